	.target	sm_80

	.elftype	@"ET_EXEC"


//--------------------- .note.nv.tkinfo           --------------------------
	.section	.note.nv.tkinfo,"",@"SHT_NOTE"
	.sectionflags	@"SHF_NOTE_NV_TKINFO"
	.tkinfo
        /*0018*/ 	.word	0x00000002
        /*0030*/ 	.string	""
        /*0030*/ 	.string	"ptxas"
        /*0030*/ 	.string	"Cuda compilation tools, release 13.0, V13.0.88"
        /*0030*/ 	.string	"Build cuda_13.0.r13.0/compiler.36424714_0"
        /*0030*/ 	.string	"-v  -suppress-debug-info  -lineinfo  -arch sm_80 "



//--------------------- .note.nv.cuinfo           --------------------------
	.section	.note.nv.cuinfo,"",@"SHT_NOTE"
	.sectionflags	@"SHF_NOTE_NV_CUINFO"
        /*0018*/ 	.short	0x0002
        /*001a*/ 	.short	0x0050
        /*001c*/ 	.short	0x0082
	.zero		2


//--------------------- .nv.info                  --------------------------
	.section	.nv.info,"",@"SHT_CUDA_INFO"
	.align	4


	//----- nvinfo : EIATTR_REGCOUNT
	.align		4
        /*0000*/ 	.byte	0x04, 0x2f
        /*0002*/ 	.short	(.L_1 - .L_0)
	.align		4
.L_0:
        /*0004*/ 	.word	index@(matmul_kernel)
        /*0008*/ 	.word	0x000000ff


	//----- nvinfo : EIATTR_FRAME_SIZE
	.align		4
.L_1:
        /*000c*/ 	.byte	0x04, 0x11
        /*000e*/ 	.short	(.L_3 - .L_2)
	.align		4
.L_2:
        /*0010*/ 	.word	index@(matmul_kernel)
        /*0014*/ 	.word	0x000001e8


	//----- nvinfo : EIATTR_MIN_STACK_SIZE
	.align		4
.L_3:
        /*0018*/ 	.byte	0x04, 0x12
        /*001a*/ 	.short	(.L_5 - .L_4)
	.align		4
.L_4:
        /*001c*/ 	.word	index@(matmul_kernel)
        /*0020*/ 	.word	0x000001e8
.L_5:


//--------------------- .nv.info.matmul_kernel    --------------------------
	.section	.nv.info.matmul_kernel,"",@"SHT_CUDA_INFO"
	.sectionflags	@""
	.align	4


	//----- nvinfo : EIATTR_CUDA_API_VERSION
	.align		4
        /*0000*/ 	.byte	0x04, 0x37
        /*0002*/ 	.short	(.L_7 - .L_6)
.L_6:
        /*0004*/ 	.word	0x00000082


	//----- nvinfo : EIATTR_SW2861232_WAR
	.align		4
.L_7:
        /*0008*/ 	.byte	0x01, 0x35
	.zero		2


	//----- nvinfo : EIATTR_PARAM_CBANK
	.align		4
        /*000c*/ 	.byte	0x04, 0x0a
        /*000e*/ 	.short	(.L_9 - .L_8)
	.align		4
.L_8:
        /*0010*/ 	.word	index@(.nv.constant0.matmul_kernel)
        /*0014*/ 	.short	0x0160
        /*0016*/ 	.short	0x0050


	//----- nvinfo : EIATTR_CBANK_PARAM_SIZE
	.align		4
.L_9:
        /*0018*/ 	.byte	0x03, 0x19
        /*001a*/ 	.short	0x0050


	//----- nvinfo : EIATTR_KPARAM_INFO
	.align		4
        /*001c*/ 	.byte	0x04, 0x17
        /*001e*/ 	.short	(.L_11 - .L_10)
.L_10:
        /*0020*/ 	.word	0x00000000
        /*0024*/ 	.short	0x000d
        /*0026*/ 	.short	0x0048
        /*0028*/ 	.byte	0x00, 0xf4, 0x21, 0x00


	//----- nvinfo : EIATTR_KPARAM_INFO
	.align		4
.L_11:
        /*002c*/ 	.byte	0x04, 0x17
        /*002e*/ 	.short	(.L_13 - .L_12)
.L_12:
        /*0030*/ 	.word	0x00000000
        /*0034*/ 	.short	0x000c
        /*0036*/ 	.short	0x0040
        /*0038*/ 	.byte	0x00, 0xf4, 0x21, 0x00


	//----- nvinfo : EIATTR_KPARAM_INFO
	.align		4
.L_13:
        /*003c*/ 	.byte	0x04, 0x17
        /*003e*/ 	.short	(.L_15 - .L_14)
.L_14:
        /*0040*/ 	.word	0x00000000
        /*0044*/ 	.short	0x000b
        /*0046*/ 	.short	0x0038
        /*0048*/ 	.byte	0x00, 0xf0, 0x11, 0x00


	//----- nvinfo : EIATTR_KPARAM_INFO
	.align		4
.L_15:
        /*004c*/ 	.byte	0x04, 0x17
        /*004e*/ 	.short	(.L_17 - .L_16)
.L_16:
        /*0050*/ 	.word	0x00000000
        /*0054*/ 	.short	0x000a
        /*0056*/ 	.short	0x0034
        /*0058*/ 	.byte	0x00, 0xf0, 0x11, 0x00


	//----- nvinfo : EIATTR_KPARAM_INFO
	.align		4
.L_17:
        /*005c*/ 	.byte	0x04, 0x17
        /*005e*/ 	.short	(.L_19 - .L_18)
.L_18:
        /*0060*/ 	.word	0x00000000
        /*0064*/ 	.short	0x0009
        /*0066*/ 	.short	0x0030
        /*0068*/ 	.byte	0x00, 0xf0, 0x11, 0x00


	//----- nvinfo : EIATTR_KPARAM_INFO
	.align		4
.L_19:
        /*006c*/ 	.byte	0x04, 0x17
        /*006e*/ 	.short	(.L_21 - .L_20)
.L_20:
        /*0070*/ 	.word	0x00000000
        /*0074*/ 	.short	0x0008
        /*0076*/ 	.short	0x002c
        /*0078*/ 	.byte	0x00, 0xf0, 0x11, 0x00


	//----- nvinfo : EIATTR_KPARAM_INFO
	.align		4
.L_21:
        /*007c*/ 	.byte	0x04, 0x17
        /*007e*/ 	.short	(.L_23 - .L_22)
.L_22:
        /*0080*/ 	.word	0x00000000
        /*0084*/ 	.short	0x0007
        /*0086*/ 	.short	0x0028
        /*0088*/ 	.byte	0x00, 0xf0, 0x11, 0x00


	//----- nvinfo : EIATTR_KPARAM_INFO
	.align		4
.L_23:
        /*008c*/ 	.byte	0x04, 0x17
        /*008e*/ 	.short	(.L_25 - .L_24)
.L_24:
        /*0090*/ 	.word	0x00000000
        /*0094*/ 	.short	0x0006
        /*0096*/ 	.short	0x0024
        /*0098*/ 	.byte	0x00, 0xf0, 0x11, 0x00


	//----- nvinfo : EIATTR_KPARAM_INFO
	.align		4
.L_25:
        /*009c*/ 	.byte	0x04, 0x17
        /*009e*/ 	.short	(.L_27 - .L_26)
.L_26:
        /*00a0*/ 	.word	0x00000000
        /*00a4*/ 	.short	0x0005
        /*00a6*/ 	.short	0x0020
        /*00a8*/ 	.byte	0x00, 0xf0, 0x11, 0x00


	//----- nvinfo : EIATTR_KPARAM_INFO
	.align		4
.L_27:
        /*00ac*/ 	.byte	0x04, 0x17
        /*00ae*/ 	.short	(.L_29 - .L_28)
.L_28:
        /*00b0*/ 	.word	0x00000000
        /*00b4*/ 	.short	0x0004
        /*00b6*/ 	.short	0x001c
        /*00b8*/ 	.byte	0x00, 0xf0, 0x11, 0x00


	//----- nvinfo : EIATTR_KPARAM_INFO
	.align		4
.L_29:
        /*00bc*/ 	.byte	0x04, 0x17
        /*00be*/ 	.short	(.L_31 - .L_30)
.L_30:
        /*00c0*/ 	.word	0x00000000
        /*00c4*/ 	.short	0x0003
        /*00c6*/ 	.short	0x0018
        /*00c8*/ 	.byte	0x00, 0xf0, 0x11, 0x00


	//----- nvinfo : EIATTR_KPARAM_INFO
	.align		4
.L_31:
        /*00cc*/ 	.byte	0x04, 0x17
        /*00ce*/ 	.short	(.L_33 - .L_32)
.L_32:
        /*00d0*/ 	.word	0x00000000
        /*00d4*/ 	.short	0x0002
        /*00d6*/ 	.short	0x0010
        /*00d8*/ 	.byte	0x00, 0xf4, 0x21, 0x00


	//----- nvinfo : EIATTR_KPARAM_INFO
	.align		4
.L_33:
        /*00dc*/ 	.byte	0x04, 0x17
        /*00de*/ 	.short	(.L_35 - .L_34)
.L_34:
        /*00e0*/ 	.word	0x00000000
        /*00e4*/ 	.short	0x0001
        /*00e6*/ 	.short	0x0008
        /*00e8*/ 	.byte	0x00, 0xf4, 0x21, 0x00


	//----- nvinfo : EIATTR_KPARAM_INFO
	.align		4
.L_35:
        /*00ec*/ 	.byte	0x04, 0x17
        /*00ee*/ 	.short	(.L_37 - .L_36)
.L_36:
        /*00f0*/ 	.word	0x00000000
        /*00f4*/ 	.short	0x0000
        /*00f6*/ 	.short	0x0000
        /*00f8*/ 	.byte	0x00, 0xf4, 0x21, 0x00


	//----- nvinfo : EIATTR_MAXREG_COUNT
	.align		4
.L_37:
        /*00fc*/ 	.byte	0x03, 0x1b
        /*00fe*/ 	.short	0x00ff


	//----- nvinfo : EIATTR_NUM_BARRIERS
	.align		4
        /*0100*/ 	.byte	0x02, 0x4c
        /*0102*/ 	.byte	0x01
	.zero		1


	//----- nvinfo : EIATTR_ANNOTATIONS
	.align		4
        /*0104*/ 	.byte	0x04, 0x55
        /*0106*/ 	.short	(.L_39 - .L_38)


	//   ....[0]....
.L_38:
        /*0108*/ 	.word	0x00000001
        /*010c*/ 	.byte	0xc0, 0x0d, 0x00, 0x00, 0x01, 0x00, 0x00, 0x00, 0xc0, 0x64, 0x00, 0x00, 0x01, 0x00, 0x00, 0x00
        /* <DEDUP_REMOVED lines=87> */
        /*068c*/ 	.byte	0x80, 0xe3, 0x00, 0x00


	//----- nvinfo : EIATTR_MERCURY_ISA_VERSION
	.align		4
.L_39:
        /*0690*/ 	.byte	0x03, 0x5f
        /*0692*/ 	.short	0x0000


	//----- nvinfo : EIATTR_EXIT_INSTR_OFFSETS
	.align		4
        /*0694*/ 	.byte	0x04, 0x1c
        /*0696*/ 	.short	(.L_41 - .L_40)


	//   ....[0]....
.L_40:
        /*0698*/ 	.word	0x00011f60


	//   ....[1]....
        /*069c*/ 	.word	0x00011f80


	//----- nvinfo : EIATTR_REQNTID
	.align		4
.L_41:
        /*06a0*/ 	.byte	0x04, 0x10
        /*06a2*/ 	.short	(.L_43 - .L_42)
.L_42:
        /*06a4*/ 	.word	0x00000080
        /*06a8*/ 	.word	0x00000001
        /*06ac*/ 	.word	0x00000001
.L_43:


//--------------------- .nv.callgraph             --------------------------
	.section	.nv.callgraph,"",@"SHT_CUDA_CALLGRAPH"
	.align	4
	.sectionentsize	8
	.align		4
        /*0000*/ 	.word	0x00000000
	.align		4
        /*0004*/ 	.word	0xffffffff
	.align		4
        /*0008*/ 	.word	0x00000000
	.align		4
        /*000c*/ 	.word	0xfffffffe
	.align		4
        /*0010*/ 	.word	0x00000000
	.align		4
        /*0014*/ 	.word	0xfffffffd
	.align		4
        /*0018*/ 	.word	0x00000000
	.align		4
        /*001c*/ 	.word	0xfffffffc


//--------------------- .nv.rel.action            --------------------------
	.section	.nv.rel.action,"",@"SHT_CUDA_RELOCINFO"
	.align	8
	.sectionentsize	8
        /*0000*/ 	.byte	0x73, 0x00, 0x00, 0x00, 0x00, 0x00, 0x00, 0x00, 0x00, 0x00, 0x00, 0x11, 0x25, 0x00, 0x05, 0x36


//--------------------- .nv.constant0.matmul_kernel --------------------------
	.section	.nv.constant0.matmul_kernel,"a",@progbits
	.sectionflags	@""
	.align	4
.nv.constant0.matmul_kernel:
	.zero		432


//--------------------- .text.matmul_kernel       --------------------------
	.section	.text.matmul_kernel,"ax",@progbits
	.sectioninfo	@"SHI_REGISTERS=255"
	.align	128
        .global         matmul_kernel
        .type           matmul_kernel,@function
        .size           matmul_kernel,(.L_x_4 - matmul_kernel)
        .other          matmul_kernel,@"STO_CUDA_ENTRY STV_DEFAULT"
matmul_kernel:
.text.matmul_kernel:
[----:B------:R-:W-:Y:S02]  /*0000*/  IMAD.MOV.U32 R1, RZ, RZ, c[0x0][0x28] ;  /* 0x00000a00ff017624 */ /* 0x000fe400078e00ff */
[----:B------:R-:W-:Y:S01]  /*0010*/  IMAD.MOV.U32 R4, RZ, RZ, 0x7f ;  /* 0x0000007fff047424 */ /* 0x000fe200078e00ff */
[----:B------:R-:W1:Y:S01]  /*0020*/  S2R R8, SR_CTAID.X ;  /* 0x0000000000087919 */ /* 0x000e620000002500 */
[----:B------:R-:W-:Y:S01]  /*0030*/  IABS R49, c[0x0][0x178] ;  /* 0x00005e0000317a13 */ /* 0x000fe20000000000 */
[----:B------:R-:W-:Y:S01]  /*0040*/  ULDC.64 UR4, c[0x0][0x118] ;  /* 0x0000460000047ab9 */ /* 0x000fe20000000a00 */
[----:B------:R-:W-:Y:S01]  /*0050*/  IADD3 R1, R1, -0x1e8, RZ ;  /* 0xfffffe1801017810 */ /* 0x000fe20007ffe0ff */
[----:B------:R-:W2:Y:S01]  /*0060*/  S2R R168, SR_TID.X ;  /* 0x0000000000a87919 */ /* 0x000ea20000002100 */
[----:B------:R-:W-:-:S04]  /*0070*/  IADD3 R0, R4, c[0x0][0x17c], RZ ;  /* 0x00005f0004007a10 */ /* 0x000fc80007ffe0ff */
[----:B------:R-:W-:-:S04]  /*0080*/  SHF.R.S32.HI R3, RZ, 0x1f, R0 ;  /* 0x0000001fff037819 */ /* 0x000fc80000011400 */
[----:B------:R-:W-:-:S04]  /*0090*/  LEA.HI R3, R3, R0, RZ, 0x7 ;  /* 0x0000000003037211 */ /* 0x000fc800078f38ff */
[----:B------:R-:W-:-:S05]  /*00a0*/  SHF.R.S32.HI R3, RZ, 0x7, R3 ;  /* 0x00000007ff037819 */ /* 0x000fca0000011403 */
[----:B------:R-:W-:Y:S01]  /*00b0*/  IMAD.SHL.U32 R5, R3, 0x8, RZ ;  /* 0x0000000803057824 */ /* 0x000fe200078e00ff */
[----:B-1----:R-:W-:-:S04]  /*00c0*/  IABS R10, R8 ;  /* 0x00000008000a7213 */ /* 0x002fc80000000000 */
[-C--:B------:R-:W-:Y:S02]  /*00d0*/  IABS R7, R5.reuse ;  /* 0x0000000500077213 */ /* 0x080fe40000000000 */
[----:B------:R-:W-:Y:S02]  /*00e0*/  IABS R11, R5 ;  /* 0x00000005000b7213 */ /* 0x000fe40000000000 */
[----:B------:R-:W1:Y:S01]  /*00f0*/  I2F.RP R0, R7 ;  /* 0x0000000700007306 */ /* 0x000e620000209400 */
[C---:B--2---:R-:W-:Y:S02]  /*0100*/  LOP3.LUT R51, R168.reuse, 0x7f, RZ, 0xc0, !PT ;  /* 0x0000007fa8337812 */ /* 0x044fe400078ec0ff */
[----:B------:R-:W-:-:S03]  /*0110*/  LOP3.LUT R122, R168, 0x3f, RZ, 0xc0, !PT ;  /* 0x0000003fa87a7812 */ /* 0x000fc600078ec0ff */
[----:B------:R-:W-:-:S05]  /*0120*/  IMAD.SHL.U32 R221, R51, 0x4, RZ ;  /* 0x0000000433dd7824 */ /* 0x000fca00078e00ff */
[----:B------:R-:W-:Y:S01]  /*0130*/  LOP3.LUT R121, R221, 0x60, RZ, 0x3c, !PT ;  /* 0x00000060dd797812 */ /* 0x000fe200078e3cff */
[----:B-1----:R-:W1:Y:S02]  /*0140*/  MUFU.RCP R0, R0 ;  /* 0x0000000000007308 */ /* 0x002e640000001000 */
[----:B-1----:R-:W-:Y:S01]  /*0150*/  IADD3 R2, R0, 0xffffffe, RZ ;  /* 0x0ffffffe00027810 */ /* 0x002fe20007ffe0ff */
[----:B------:R-:W-:-:S05]  /*0160*/  IMAD.MOV R0, RZ, RZ, -R11 ;  /* 0x000000ffff007224 */ /* 0x000fca00078e0a0b */
[----:B------:R1:W2:Y:S02]  /*0170*/  F2I.FTZ.U32.TRUNC.NTZ R3, R2 ;  /* 0x0000000200037305 */ /* 0x0002a4000021f000 */
[----:B-1----:R-:W-:Y:S02]  /*0180*/  IMAD.MOV.U32 R2, RZ, RZ, RZ ;  /* 0x000000ffff027224 */ /* 0x002fe400078e00ff */
[----:B--2---:R-:W-:-:S04]  /*0190*/  IMAD.MOV R6, RZ, RZ, -R3 ;  /* 0x000000ffff067224 */ /* 0x004fc800078e0a03 */
[----:B------:R-:W-:Y:S02]  /*01a0*/  IMAD R9, R6, R7, RZ ;  /* 0x0000000706097224 */ /* 0x000fe400078e02ff */
[----:B------:R-:W-:Y:S02]  /*01b0*/  IMAD.MOV.U32 R6, RZ, RZ, R10 ;  /* 0x000000ffff067224 */ /* 0x000fe400078e000a */
[----:B------:R-:W-:-:S06]  /*01c0*/  IMAD.HI.U32 R3, R3, R9, R2 ;  /* 0x0000000903037227 */ /* 0x000fcc00078e0002 */
[----:B------:R-:W-:-:S04]  /*01d0*/  IMAD.HI.U32 R3, R3, R6, RZ ;  /* 0x0000000603037227 */ /* 0x000fc800078e00ff */
[----:B------:R-:W-:-:S05]  /*01e0*/  IMAD R0, R3, R0, R6 ;  /* 0x0000000003007224 */ /* 0x000fca00078e0206 */
[----:B------:R-:W-:-:S13]  /*01f0*/  ISETP.GT.U32.AND P1, PT, R7, R0, PT ;  /* 0x000000000700720c */ /* 0x000fda0003f24070 */
[----:B------:R-:W-:Y:S01]  /*0200*/  @!P1 IMAD.IADD R0, R0, 0x1, -R7 ;  /* 0x0000000100009824 */ /* 0x000fe200078e0a07 */
[----:B------:R-:W-:Y:S02]  /*0210*/  @!P1 IADD3 R3, R3, 0x1, RZ ;  /* 0x0000000103039810 */ /* 0x000fe40007ffe0ff */
[----:B------:R-:W-:Y:S02]  /*0220*/  ISETP.NE.AND P1, PT, R5, RZ, PT ;  /* 0x000000ff0500720c */ /* 0x000fe40003f25270 */
[----:B------:R-:W-:Y:S02]  /*0230*/  ISETP.GE.U32.AND P0, PT, R0, R7, PT ;  /* 0x000000070000720c */ /* 0x000fe40003f06070 */
[----:B------:R-:W-:-:S04]  /*0240*/  LOP3.LUT R0, R8, R5, RZ, 0x3c, !PT ;  /* 0x0000000508007212 */ /* 0x000fc800078e3cff */
[----:B------:R-:W-:Y:S02]  /*0250*/  ISETP.GE.AND P2, PT, R0, RZ, PT ;  /* 0x000000ff0000720c */ /* 0x000fe40003f46270 */
[----:B------:R-:W-:Y:S01]  /*0260*/  IADD3 R0, R4, c[0x0][0x178], RZ ;  /* 0x00005e0004007a10 */ /* 0x000fe20007ffe0ff */
[----:B------:R-:W-:-:S04]  /*0270*/  IMAD.MOV.U32 R4, RZ, RZ, c[0x0][0x180] ;  /* 0x00006000ff047624 */ /* 0x000fc800078e00ff */
[----:B------:R-:W-:Y:S02]  /*0280*/  @P0 IADD3 R3, R3, 0x1, RZ ;  /* 0x0000000103030810 */ /* 0x000fe40007ffe0ff */
[C---:B------:R-:W-:Y:S02]  /*0290*/  IADD3 R6, R4.reuse, -0x2f, RZ ;  /* 0xffffffd104067810 */ /* 0x040fe40007ffe0ff */
[----:B------:R-:W-:Y:S01]  /*02a0*/  IADD3 R7, R4, -0x2e, RZ ;  /* 0xffffffd204077810 */ /* 0x000fe20007ffe0ff */
[----:B------:R-:W-:Y:S01]  /*02b0*/  IMAD.MOV.U32 R2, RZ, RZ, R3 ;  /* 0x000000ffff027224 */ /* 0x000fe200078e0003 */
[----:B------:R-:W-:Y:S02]  /*02c0*/  SHF.R.S32.HI R3, RZ, 0x1f, R0 ;  /* 0x0000001fff037819 */ /* 0x000fe40000011400 */
[----:B------:R-:W-:Y:S01]  /*02d0*/  ISETP.GE.U32.AND P4, PT, R6, 0x7fffff92, PT ;  /* 0x7fffff920600780c */ /* 0x000fe20003f86070 */
[----:B------:R-:W-:Y:S01]  /*02e0*/  @!P2 IMAD.MOV R2, RZ, RZ, -R2 ;  /* 0x000000ffff02a224 */ /* 0x000fe200078e0a02 */
[----:B------:R-:W-:-:S02]  /*02f0*/  @!P1 LOP3.LUT R2, RZ, R5, RZ, 0x33, !PT ;  /* 0x00000005ff029212 */ /* 0x000fc400078e33ff */
[----:B------:R-:W-:Y:S02]  /*0300*/  LEA.HI R3, R3, R0, RZ, 0x7 ;  /* 0x0000000003037211 */ /* 0x000fe400078f38ff */
[----:B------:R-:W-:Y:S01]  /*0310*/  IADD3 R0, R4, -0x30, RZ ;  /* 0xffffffd004007810 */ /* 0x000fe20007ffe0ff */
[----:B------:R-:W-:Y:S01]  /*0320*/  IMAD.SHL.U32 R10, R2, 0x8, RZ ;  /* 0x00000008020a7824 */ /* 0x000fe200078e00ff */
[----:B------:R-:W-:Y:S01]  /*0330*/  IADD3 R6, R4, -0x2d, RZ ;  /* 0xffffffd304067810 */ /* 0x000fe20007ffe0ff */
[----:B------:R-:W-:Y:S01]  /*0340*/  IMAD.MOV R2, RZ, RZ, -R2 ;  /* 0x000000ffff027224 */ /* 0x000fe200078e0a02 */
[----:B------:R-:W-:Y:S02]  /*0350*/  ISETP.GE.U32.AND P2, PT, R0, 0x7fffff91, PT ;  /* 0x7fffff910000780c */ /* 0x000fe40003f46070 */
[----:B------:R-:W-:Y:S01]  /*0360*/  LEA.HI.SX32 R3, R3, -R10, 0x19 ;  /* 0x8000000a03037211 */ /* 0x000fe200078fcaff */
[----:B------:R-:W-:Y:S01]  /*0370*/  IMAD R8, R5, R2, R8 ;  /* 0x0000000205087224 */ /* 0x000fe200078e0208 */
[----:B------:R-:W-:-:S02]  /*0380*/  IADD3 R0, R4, -0x2b, RZ ;  /* 0xffffffd504007810 */ /* 0x000fc40007ffe0ff */
[----:B------:R-:W-:Y:S02]  /*0390*/  IMNMX R15, R3, 0x8, PT ;  /* 0x00000008030f7817 */ /* 0x000fe40003800200 */
[----:B------:R-:W-:Y:S02]  /*03a0*/  ISETP.GE.U32.AND P1, PT, R0, 0x7fffff96, PT ;  /* 0x7fffff960000780c */ /* 0x000fe40003f26070 */
[----:B------:R-:W-:Y:S02]  /*03b0*/  IABS R9, R15 ;  /* 0x0000000f00097213 */ /* 0x000fe40000000000 */
[----:B------:R-:W-:Y:S02]  /*03c0*/  IADD3 R3, R4, -0x2c, RZ ;  /* 0xffffffd404037810 */ /* 0x000fe40007ffe0ff */
[----:B------:R-:W1:Y:S01]  /*03d0*/  I2F.RP R0, R9 ;  /* 0x0000000900007306 */ /* 0x000e620000209400 */
[----:B------:R-:W-:Y:S02]  /*03e0*/  ISETP.GE.U32.AND P6, PT, R6, 0x7fffff94, PT ;  /* 0x7fffff940600780c */ /* 0x000fe40003fc6070 */
[----:B------:R-:W-:-:S02]  /*03f0*/  ISETP.GE.U32.AND P5, PT, R3, 0x7fffff95, PT ;  /* 0x7fffff950300780c */ /* 0x000fc40003fa6070 */
[C---:B------:R-:W-:Y:S02]  /*0400*/  IADD3 R3, R4.reuse, -0x27, RZ ;  /* 0xffffffd904037810 */ /* 0x040fe40007ffe0ff */
[----:B------:R-:W-:Y:S02]  /*0410*/  IADD3 R6, R4, -0x29, RZ ;  /* 0xffffffd704067810 */ /* 0x000fe40007ffe0ff */
[----:B------:R-:W-:Y:S02]  /*0420*/  SEL R31, RZ, 0x1, P2 ;  /* 0x00000001ff1f7807 */ /* 0x000fe40001000000 */
[----:B------:R-:W-:Y:S02]  /*0430*/  ISETP.GE.U32.AND P0, PT, R7, 0x7fffff93, PT ;  /* 0x7fffff930700780c */ /* 0x000fe40003f06070 */
[----:B------:R-:W-:Y:S02]  /*0440*/  ISETP.GE.U32.AND P2, PT, R3, 0x7fffff9a, PT ;  /* 0x7fffff9a0300780c */ /* 0x000fe40003f46070 */
[----:B------:R-:W-:Y:S01]  /*0450*/  ISETP.GE.U32.AND P3, PT, R6, 0x7fffff98, PT ;  /* 0x7fffff980600780c */ /* 0x000fe20003f66070 */
[----:B-1----:R-:W1:Y:S01]  /*0460*/  MUFU.RCP R0, R0 ;  /* 0x0000000000007308 */ /* 0x002e620000001000 */
[----:B------:R-:W-:-:S02]  /*0470*/  IADD3 R3, R4, -0x25, RZ ;  /* 0xffffffdb04037810 */ /* 0x000fc40007ffe0ff */
[----:B------:R-:W-:Y:S02]  /*0480*/  IADD3 R6, R4, -0x2a, RZ ;  /* 0xffffffd604067810 */ /* 0x000fe40007ffe0ff */
[----:B------:R-:W-:Y:S02]  /*0490*/  SEL R29, RZ, 0x4, P0 ;  /* 0x00000004ff1d7807 */ /* 0x000fe40000000000 */
[----:B------:R-:W-:Y:S02]  /*04a0*/  SEL R36, RZ, 0x1fffe, P4 ;  /* 0x0001fffeff247807 */ /* 0x000fe40002000000 */
[----:B------:R-:W-:Y:S02]  /*04b0*/  ISETP.GE.U32.AND P0, PT, R3, 0x7fffff9c, PT ;  /* 0x7fffff9c0300780c */ /* 0x000fe40003f06070 */
[----:B------:R-:W-:Y:S01]  /*04c0*/  ISETP.GE.U32.AND P4, PT, R6, 0x7fffff97, PT ;  /* 0x7fffff970600780c */ /* 0x000fe20003f86070 */
[----:B------:R-:W-:Y:S01]  /*04d0*/  IMAD.IADD R31, R31, 0x1, R36 ;  /* 0x000000011f1f7824 */ /* 0x000fe200078e0224 */
[----:B------:R-:W-:-:S02]  /*04e0*/  IADD3 R3, R4, -0x24, RZ ;  /* 0xffffffdc04037810 */ /* 0x000fc40007ffe0ff */
[----:B------:R-:W-:Y:S02]  /*04f0*/  IADD3 R6, R4, -0x28, RZ ;  /* 0xffffffd804067810 */ /* 0x000fe40007ffe0ff */
[----:B------:R-:W-:Y:S02]  /*0500*/  SEL R30, RZ, 0x7fff8, P3 ;  /* 0x0007fff8ff1e7807 */ /* 0x000fe40001800000 */
[----:B------:R-:W-:Y:S02]  /*0510*/  SEL R34, RZ, 0x7fff8, P6 ;  /* 0x0007fff8ff227807 */ /* 0x000fe40003000000 */
[----:B------:R-:W-:Y:S02]  /*0520*/  ISETP.GE.U32.AND P3, PT, R3, 0x7fffff9d, PT ;  /* 0x7fffff9d0300780c */ /* 0x000fe40003f66070 */
[----:B------:R-:W-:Y:S02]  /*0530*/  ISETP.GE.U32.AND P6, PT, R6, 0x7fffff99, PT ;  /* 0x7fffff990600780c */ /* 0x000fe40003fc6070 */
[----:B------:R-:W-:-:S02]  /*0540*/  IADD3 R3, R4, -0x17, RZ ;  /* 0xffffffe904037810 */ /* 0x000fc40007ffe0ff */
[----:B------:R-:W-:Y:S02]  /*0550*/  IADD3 R6, R4, -0x26, RZ ;  /* 0xffffffda04067810 */ /* 0x000fe40007ffe0ff */
[----:B-1----:R-:W-:Y:S02]  /*0560*/  IADD3 R0, R0, 0xffffffe, RZ ;  /* 0x0ffffffe00007810 */ /* 0x002fe40007ffe0ff */
[----:B------:R-:W-:Y:S02]  /*0570*/  SEL R32, RZ, 0x1fffe, P1 ;  /* 0x0001fffeff207807 */ /* 0x000fe40000800000 */
[----:B------:R-:W-:Y:S02]  /*0580*/  SEL R23, RZ, 0x1, P6 ;  /* 0x00000001ff177807 */ /* 0x000fe40003000000 */
[----:B------:R-:W-:Y:S02]  /*0590*/  ISETP.GE.U32.AND P1, PT, R6, 0x7fffff9b, PT ;  /* 0x7fffff9b0600780c */ /* 0x000fe40003f26070 */
[----:B------:R-:W-:-:S02]  /*05a0*/  ISETP.GE.U32.AND P6, PT, R3, 0x7fffffaa, PT ;  /* 0x7fffffaa0300780c */ /* 0x000fc40003fc6070 */
[----:B------:R-:W-:Y:S01]  /*05b0*/  IADD3 R6, R4, -0x23, RZ ;  /* 0xffffffdd04067810 */ /* 0x000fe20007ffe0ff */
[----:B------:R-:W1:Y:S01]  /*05c0*/  F2I.FTZ.U32.TRUNC.NTZ R3, R0 ;  /* 0x0000000000037305 */ /* 0x000e62000021f000 */
[----:B------:R-:W-:Y:S02]  /*05d0*/  SEL R27, RZ, 0x1, P5 ;  /* 0x00000001ff1b7807 */ /* 0x000fe40002800000 */
[----:B------:R-:W-:Y:S02]  /*05e0*/  ISETP.GE.U32.AND P5, PT, R6, 0x7fffff9e, PT ;  /* 0x7fffff9e0600780c */ /* 0x000fe40003fa6070 */
[----:B------:R-:W-:Y:S01]  /*05f0*/  IADD3 R6, R4, -0x21, RZ ;  /* 0xffffffdf04067810 */ /* 0x000fe20007ffe0ff */
[----:B------:R-:W-:Y:S01]  /*0600*/  IMAD.IADD R27, R27, 0x1, R32 ;  /* 0x000000011b1b7824 */ /* 0x000fe200078e0220 */
[----:B------:R-:W-:Y:S02]  /*0610*/  SEL R25, RZ, 0x4, P4 ;  /* 0x00000004ff197807 */ /* 0x000fe40002000000 */
[----:B------:R-:W-:-:S02]  /*0620*/  ISETP.GE.U32.AND P4, PT, R6, 0x7fffffa0, PT ;  /* 0x7fffffa00600780c */ /* 0x000fc40003f86070 */
[----:B------:R-:W-:Y:S02]  /*0630*/  IADD3 R6, R4, -0x18, RZ ;  /* 0xffffffe804067810 */ /* 0x000fe40007ffe0ff */
[----:B------:R-:W-:Y:S02]  /*0640*/  SEL R26, RZ, 0x7fff8, P0 ;  /* 0x0007fff8ff1a7807 */ /* 0x000fe40000000000 */
[----:B------:R-:W-:Y:S01]  /*0650*/  ISETP.GE.U32.AND P0, PT, R6, 0x7fffffa9, PT ;  /* 0x7fffffa90600780c */ /* 0x000fe20003f06070 */
[----:B-1----:R-:W-:Y:S01]  /*0660*/  IMAD.MOV R0, RZ, RZ, -R3 ;  /* 0x000000ffff007224 */ /* 0x002fe200078e0a03 */
[C---:B------:R-:W-:Y:S02]  /*0670*/  IADD3 R5, R4.reuse, -0x12, RZ ;  /* 0xffffffee04057810 */ /* 0x040fe40007ffe0ff */
[C---:B------:R-:W-:Y:S02]  /*0680*/  IADD3 R2, R4.reuse, -0x1b, RZ ;  /* 0xffffffe504027810 */ /* 0x040fe40007ffe0ff */
[----:B------:R-:W-:-:S02]  /*0690*/  IADD3 R7, R4, -0x22, RZ ;  /* 0xffffffde04077810 */ /* 0x000fc40007ffe0ff */
[----:B------:R-:W-:Y:S02]  /*06a0*/  SEL R44, RZ, 0x1fffe, P6 ;  /* 0x0001fffeff2c7807 */ /* 0x000fe40003000000 */
[----:B------:R-:W-:Y:S02]  /*06b0*/  SEL R39, RZ, 0x1, P0 ;  /* 0x00000001ff277807 */ /* 0x000fe40000000000 */
[----:B------:R-:W-:Y:S02]  /*06c0*/  SEL R28, RZ, 0x1fffe, P2 ;  /* 0x0001fffeff1c7807 */ /* 0x000fe40001000000 */
[----:B------:R-:W-:Y:S01]  /*06d0*/  IADD3 R6, R4, -0x16, RZ ;  /* 0xffffffea04067810 */ /* 0x000fe20007ffe0ff */
[----:B------:R-:W-:Y:S01]  /*06e0*/  IMAD.IADD R39, R39, 0x1, R44 ;  /* 0x0000000127277824 */ /* 0x000fe200078e022c */
[----:B------:R-:W-:Y:S01]  /*06f0*/  ISETP.GE.U32.AND P6, PT, R5, 0x7fffffaf, PT ;  /* 0x7fffffaf0500780c */ /* 0x000fe20003fc6070 */
[----:B------:R-:W-:Y:S01]  /*0700*/  IMAD R5, R0, R9, RZ ;  /* 0x0000000900057224 */ /* 0x000fe200078e02ff */
[----:B------:R-:W-:Y:S01]  /*0710*/  ISETP.GE.U32.AND P0, PT, R2, 0x7fffffa6, PT ;  /* 0x7fffffa60200780c */ /* 0x000fe20003f06070 */
[----:B------:R-:W-:Y:S01]  /*0720*/  IMAD.MOV.U32 R2, RZ, RZ, RZ ;  /* 0x000000ffff027224 */ /* 0x000fe200078e00ff */
[----:B------:R-:W-:Y:S01]  /*0730*/  ISETP.GE.U32.AND P2, PT, R7, 0x7fffff9f, PT ;  /* 0x7fffff9f0700780c */ /* 0x000fe20003f46070 */
[----:B------:R-:W-:Y:S01]  /*0740*/  IMAD.IADD R23, R23, 0x1, R28 ;  /* 0x0000000117177824 */ /* 0x000fe200078e021c */
[----:B------:R-:W-:Y:S01]  /*0750*/  IADD3 R7, R4, -0x15, RZ ;  /* 0xffffffeb04077810 */ /* 0x000fe20007ffe0ff */
[----:B------:R-:W-:Y:S01]  /*0760*/  IMAD.HI.U32 R2, R3, R5, R2 ;  /* 0x0000000503027227 */ /* 0x000fe200078e0002 */
[----:B------:R-:W-:-:S02]  /*0770*/  IABS R0, R8 ;  /* 0x0000000800007213 */ /* 0x000fc40000000000 */
[----:B------:R-:W-:Y:S02]  /*0780*/  SEL R24, RZ, 0x1fffe, P5 ;  /* 0x0001fffeff187807 */ /* 0x000fe40002800000 */
[----:B------:R-:W-:Y:S01]  /*0790*/  ISETP.GE.U32.AND P5, PT, R6, 0x7fffffab, PT ;  /* 0x7fffffab0600780c */ /* 0x000fe20003fa6070 */
[----:B------:R-:W-:Y:S01]  /*07a0*/  IMAD.MOV.U32 R3, RZ, RZ, R0 ;  /* 0x000000ffff037224 */ /* 0x000fe200078e0000 */
[----:B------:R-:W-:Y:S02]  /*07b0*/  SEL R21, RZ, 0x4, P1 ;  /* 0x00000004ff157807 */ /* 0x000fe40000800000 */
[----:B------:R-:W-:Y:S01]  /*07c0*/  IADD3 R6, R4, -0x14, RZ ;  /* 0xffffffec04067810 */ /* 0x000fe20007ffe0ff */
[----:B------:R-:W-:Y:S01]  /*07d0*/  IMAD.HI.U32 R220, R2, R3, RZ ;  /* 0x0000000302dc7227 */ /* 0x000fe200078e00ff */
[----:B------:R-:W-:Y:S02]  /*07e0*/  ISETP.GE.U32.AND P1, PT, R7, 0x7fffffac, PT ;  /* 0x7fffffac0700780c */ /* 0x000fe40003f26070 */
[----:B------:R-:W-:-:S02]  /*07f0*/  IADD3 R7, R4, -0x13, RZ ;  /* 0xffffffed04077810 */ /* 0x000fc40007ffe0ff */
[----:B------:R-:W-:Y:S02]  /*0800*/  SEL R22, RZ, 0x7fff8, P4 ;  /* 0x0007fff8ff167807 */ /* 0x000fe40002000000 */
[----:B------:R-:W-:Y:S02]  /*0810*/  ISETP.GE.U32.AND P4, PT, R6, 0x7fffffad, PT ;  /* 0x7fffffad0600780c */ /* 0x000fe40003f86070 */
[----:B------:R-:W-:Y:S02]  /*0820*/  SEL R17, RZ, 0x1, P3 ;  /* 0x00000001ff117807 */ /* 0x000fe40001800000 */
[----:B------:R-:W-:Y:S02]  /*0830*/  IABS R6, R15 ;  /* 0x0000000f00067213 */ /* 0x000fe40000000000 */
[----:B------:R-:W-:Y:S01]  /*0840*/  ISETP.GE.U32.AND P3, PT, R7, 0x7fffffae, PT ;  /* 0x7fffffae0700780c */ /* 0x000fe20003f66070 */
[----:B------:R-:W-:Y:S01]  /*0850*/  IMAD.IADD R24, R17, 0x1, R24 ;  /* 0x0000000111187824 */ /* 0x000fe200078e0218 */
[C---:B------:R-:W-:Y:S01]  /*0860*/  IADD3 R2, R4.reuse, -0x1a, RZ ;  /* 0xffffffe604027810 */ /* 0x040fe20007ffe0ff */
[----:B------:R-:W-:Y:S01]  /*0870*/  IMAD.MOV R0, RZ, RZ, -R6 ;  /* 0x000000ffff007224 */ /* 0x000fe200078e0a06 */
[----:B------:R-:W-:-:S02]  /*0880*/  IADD3 R7, R4, -0x11, RZ ;  /* 0xffffffef04077810 */ /* 0x000fc40007ffe0ff */
[----:B------:R-:W-:Y:S01]  /*0890*/  SEL R40, RZ, 0x1fffe, P3 ;  /* 0x0001fffeff287807 */ /* 0x000fe20001800000 */
[----:B------:R-:W-:Y:S01]  /*08a0*/  IMAD R0, R220, R0, R3 ;  /* 0x00000000dc007224 */ /* 0x000fe200078e0203 */
[----:B------:R-:W-:Y:S02]  /*08b0*/  SEL R19, RZ, 0x4, P2 ;  /* 0x00000004ff137807 */ /* 0x000fe40001000000 */
[----:B------:R-:W-:Y:S02]  /*08c0*/  ISETP.GE.U32.AND P3, PT, R2, 0x7fffffa7, PT ;  /* 0x7fffffa70200780c */ /* 0x000fe40003f66070 */
[----:B------:R-:W-:Y:S02]  /*08d0*/  ISETP.GE.U32.AND P2, PT, R7, 0x7fffffb0, PT ;  /* 0x7fffffb00700780c */ /* 0x000fe40003f46070 */
[----:B------:R-:W-:Y:S02]  /*08e0*/  IADD3 R2, R4, -0x3b, RZ ;  /* 0xffffffc504027810 */ /* 0x000fe40007ffe0ff */
[----:B------:R-:W-:-:S02]  /*08f0*/  SEL R38, RZ, 0x7fff8, P2 ;  /* 0x0007fff8ff267807 */ /* 0x000fc40001000000 */
[----:B------:R-:W-:Y:S02]  /*0900*/  ISETP.GE.U32.AND P2, PT, R2, 0x7fffff86, PT ;  /* 0x7fffff860200780c */ /* 0x000fe40003f46070 */
[----:B------:R-:W-:Y:S01]  /*0910*/  SEL R35, RZ, 0x1, P4 ;  /* 0x00000001ff237807 */ /* 0x000fe20002000000 */
[----:B------:R-:W1:Y:S01]  /*0920*/  I2F.RP R2, R49 ;  /* 0x0000003100027306 */ /* 0x000e620000209400 */
[----:B------:R-:W-:Y:S02]  /*0930*/  ISETP.GT.U32.AND P4, PT, R9, R0, PT ;  /* 0x000000000900720c */ /* 0x000fe40003f84070 */
[----:B------:R-:W-:Y:S01]  /*0940*/  IADD3 R5, R4, -0x1c, RZ ;  /* 0xffffffe404057810 */ /* 0x000fe20007ffe0ff */
[----:B------:R-:W-:Y:S01]  /*0950*/  IMAD.IADD R35, R35, 0x1, R40 ;  /* 0x0000000123237824 */ /* 0x000fe200078e0228 */
[----:B------:R-:W-:Y:S02]  /*0960*/  SEL R42, RZ, 0x7fff8, P1 ;  /* 0x0007fff8ff2a7807 */ /* 0x000fe40000800000 */
[----:B------:R-:W-:-:S02]  /*0970*/  ISETP.GE.U32.AND P1, PT, R5, 0x7fffffa5, PT ;  /* 0x7fffffa50500780c */ /* 0x000fc40003f26070 */
[----:B------:R-:W-:Y:S02]  /*0980*/  IADD3 R5, R4, -0x19, RZ ;  /* 0xffffffe704057810 */ /* 0x000fe40007ffe0ff */
[----:B------:R-:W-:Y:S02]  /*0990*/  SEL R37, RZ, 0x4, P5 ;  /* 0x00000004ff257807 */ /* 0x000fe40002800000 */
[----:B------:R-:W-:Y:S01]  /*09a0*/  ISETP.GE.U32.AND P5, PT, R5, 0x7fffffa8, PT ;  /* 0x7fffffa80500780c */ /* 0x000fe20003fa6070 */
[----:B------:R-:W-:Y:S01]  /*09b0*/  @!P4 IMAD.IADD R0, R0, 0x1, -R9 ;  /* 0x000000010000c824 */ /* 0x000fe200078e0a09 */
[C---:B------:R-:W-:Y:S01]  /*09c0*/  IADD3 R5, R4.reuse, -0x3c, RZ ;  /* 0xffffffc404057810 */ /* 0x040fe20007ffe0ff */
[----:B-1----:R-:W1:Y:S01]  /*09d0*/  MUFU.RCP R2, R2 ;  /* 0x0000000200027308 */ /* 0x002e620000001000 */
[----:B------:R-:W-:Y:S02]  /*09e0*/  IADD3 R3, R4, -0x39, RZ ;  /* 0xffffffc704037810 */ /* 0x000fe40007ffe0ff */
[----:B------:R-:W-:-:S02]  /*09f0*/  SEL R33, RZ, 0x4, P6 ;  /* 0x00000004ff217807 */ /* 0x000fc40003000000 */
[----:B------:R-:W-:Y:S02]  /*0a00*/  SEL R48, RZ, 0x1fffe, P0 ;  /* 0x0001fffeff307807 */ /* 0x000fe40000000000 */
[----:B------:R-:W-:Y:S02]  /*0a10*/  SEL R46, RZ, 0x7fff8, P5 ;  /* 0x0007fff8ff2e7807 */ /* 0x000fe40002800000 */
[----:B------:R-:W-:Y:S02]  /*0a20*/  ISETP.GE.U32.AND P6, PT, R5, 0x7fffff85, PT ;  /* 0x7fffff850500780c */ /* 0x000fe40003fc6070 */
[----:B------:R-:W-:Y:S02]  /*0a30*/  ISETP.GE.U32.AND P0, PT, R3, 0x7fffff88, PT ;  /* 0x7fffff880300780c */ /* 0x000fe40003f06070 */
[----:B------:R-:W-:Y:S02]  /*0a40*/  ISETP.GE.U32.AND P5, PT, R0, R9, PT ;  /* 0x000000090000720c */ /* 0x000fe40003fa6070 */
[----:B------:R-:W-:-:S02]  /*0a50*/  IADD3 R3, R4, -0x3f, RZ ;  /* 0xffffffc104037810 */ /* 0x000fc40007ffe0ff */
[----:B------:R-:W-:Y:S02]  /*0a60*/  LOP3.LUT R0, R8, R15, RZ, 0x3c, !PT ;  /* 0x0000000f08007212 */ /* 0x000fe400078e3cff */
[----:B------:R-:W-:Y:S02]  /*0a70*/  SEL R41, RZ, 0x4, P3 ;  /* 0x00000004ff297807 */ /* 0x000fe40001800000 */
[----:B------:R-:W-:Y:S02]  /*0a80*/  SEL R13, RZ, 0x1, P6 ;  /* 0x00000001ff0d7807 */ /* 0x000fe40003000000 */
[----:B------:R-:W-:Y:S02]  /*0a90*/  ISETP.GE.U32.AND P3, PT, R3, 0x7fffff82, PT ;  /* 0x7fffff820300780c */ /* 0x000fe40003f66070 */
[----:B------:R-:W-:Y:S02]  /*0aa0*/  ISETP.GE.AND P6, PT, R0, RZ, PT ;  /* 0x000000ff0000720c */ /* 0x000fe40003fc6270 */
[----:B------:R-:W-:-:S02]  /*0ab0*/  IADD3 R3, R4, -0x3d, RZ ;  /* 0xffffffc304037810 */ /* 0x000fc40007ffe0ff */
[----:B------:R-:W-:Y:S02]  /*0ac0*/  @!P4 IADD3 R220, R220, 0x1, RZ ;  /* 0x00000001dcdcc810 */ /* 0x000fe40007ffe0ff */
[----:B------:R-:W-:Y:S02]  /*0ad0*/  ISETP.NE.AND P4, PT, R15, RZ, PT ;  /* 0x000000ff0f00720c */ /* 0x000fe40003f85270 */
[----:B------:R-:W-:Y:S02]  /*0ae0*/  SEL R16, RZ, 0x1fffe, P2 ;  /* 0x0001fffeff107807 */ /* 0x000fe40001000000 */
[----:B------:R-:W-:Y:S02]  /*0af0*/  ISETP.GE.U32.AND P2, PT, R3, 0x7fffff84, PT ;  /* 0x7fffff840300780c */ /* 0x000fe40003f46070 */
[C---:B------:R-:W-:Y:S01]  /*0b00*/  IADD3 R0, R4.reuse, -0x3e, RZ ;  /* 0xffffffc204007810 */ /* 0x040fe20007ffe0ff */
[----:B------:R-:W-:Y:S01]  /*0b10*/  IMAD.IADD R13, R13, 0x1, R16 ;  /* 0x000000010d0d7824 */ /* 0x000fe200078e0210 */
[----:B------:R-:W-:-:S02]  /*0b20*/  IADD3 R3, R4, -0x37, RZ ;  /* 0xffffffc904037810 */ /* 0x000fc40007ffe0ff */
[----:B------:R-:W-:Y:S02]  /*0b30*/  @P5 IADD3 R220, R220, 0x1, RZ ;  /* 0x00000001dcdc5810 */ /* 0x000fe40007ffe0ff */
[----:B------:R-:W-:Y:S02]  /*0b40*/  SEL R14, RZ, 0x7fff8, P0 ;  /* 0x0007fff8ff0e7807 */ /* 0x000fe40000000000 */
[----:B-1----:R-:W-:Y:S01]  /*0b50*/  IADD3 R2, R2, 0xffffffe, RZ ;  /* 0x0ffffffe02027810 */ /* 0x002fe20007ffe0ff */
[----:B------:R-:W-:Y:S01]  /*0b60*/  @!P6 IMAD.MOV R220, RZ, RZ, -R220 ;  /* 0x000000ffffdce224 */ /* 0x000fe200078e0adc */
[----:B------:R-:W-:Y:S02]  /*0b70*/  ISETP.GE.U32.AND P0, PT, R0, 0x7fffff83, PT ;  /* 0x7fffff830000780c */ /* 0x000fe40003f06070 */
[C---:B------:R-:W-:Y:S02]  /*0b80*/  IADD3 R5, R4.reuse, -0x3a, RZ ;  /* 0xffffffc604057810 */ /* 0x040fe40007ffe0ff */
[----:B------:R-:W-:-:S02]  /*0b90*/  IADD3 R0, R4, -0x38, RZ ;  /* 0xffffffc804007810 */ /* 0x000fc40007ffe0ff */
[----:B------:R-:W-:Y:S02]  /*0ba0*/  ISETP.GE.U32.AND P5, PT, R3, 0x7fffff8a, PT ;  /* 0x7fffff8a0300780c */ /* 0x000fe40003fa6070 */
[----:B------:R1:W2:Y:S01]  /*0bb0*/  F2I.FTZ.U32.TRUNC.NTZ R3, R2 ;  /* 0x0000000200037305 */ /* 0x0002a2000021f000 */
[----:B------:R-:W-:Y:S02]  /*0bc0*/  SEL R43, RZ, 0x1, P1 ;  /* 0x00000001ff2b7807 */ /* 0x000fe40000800000 */
[----:B------:R-:W-:Y:S02]  /*0bd0*/  ISETP.GE.U32.AND P1, PT, R5, 0x7fffff87, PT ;  /* 0x7fffff870500780c */ /* 0x000fe40003f26070 */
[----:B------:R-:W-:Y:S01]  /*0be0*/  ISETP.GE.U32.AND P6, PT, R0, 0x7fffff89, PT ;  /* 0x7fffff890000780c */ /* 0x000fe20003fc6070 */
[----:B------:R-:W-:Y:S01]  /*0bf0*/  IMAD.IADD R43, R43, 0x1, R48 ;  /* 0x000000012b2b7824 */ /* 0x000fe200078e0230 */
[----:B------:R-:W-:Y:S02]  /*0c00*/  IADD3 R0, R4, -0x35, RZ ;  /* 0xffffffcb04007810 */ /* 0x000fe40007ffe0ff */
[----:B------:R-:W-:-:S02]  /*0c10*/  @!P4 LOP3.LUT R220, RZ, R15, RZ, 0x33, !PT ;  /* 0x0000000fffdcc212 */ /* 0x000fc400078e33ff */
[----:B------:R-:W-:Y:S02]  /*0c20*/  IADD3 R5, R4, -0x36, RZ ;  /* 0xffffffca04057810 */ /* 0x000fe40007ffe0ff */
[----:B------:R-:W-:Y:S01]  /*0c30*/  SEL R11, RZ, 0x4, P1 ;  /* 0x00000004ff0b7807 */ /* 0x000fe20000800000 */
[----:B------:R-:W-:Y:S01]  /*0c40*/  IMAD.MOV R6, RZ, RZ, -R220 ;  /* 0x000000ffff067224 */ /* 0x000fe200078e0adc */
[----:B------:R-:W-:Y:S01]  /*0c50*/  ISETP.GE.U32.AND P1, PT, R0, 0x7fffff8c, PT ;  /* 0x7fffff8c0000780c */ /* 0x000fe20003f26070 */
[----:B------:R-:W-:Y:S01]  /*0c60*/  IMAD.SHL.U32 R220, R220, 0x80, RZ ;  /* 0x00000080dcdc7824 */ /* 0x000fe200078e00ff */
[C---:B------:R-:W-:Y:S02]  /*0c70*/  IADD3 R0, R4.reuse, -0x33, RZ ;  /* 0xffffffcd04007810 */ /* 0x040fe40007ffe0ff */
[----:B------:R-:W-:Y:S02]  /*0c80*/  ISETP.GE.U32.AND P4, PT, R5, 0x7fffff8b, PT ;  /* 0x7fffff8b0500780c */ /* 0x000fe40003f86070 */
[----:B------:R-:W-:-:S02]  /*0c90*/  IADD3 R5, R4, -0x34, RZ ;  /* 0xffffffcc04057810 */ /* 0x000fc40007ffe0ff */
[----:B------:R-:W-:Y:S02]  /*0ca0*/  SEL R20, RZ, 0x1fffe, P3 ;  /* 0x0001fffeff147807 */ /* 0x000fe40001800000 */
[----:B-1----:R-:W-:Y:S02]  /*0cb0*/  IADD3 R2, R4, -0x1f, RZ ;  /* 0xffffffe104027810 */ /* 0x002fe40007ffe0ff */
[----:B------:R-:W-:Y:S01]  /*0cc0*/  ISETP.GE.U32.AND P3, PT, R0, 0x7fffff8e, PT ;  /* 0x7fffff8e0000780c */ /* 0x000fe20003f66070 */
[----:B------:R-:W-:Y:S01]  /*0cd0*/  IMAD R0, R15, R6, R8 ;  /* 0x000000060f007224 */ /* 0x000fe200078e0208 */
[----:B------:R-:W-:Y:S02]  /*0ce0*/  SEL R18, RZ, 0x7fff8, P2 ;  /* 0x0007fff8ff127807 */ /* 0x000fe40001000000 */
[----:B------:R-:W-:Y:S01]  /*0cf0*/  ISETP.GE.U32.AND P2, PT, R5, 0x7fffff8d, PT ;  /* 0x7fffff8d0500780c */ /* 0x000fe20003f46070 */
[----:B------:R-:W-:Y:S01]  /*0d00*/  IMAD.IADD R0, R10, 0x1, R0 ;  /* 0x000000010a007824 */ /* 0x000fe200078e0200 */
[----:B------:R-:W-:-:S02]  /*0d10*/  SEL R15, RZ, 0x4, P0 ;  /* 0x00000004ff0f7807 */ /* 0x000fc40000000000 */
[----:B------:R-:W-:Y:S01]  /*0d20*/  ISETP.GE.U32.AND P0, PT, R2, 0x7fffffa2, PT ;  /* 0x7fffffa20200780c */ /* 0x000fe20003f06070 */
[----:B--2---:R-:W-:Y:S01]  /*0d30*/  IMAD.MOV R2, RZ, RZ, -R3 ;  /* 0x000000ffff027224 */ /* 0x004fe200078e0a03 */
[----:B------:R-:W-:Y:S01]  /*0d40*/  IADD3 R5, R4, -0x1d, RZ ;  /* 0xffffffe304057810 */ /* 0x000fe20007ffe0ff */
[----:B------:R-:W-:Y:S01]  /*0d50*/  IMAD R52, R0, 0x80, R51 ;  /* 0x0000008000347824 */ /* 0x000fe200078e0233 */
[----:B------:R-:W-:Y:S02]  /*0d60*/  SEL R12, RZ, 0x1fffe, P5 ;  /* 0x0001fffeff0c7807 */ /* 0x000fe40002800000 */
[----:B------:R-:W-:Y:S01]  /*0d70*/  ISETP.GE.U32.AND P5, PT, R5, 0x7fffffa4, PT ;  /* 0x7fffffa40500780c */ /* 0x000fe20003fa6070 */
[----:B------:R-:W-:Y:S01]  /*0d80*/  IMAD R5, R2, R49, RZ ;  /* 0x0000003102057224 */ /* 0x000fe200078e02ff */
[----:B------:R-:W-:Y:S01]  /*0d90*/  IABS R0, R52 ;  /* 0x0000003400007213 */ /* 0x000fe20000000000 */
[----:B------:R-:W-:Y:S01]  /*0da0*/  IMAD.MOV.U32 R2, RZ, RZ, RZ ;  /* 0x000000ffff027224 */ /* 0x000fe200078e00ff */
[----:B------:R-:W-:Y:S01]  /*0db0*/  SEL R50, RZ, 0x7fff8, P5 ;  /* 0x0007fff8ff327807 */ /* 0x000fe20002800000 */
[----:B------:R1:W-:Y:S01]  /*0dc0*/  STL [R1+0x190], R52 ;  /* 0x0001903401007387 */ /* 0x0003e20000100800 */
[C---:B------:R-:W-:Y:S01]  /*0dd0*/  IADD3 R6, R4.reuse, -0x1e, RZ ;  /* 0xffffffe204067810 */ /* 0x040fe20007ffe0ff */
[----:B------:R-:W-:Y:S01]  /*0de0*/  IMAD.HI.U32 R2, R3, R5, R2 ;  /* 0x0000000503027227 */ /* 0x000fe200078e0002 */
[----:B------:R-:W-:-:S02]  /*0df0*/  IADD3 R5, R4, -0x20, RZ ;  /* 0xffffffe004057810 */ /* 0x000fc40007ffe0ff */
[----:B------:R-:W-:Y:S02]  /*0e00*/  SEL R9, RZ, 0x1, P6 ;  /* 0x00000001ff097807 */ /* 0x000fe40003000000 */
[----:B------:R-:W-:Y:S01]  /*0e10*/  IADD3 R3, R4, -0xd, RZ ;  /* 0xfffffff304037810 */ /* 0x000fe20007ffe0ff */
[----:B------:R-:W-:Y:S01]  /*0e20*/  IMAD.HI.U32 R2, R2, R0, RZ ;  /* 0x0000000002027227 */ /* 0x000fe200078e00ff */
[----:B------:R-:W-:Y:S02]  /*0e30*/  ISETP.GE.U32.AND P6, PT, R6, 0x7fffffa3, PT ;  /* 0x7fffffa30600780c */ /* 0x000fe40003fc6070 */
[----:B------:R-:W-:Y:S01]  /*0e40*/  SEL R10, RZ, 0x7fff8, P1 ;  /* 0x0007fff8ff0a7807 */ /* 0x000fe20000800000 */
[----:B------:R-:W-:Y:S01]  /*0e50*/  IMAD.MOV R2, RZ, RZ, -R2 ;  /* 0x000000ffff027224 */ /* 0x000fe200078e0a02 */
[----:B------:R-:W-:Y:S01]  /*0e60*/  ISETP.GE.U32.AND P1, PT, R5, 0x7fffffa1, PT ;  /* 0x7fffffa10500780c */ /* 0x000fe20003f26070 */
[----:B------:R-:W-:Y:S01]  /*0e70*/  IMAD.IADD R9, R9, 0x1, R12 ;  /* 0x0000000109097824 */ /* 0x000fe200078e020c */
[----:B------:R-:W-:Y:S01]  /*0e80*/  IADD3 R6, R4, -0x32, RZ ;  /* 0xffffffce04067810 */ /* 0x000fe20007ffe0ff */
[----:B------:R-:W-:Y:S01]  /*0e90*/  IMAD R0, R49, R2, R0 ;  /* 0x0000000231007224 */ /* 0x000fe200078e0200 */
[----:B------:R-:W-:-:S02]  /*0ea0*/  SEL R7, RZ, 0x4, P4 ;  /* 0x00000004ff077807 */ /* 0x000fc40002000000 */
[C---:B------:R-:W-:Y:S02]  /*0eb0*/  IADD3 R5, R4.reuse, -0x9, RZ ;  /* 0xfffffff704057810 */ /* 0x040fe40007ffe0ff */
[----:B------:R-:W-:Y:S02]  /*0ec0*/  ISETP.GT.U32.AND P5, PT, R49, R0, PT ;  /* 0x000000003100720c */ /* 0x000fe40003fa4070 */
[----:B------:R-:W-:Y:S02]  /*0ed0*/  ISETP.GE.U32.AND P4, PT, R3, 0x7fffffb4, PT ;  /* 0x7fffffb40300780c */ /* 0x000fe40003f86070 */
[----:B------:R-:W-:Y:S02]  /*0ee0*/  IADD3 R3, R4, -0x5, RZ ;  /* 0xfffffffb04037810 */ /* 0x000fe40007ffe0ff */
[----:B------:R-:W-:Y:S02]  /*0ef0*/  SEL R47, RZ, 0x1fffe, P0 ;  /* 0x0001fffeff2f7807 */ /* 0x000fe40000000000 */
[----:B------:R-:W-:-:S02]  /*0f00*/  SEL R8, RZ, 0x1fffe, P3 ;  /* 0x0001fffeff087807 */ /* 0x000fc40001800000 */
[----:B------:R-:W-:Y:S02]  /*0f10*/  ISETP.GE.U32.AND P0, PT, R6, 0x7fffff8f, PT ;  /* 0x7fffff8f0600780c */ /* 0x000fe40003f06070 */
[----:B------:R-:W-:Y:S01]  /*0f20*/  ISETP.GE.U32.AND P3, PT, R5, 0x7fffffb8, PT ;  /* 0x7fffffb80500780c */ /* 0x000fe20003f66070 */
[----:B------:R-:W-:Y:S01]  /*0f30*/  @!P5 IMAD.IADD R0, R0, 0x1, -R49 ;  /* 0x000000010000d824 */ /* 0x000fe200078e0a31 */
[C---:B------:R-:W-:Y:S02]  /*0f40*/  IADD3 R2, R4.reuse, -0x1, RZ ;  /* 0xffffffff04027810 */ /* 0x040fe40007ffe0ff */
[----:B------:R-:W-:Y:S02]  /*0f50*/  IADD3 R6, R4, -0x31, RZ ;  /* 0xffffffcf04067810 */ /* 0x000fe40007ffe0ff */
[----:B------:R-:W-:Y:S02]  /*0f60*/  ISETP.GT.U32.AND P5, PT, R49, R0, PT ;  /* 0x000000003100720c */ /* 0x000fe40003fa4070 */
[----:B------:R-:W-:-:S02]  /*0f70*/  SEL R5, RZ, 0x1, P2 ;  /* 0x00000001ff057807 */ /* 0x000fc40001000000 */
[----:B------:R-:W-:Y:S02]  /*0f80*/  ISETP.GE.U32.AND P2, PT, R3, 0x7fffffbc, PT ;  /* 0x7fffffbc0300780c */ /* 0x000fe40003f46070 */
[----:B------:R-:W-:Y:S01]  /*0f90*/  SEL R45, RZ, 0x4, P6 ;  /* 0x00000004ff2d7807 */ /* 0x000fe20003000000 */
[----:B------:R-:W-:Y:S01]  /*0fa0*/  IMAD.IADD R5, R5, 0x1, R8 ;  /* 0x0000000105057824 */ /* 0x000fe200078e0208 */
[----:B------:R-:W-:Y:S02]  /*0fb0*/  SEL R3, RZ, 0x4, P0 ;  /* 0x00000004ff037807 */ /* 0x000fe40000000000 */
[----:B------:R-:W-:Y:S02]  /*0fc0*/  ISETP.GE.U32.AND P6, PT, R2, 0x7fffffc0, PT ;  /* 0x7fffffc00200780c */ /* 0x000fe40003fc6070 */
[----:B------:R-:W-:Y:S01]  /*0fd0*/  ISETP.GE.U32.AND P0, PT, R6, 0x7fffff90, PT ;  /* 0x7fffff900600780c */ /* 0x000fe20003f06070 */
[----:B------:R-:W-:Y:S01]  /*0fe0*/  @!P5 IMAD.IADD R0, R0, 0x1, -R49 ;  /* 0x000000010000d824 */ /* 0x000fe200078e0a31 */
[----:B------:R-:W-:-:S02]  /*0ff0*/  IADD3 R2, R4, -0x40, RZ ;  /* 0xffffffc004027810 */ /* 0x000fc40007ffe0ff */
[----:B------:R-:W-:Y:S01]  /*1000*/  ISETP.GE.AND P5, PT, R52, RZ, PT ;  /* 0x000000ff3400720c */ /* 0x000fe20003fa6270 */
[----:B------:R-:W-:Y:S01]  /*1010*/  IMAD.MOV.U32 R16, RZ, RZ, R0 ;  /* 0x000000ffff107224 */ /* 0x000fe200078e0000 */
[----:B------:R-:W-:Y:S02]  /*1020*/  SEL R6, RZ, 0x7fff8, P0 ;  /* 0x0007fff8ff067807 */ /* 0x000fe40000000000 */
[----:B------:R-:W-:Y:S02]  /*1030*/  ISETP.GE.U32.AND P0, PT, R2, 0x7fffff81, PT ;  /* 0x7fffff810200780c */ /* 0x000fe40003f06070 */
[----:B------:R-:W-:Y:S02]  /*1040*/  SEL R8, RZ, 0x1, P1 ;  /* 0x00000001ff087807 */ /* 0x000fe40000800000 */
[----:B------:R-:W-:Y:S02]  /*1050*/  SEL R17, RZ, 0x1, P0 ;  /* 0x00000001ff117807 */ /* 0x000fe40000000000 */
[----:B------:R-:W-:Y:S01]  /*1060*/  LOP3.LUT R31, R31, 0x3, RZ, 0xc0, !PT ;  /* 0x000000031f1f7812 */ /* 0x000fe200078ec0ff */
[----:B------:R-:W-:Y:S01]  /*1070*/  IMAD.IADD R8, R8, 0x1, R47 ;  /* 0x0000000108087824 */ /* 0x000fe200078e022f */
[----:B------:R-:W-:Y:S01]  /*1080*/  LOP3.LUT R9, R9, 0x3, RZ, 0xc0, !PT ;  /* 0x0000000309097812 */ /* 0x000fe200078ec0ff */
[----:B------:R-:W-:Y:S01]  /*1090*/  IMAD.IADD R17, R17, 0x1, R20 ;  /* 0x0000000111117824 */ /* 0x000fe200078e0214 */
[----:B------:R-:W-:Y:S01]  /*10a0*/  LOP3.LUT R27, R27, 0x3, RZ, 0xc0, !PT ;  /* 0x000000031b1b7812 */ /* 0x000fe200078ec0ff */
[----:B------:R-:W-:Y:S01]  /*10b0*/  @!P5 IMAD.MOV R16, RZ, RZ, -R16 ;  /* 0x000000ffff10d224 */ /* 0x000fe200078e0a10 */
[----:B------:R-:W-:-:S02]  /*10c0*/  ISETP.NE.AND P5, PT, RZ, c[0x0][0x178], PT ;  /* 0x00005e00ff007a0c */ /* 0x000fc40003fa5270 */
[----:B------:R-:W-:Y:S02]  /*10d0*/  LOP3.LUT R17, R17, 0x3, RZ, 0xc0, !PT ;  /* 0x0000000311117812 */ /* 0x000fe400078ec0ff */
[----:B------:R-:W-:Y:S02]  /*10e0*/  IADD3 R29, R31, R34, R29 ;  /* 0x000000221f1d7210 */ /* 0x000fe40007ffe01d */
[----:B------:R-:W-:Y:S02]  /*10f0*/  IADD3 R7, R9, R10, R7 ;  /* 0x0000000a09077210 */ /* 0x000fe40007ffe007 */
[----:B------:R-:W-:Y:S02]  /*1100*/  LOP3.LUT R23, R23, 0x3, RZ, 0xc0, !PT ;  /* 0x0000000317177812 */ /* 0x000fe400078ec0ff */
[----:B------:R-:W-:Y:S02]  /*1110*/  LOP3.LUT R39, R39, 0x3, RZ, 0xc0, !PT ;  /* 0x0000000327277812 */ /* 0x000fe400078ec0ff */
[----:B------:R-:W-:-:S02]  /*1120*/  LOP3.LUT R5, R5, 0x3, RZ, 0xc0, !PT ;  /* 0x0000000305057812 */ /* 0x000fc400078ec0ff */
[----:B------:R-:W-:Y:S02]  /*1130*/  LOP3.LUT R9, R8, 0x3, RZ, 0xc0, !PT ;  /* 0x0000000308097812 */ /* 0x000fe400078ec0ff */
[----:B------:R-:W-:Y:S02]  /*1140*/  LOP3.LUT R13, R13, 0x3, RZ, 0xc0, !PT ;  /* 0x000000030d0d7812 */ /* 0x000fe400078ec0ff */
[----:B------:R-:W-:Y:S02]  /*1150*/  IADD3 R15, R17, R18, R15 ;  /* 0x00000012110f7210 */ /* 0x000fe40007ffe00f */
[----:B------:R-:W-:Y:S02]  /*1160*/  IADD3 R25, R27, R30, R25 ;  /* 0x0000001e1b197210 */ /* 0x000fe40007ffe019 */
[----:B------:R-:W-:Y:S02]  /*1170*/  LOP3.LUT R8, R29, 0xf, RZ, 0xc0, !PT ;  /* 0x0000000f1d087812 */ /* 0x000fe400078ec0ff */
[----:B------:R-:W-:-:S02]  /*1180*/  IADD3 R21, R23, R26, R21 ;  /* 0x0000001a17157210 */ /* 0x000fc40007ffe015 */
[----:B------:R-:W-:Y:S01]  /*1190*/  LOP3.LUT R43, R43, 0x3, RZ, 0xc0, !PT ;  /* 0x000000032b2b7812 */ /* 0x000fe200078ec0ff */
[----:B------:R-:W-:Y:S01]  /*11a0*/  IMAD R25, R25, 0x10, R8 ;  /* 0x0000001019197824 */ /* 0x000fe200078e0208 */
[----:B------:R-:W-:Y:S01]  /*11b0*/  IADD3 R37, R39, R42, R37 ;  /* 0x0000002a27257210 */ /* 0x000fe20007ffe025 */
[----:B------:R-:W-:Y:S01]  /*11c0*/  IMAD.SHL.U32 R8, R21, 0x100, RZ ;  /* 0x0000010015087824 */ /* 0x000fe200078e00ff */
[----:B------:R-:W-:Y:S01]  /*11d0*/  IADD3 R3, R5, R6, R3 ;  /* 0x0000000605037210 */ /* 0x000fe20007ffe003 */
[----:B------:R-:W-:Y:S01]  /*11e0*/  IMAD.SHL.U32 R6, R7, 0x100, RZ ;  /* 0x0000010007067824 */ /* 0x000fe200078e00ff */
[----:B------:R-:W-:Y:S01]  /*11f0*/  IADD3 R9, R9, R50, R45 ;  /* 0x0000003209097210 */ /* 0x000fe20007ffe02d */
[----:B------:R-:W-:Y:S01]  /*1200*/  IMAD.SHL.U32 R10, R37, 0x100, RZ ;  /* 0x00000100250a7824 */ /* 0x000fe200078e00ff */
[----:B------:R-:W-:Y:S02]  /*1210*/  IADD3 R11, R13, R14, R11 ;  /* 0x0000000e0d0b7210 */ /* 0x000fe40007ffe00b */
[----:B------:R-:W-:Y:S01]  /*1220*/  LOP3.LUT R0, R15, 0xf, RZ, 0xc0, !PT ;  /* 0x0000000f0f007812 */ /* 0x000fe200078ec0ff */
[----:B------:R-:W-:Y:S01]  /*1230*/  IMAD.MOV.U32 R15, RZ, RZ, c[0x0][0x188] ;  /* 0x00006200ff0f7624 */ /* 0x000fe200078e00ff */
[----:B------:R-:W-:-:S02]  /*1240*/  @!P5 LOP3.LUT R16, RZ, c[0x0][0x178], RZ, 0x33, !PT ;  /* 0x00005e00ff10da12 */ /* 0x000fc400078e33ff */
[----:B------:R-:W-:Y:S01]  /*1250*/  IADD3 R41, R43, R46, R41 ;  /* 0x0000002e2b297210 */ /* 0x000fe20007ffe029 */
[----:B------:R-:W-:Y:S01]  /*1260*/  IMAD R11, R11, 0x10, R0 ;  /* 0x000000100b0b7824 */ /* 0x000fe200078e0200 */
[----:B------:R-:W-:Y:S01]  /*1270*/  LOP3.LUT R12, R9, 0xf, RZ, 0xc0, !PT ;  /* 0x0000000f090c7812 */ /* 0x000fe200078ec0ff */
[----:B------:R-:W-:Y:S01]  /*1280*/  IMAD R0, R16, c[0x0][0x184], RZ ;  /* 0x0000610010007a24 */ /* 0x000fe200078e02ff */
[----:B------:R-:W-:Y:S01]  /*1290*/  LOP3.LUT R24, R24, 0x3, RZ, 0xc0, !PT ;  /* 0x0000000318187812 */ /* 0x000fe200078ec0ff */
[----:B------:R-:W-:Y:S01]  /*12a0*/  IMAD.SHL.U32 R171, R15, 0x4, RZ ;  /* 0x000000040fab7824 */ /* 0x000fe200078e00ff */
[----:B------:R-:W-:Y:S01]  /*12b0*/  LOP3.LUT R35, R35, 0x3, RZ, 0xc0, !PT ;  /* 0x0000000323237812 */ /* 0x000fe200078ec0ff */
[----:B------:R-:W-:Y:S01]  /*12c0*/  IMAD R12, R41, 0x10, R12 ;  /* 0x00000010290c7824 */ /* 0x000fe200078e020c */
[----:B------:R-:W-:Y:S01]  /*12d0*/  LOP3.LUT R6, R6, 0xf00, RZ, 0xe2, !PT ;  /* 0x00000f0006067812 */ /* 0x000fe200078ee2ff */
[C---:B------:R-:W-:Y:S01]  /*12e0*/  IMAD.SHL.U32 R175, R15.reuse, 0x8, RZ ;  /* 0x000000080faf7824 */ /* 0x040fe200078e00ff */
[----:B------:R-:W-:Y:S01]  /*12f0*/  IADD3 R19, R24, R22, R19 ;  /* 0x0000001618137210 */ /* 0x000fe20007ffe013 */
[----:B------:R-:W-:Y:S01]  /*1300*/  IMAD R22, R15, 0x30, RZ ;  /* 0x000000300f167824 */ /* 0x000fe200078e02ff */
[----:B------:R-:W-:Y:S01]  /*1310*/  IADD3 R33, R35, R38, R33 ;  /* 0x0000002623217210 */ /* 0x000fe20007ffe021 */
[----:B------:R-:W-:Y:S01]  /*1320*/  IMAD R3, R3, 0x1000, R6 ;  /* 0x0000100003037824 */ /* 0x000fe200078e0206 */
[----:B------:R-:W-:Y:S01]  /*1330*/  LOP3.LUT R8, R8, 0xf00, RZ, 0xe2, !PT ;  /* 0x00000f0008087812 */ /* 0x000fe200078ee2ff */
[----:B------:R-:W-:Y:S01]  /*1340*/  IMAD.SHL.U32 R6, R0, 0x4, RZ ;  /* 0x0000000400067824 */ /* 0x000fe200078e00ff */
[----:B------:R-:W-:Y:S01]  /*1350*/  LOP3.LUT R10, R10, 0xf00, RZ, 0xe2, !PT ;  /* 0x00000f000a0a7812 */ /* 0x000fe200078ee2ff */
[----:B------:R-:W-:Y:S01]  /*1360*/  IMAD R203, R15, 0xc, RZ ;  /* 0x0000000c0fcb7824 */ /* 0x000fe200078e02ff */
[----:B------:R-:W-:Y:S01]  /*1370*/  LOP3.LUT R14, R12, 0xff, RZ, 0xc0, !PT ;  /* 0x000000ff0c0e7812 */ /* 0x000fe200078ec0ff */
[----:B------:R-:W-:Y:S01]  /*1380*/  IMAD R19, R19, 0x1000, R8 ;  /* 0x0000100013137824 */ /* 0x000fe200078e0208 */
[----:B------:R-:W-:Y:S01]  /*1390*/  LOP3.LUT R8, R11, 0xff, RZ, 0xc0, !PT ;  /* 0x000000ff0b087812 */ /* 0x000fe200078ec0ff */
[----:B------:R-:W-:Y:S01]  /*13a0*/  IMAD R33, R33, 0x1000, R10 ;  /* 0x0000100021217824 */ /* 0x000fe200078e020a */
[----:B------:R-:W-:Y:S01]  /*13b0*/  LOP3.LUT R10, R25, 0xff, RZ, 0xc0, !PT ;  /* 0x000000ff190a7812 */ /* 0x000fe200078ec0ff */
[----:B------:R-:W-:Y:S01]  /*13c0*/  IMAD.SHL.U32 R207, R15, 0x10, RZ ;  /* 0x000000100fcf7824 */ /* 0x000fe200078e00ff */
[----:B------:R-:W-:Y:S01]  /*13d0*/  IADD3 R12, P5, R6, c[0x0][0x160], RZ ;  /* 0x00005800060c7a10 */ /* 0x000fe20007fbe0ff */
[----:B------:R-:W-:Y:S01]  /*13e0*/  IMAD.IADD R5, R33, 0x1, R14 ;  /* 0x0000000121057824 */ /* 0x000fe200078e020e */
[----:B------:R-:W-:Y:S01]  /*13f0*/  LOP3.LUT R27, R221, 0x20, RZ, 0x3c, !PT ;  /* 0x00000020dd1b7812 */ /* 0x000fe200078e3cff */
[----:B------:R-:W-:Y:S01]  /*1400*/  IMAD.IADD R10, R19, 0x1, R10 ;  /* 0x00000001130a7824 */ /* 0x000fe200078e020a */
[----:B------:R-:W-:Y:S01]  /*1410*/  LEA.HI.X.SX32 R13, R0, c[0x0][0x164], 0x2, P5 ;  /* 0x00005900000d7a11 */ /* 0x000fe200028f16ff */
[----:B------:R-:W-:Y:S01]  /*1420*/  IMAD.IADD R3, R3, 0x1, R8 ;  /* 0x0000000103037824 */ /* 0x000fe200078e0208 */
[----:B------:R-:W-:Y:S01]  /*1430*/  LOP3.LUT R5, R5, 0xffff, RZ, 0xc0, !PT ;  /* 0x0000ffff05057812 */ /* 0x000fe200078ec0ff */
[----:B------:R-:W-:-:S02]  /*1440*/  IMAD R19, R15, 0x50, RZ ;  /* 0x000000500f137824 */ /* 0x000fc400078e02ff */
[----:B------:R2:W-:Y:S01]  /*1450*/  LDGSTS.E [R221], [R12.64], !P6 ;  /* 0x000000000cdd7fae */ /* 0x0005e2000f121844 */
[----:B------:R-:W-:Y:S01]  /*1460*/  PRMT R3, R3, 0x5410, R10 ;  /* 0x0000541003037816 */ /* 0x000fe2000000000a */
[C---:B------:R-:W-:Y:S01]  /*1470*/  IMAD R211, R15.reuse, 0x14, RZ ;  /* 0x000000140fd37824 */ /* 0x040fe200078e02ff */
[CC--:B------:R-:W-:Y:S01]  /*1480*/  LEA R8, P6, R15.reuse, R12.reuse, 0x4 ;  /* 0x0000000c0f087211 */ /* 0x0c0fe200078c20ff */
[C---:B------:R-:W-:Y:S01]  /*1490*/  IMAD R215, R15.reuse, 0x18, RZ ;  /* 0x000000180fd77824 */ /* 0x040fe200078e02ff */
[CC--:B------:R-:W-:Y:S01]  /*14a0*/  LEA R10, P5, R15.reuse, R12.reuse, 0x5 ;  /* 0x0000000c0f0a7211 */ /* 0x0c0fe200078a28ff */
[C---:B------:R-:W-:Y:S01]  /*14b0*/  IMAD R219, R15.reuse, 0x1c, RZ ;  /* 0x0000001c0fdb7824 */ /* 0x040fe200078e02ff */
[--C-:B------:R-:W-:Y:S01]  /*14c0*/  SHF.R.U32.HI R14, RZ, 0xf, R5.reuse ;  /* 0x0000000fff0e7819 */ /* 0x100fe20000011605 */
[----:B------:R-:W-:Y:S01]  /*14d0*/  IMAD.SHL.U32 R23, R15, 0x20, RZ ;  /* 0x000000200f177824 */ /* 0x000fe200078e00ff */
[-C--:B------:R-:W-:Y:S01]  /*14e0*/  LEA.HI.X.SX32 R9, R171, R13.reuse, 0x2, P6 ;  /* 0x0000000dab097211 */ /* 0x080fe200030f16ff */
[----:B------:R-:W-:Y:S01]  /*14f0*/  IMAD R28, R15, 0x24, RZ ;  /* 0x000000240f1c7824 */ /* 0x000fe200078e02ff */
[-C--:B------:R-:W-:Y:S01]  /*1500*/  LEA.HI.X.SX32 R11, R175, R13.reuse, 0x2, P5 ;  /* 0x0000000daf0b7211 */ /* 0x080fe200028f16ff */
[C---:B------:R-:W-:Y:S01]  /*1510*/  IMAD R26, R15.reuse, 0x28, RZ ;  /* 0x000000280f1a7824 */ /* 0x040fe200078e02ff */
[----:B------:R-:W-:Y:S01]  /*1520*/  LOP3.LUT P5, RZ, R14, 0x1, RZ, 0xc0, !PT ;  /* 0x000000010eff7812 */ /* 0x000fe200078ac0ff */
[----:B------:R3:W-:Y:S01]  /*1530*/  LDGSTS.E [R221+0x800], [R8.64], !P2 ;  /* 0x0080000008dd7fae */ /* 0x0007e2000d121844 */
[--C-:B------:R-:W-:Y:S01]  /*1540*/  SHF.R.U32.HI R14, RZ, 0xb, R5.reuse ;  /* 0x0000000bff0e7819 */ /* 0x100fe20000011605 */
[C---:B------:R-:W-:Y:S01]  /*1550*/  IMAD R24, R15.reuse, 0x34, RZ ;  /* 0x000000340f187824 */ /* 0x040fe200078e02ff */
[-C--:B------:R-:W-:Y:S01]  /*1560*/  IADD3 R16, P6, R22, R12.reuse, RZ ;  /* 0x0000000c16107210 */ /* 0x080fe20007fde0ff */
[----:B------:R4:W-:Y:S01]  /*1570*/  LDGSTS.E [R221+0x1000], [R10.64], !P3 ;  /* 0x010000000add7fae */ /* 0x0009e2000d921844 */
[----:B------:R-:W-:Y:S01]  /*1580*/  LOP3.LUT P2, RZ, R14, 0x1, RZ, 0xc0, !PT ;  /* 0x000000010eff7812 */ /* 0x000fe2000784c0ff */
[----:B------:R-:W-:Y:S01]  /*1590*/  IMAD R25, R15, 0x38, RZ ;  /* 0x000000380f197824 */ /* 0x000fe200078e02ff */
[-C--:B------:R-:W-:Y:S01]  /*15a0*/  LEA.HI.X.SX32 R17, R203, R13.reuse, 0x2, P6 ;  /* 0x0000000dcb117211 */ /* 0x080fe200030f16ff */
[C---:B------:R-:W-:Y:S01]  /*15b0*/  IMAD R172, R15.reuse, 0x5, RZ ;  /* 0x000000050fac7824 */ /* 0x040fe200078e02ff */
[CC--:B------:R-:W-:Y:S01]  /*15c0*/  LEA R18, P3, R15.reuse, R12.reuse, 0x6 ;  /* 0x0000000c0f127211 */ /* 0x0c0fe200078630ff */
[----:B------:R-:W-:Y:S01]  /*15d0*/  IMAD R200, R15, 0x9, RZ ;  /* 0x000000090fc87824 */ /* 0x000fe200078e02ff */
[--C-:B------:R-:W-:Y:S01]  /*15e0*/  SHF.R.U32.HI R21, RZ, 0x7, R5.reuse ;  /* 0x00000007ff157819 */ /* 0x100fe20000011605 */
[----:B------:R5:W-:Y:S01]  /*15f0*/  LDGSTS.E [R221+0x1800], [R16.64], !P4 ;  /* 0x0180000010dd7fae */ /* 0x000be2000e121844 */
[-C--:B------:R-:W-:Y:S01]  /*1600*/  IADD3 R20, P6, R19, R12.reuse, RZ ;  /* 0x0000000c13147210 */ /* 0x080fe20007fde0ff */
[----:B---3--:R-:W-:Y:S01]  /*1610*/  IMAD R9, R15, 0x60, RZ ;  /* 0x000000600f097824 */ /* 0x008fe200078e02ff */
[-C--:B------:R-:W-:Y:S01]  /*1620*/  LEA.HI.X.SX32 R19, R207, R13.reuse, 0x2, P3 ;  /* 0x0000000dcf137211 */ /* 0x080fe200018f16ff */
[----:B----4-:R-:W-:Y:S01]  /*1630*/  IMAD R11, R15, 0x70, RZ ;  /* 0x000000700f0b7824 */ /* 0x010fe200078e02ff */
[----:B------:R-:W-:Y:S01]  /*1640*/  LOP3.LUT P4, RZ, R21, 0x1, RZ, 0xc0, !PT ;  /* 0x0000000115ff7812 */ /* 0x000fe2000788c0ff */
[----:B------:R-:W-:Y:S01]  /*1650*/  IMAD R204, R15, 0xd, RZ ;  /* 0x0000000d0fcc7824 */ /* 0x000fe200078e02ff */
[-C--:B------:R-:W-:Y:S01]  /*1660*/  LEA.HI.X.SX32 R21, R211, R13.reuse, 0x2, P6 ;  /* 0x0000000dd3157211 */ /* 0x080fe200030f16ff */
[----:B------:R3:W-:Y:S01]  /*1670*/  LDGSTS.E [R221+0x2000], [R18.64], P5 ;  /* 0x0200000012dd7fae */ /* 0x0007e2000a921844 */
[----:B------:R-:W-:Y:S01]  /*1680*/  SHF.R.U64 R8, R3, 0x1f, RZ ;  /* 0x0000001f03087819 */ /* 0x000fe200000012ff */
[C---:B------:R-:W-:Y:S01]  /*1690*/  IMAD R208, R15.reuse, 0x11, RZ ;  /* 0x000000110fd07824 */ /* 0x040fe200078e02ff */
[----:B------:R-:W-:Y:S01]  /*16a0*/  SHF.R.U32.HI R14, RZ, 0x3, R5 ;  /* 0x00000003ff0e7819 */ /* 0x000fe20000011605 */
[----:B------:R4:W-:Y:S01]  /*16b0*/  LDGSTS.E [R221+0x2800], [R20.64], P2 ;  /* 0x0280000014dd7fae */ /* 0x0009e20009121844 */
[----:B------:R-:W-:Y:S01]  /*16c0*/  LOP3.LUT P5, RZ, R8, 0x1, RZ, 0xc0, !PT ;  /* 0x0000000108ff7812 */ /* 0x000fe200078ac0ff */
[C---:B------:R-:W-:Y:S01]  /*16d0*/  IMAD R212, R15.reuse, 0x15, RZ ;  /* 0x000000150fd47824 */ /* 0x040fe200078e02ff */
[----:B------:R-:W-:Y:S01]  /*16e0*/  LOP3.LUT P3, RZ, R14, 0x1, RZ, 0xc0, !PT ;  /* 0x000000010eff7812 */ /* 0x000fe2000786c0ff */
[----:B------:R-:W-:Y:S01]  /*16f0*/  IMAD R216, R15, 0x19, RZ ;  /* 0x000000190fd87824 */ /* 0x000fe200078e02ff */
[-C--:B------:R-:W-:Y:S01]  /*1700*/  IADD3 R8, P2, R9, R12.reuse, RZ ;  /* 0x0000000c09087210 */ /* 0x080fe20007f5e0ff */
[----:B------:R-:W-:Y:S01]  /*1710*/  IMAD.SHL.U32 R169, R15, 0x2, RZ ;  /* 0x000000020fa97824 */ /* 0x000fe200078e00ff */
[-C--:B------:R-:W-:Y:S01]  /*1720*/  IADD3 R10, P6, R11, R12.reuse, RZ ;  /* 0x0000000c0b0a7210 */ /* 0x080fe20007fde0ff */
[----:B---3--:R-:W-:Y:S01]  /*1730*/  IMAD R19, R15, 0x90, RZ ;  /* 0x000000900f137824 */ /* 0x008fe200078e02ff */
[-C--:B------:R-:W-:Y:S01]  /*1740*/  LEA.HI.X.SX32 R9, R215, R13.reuse, 0x2, P2 ;  /* 0x0000000dd7097211 */ /* 0x080fe200010f16ff */
[----:B------:R-:W-:Y:S01]  /*1750*/  IMAD R173, R15, 0x6, RZ ;  /* 0x000000060fad7824 */ /* 0x000fe200078e02ff */
[----:B-----5:R-:W-:Y:S01]  /*1760*/  SHF.R.U64 R17, R3, 0x1b, RZ ;  /* 0x0000001b03117819 */ /* 0x020fe200000012ff */
[C---:B----4-:R-:W-:Y:S01]  /*1770*/  IMAD R21, R15.reuse, 0xa0, RZ ;  /* 0x000000a00f157824 */ /* 0x050fe200078e02ff */
[-C--:B------:R-:W-:Y:S01]  /*1780*/  LEA R16, P2, R15, R12.reuse, 0x7 ;  /* 0x0000000c0f107211 */ /* 0x080fe200078438ff */
[----:B------:R3:W-:Y:S01]  /*1790*/  LDGSTS.E [R221+0x3000], [R8.64], P4 ;  /* 0x0300000008dd7fae */ /* 0x0007e2000a121844 */
[----:B------:R-:W-:Y:S01]  /*17a0*/  SHF.R.U64 R14, R3, 0x17, RZ ;  /* 0x00000017030e7819 */ /* 0x000fe200000012ff */
[----:B------:R-:W-:Y:S01]  /*17b0*/  IMAD R201, R15, 0xa, RZ ;  /* 0x0000000a0fc97824 */ /* 0x000fe200078e02ff */
[-C--:B------:R-:W-:Y:S01]  /*17c0*/  LEA.HI.X.SX32 R11, R219, R13.reuse, 0x2, P6 ;  /* 0x0000000ddb0b7211 */ /* 0x080fe200030f16ff */
[----:B------:R-:W-:Y:S01]  /*17d0*/  IMAD R205, R15, 0xe, RZ ;  /* 0x0000000e0fcd7824 */ /* 0x000fe200078e02ff */
[----:B------:R-:W-:Y:S01]  /*17e0*/  LOP3.LUT P6, RZ, R17, 0x1, RZ, 0xc0, !PT ;  /* 0x0000000111ff7812 */ /* 0x000fe200078cc0ff */
[----:B------:R-:W-:Y:S01]  /*17f0*/  IMAD R209, R15, 0x12, RZ ;  /* 0x000000120fd17824 */ /* 0x000fe200078e02ff */
[-C--:B------:R-:W-:Y:S01]  /*1800*/  LEA.HI.X.SX32 R17, R23, R13.reuse, 0x2, P2 ;  /* 0x0000000d17117211 */ /* 0x080fe200010f16ff */
[----:B------:R4:W-:Y:S01]  /*1810*/  LDGSTS.E [R221+0x3800], [R10.64], P3 ;  /* 0x038000000add7fae */ /* 0x0009e20009921844 */
[----:B------:R-:W-:Y:S01]  /*1820*/  LOP3.LUT P4, RZ, R14, 0x1, RZ, 0xc0, !PT ;  /* 0x000000010eff7812 */ /* 0x000fe2000788c0ff */
[----:B------:R-:W-:Y:S01]  /*1830*/  IMAD R23, R15, 0x2c, RZ ;  /* 0x0000002c0f177824 */ /* 0x000fe200078e02ff */
[-C--:B------:R-:W-:Y:S01]  /*1840*/  IADD3 R18, P2, R19, R12.reuse, RZ ;  /* 0x0000000c13127210 */ /* 0x080fe20007f5e0ff */
[----:B------:R5:W-:Y:S01]  /*1850*/  LDGSTS.E [R221+0x4000], [R16.64], P5 ;  /* 0x0400000010dd7fae */ /* 0x000be2000a921844 */
[----:B---3--:R-:W-:Y:S01]  /*1860*/  SHF.R.U64 R9, R3, 0xf, RZ ;  /* 0x0000000f03097819 */ /* 0x008fe200000012ff */
[----:B------:R-:W-:Y:S01]  /*1870*/  IMAD R213, R15, 0x16, RZ ;  /* 0x000000160fd57824 */ /* 0x000fe200078e02ff */
[-C--:B------:R-:W-:Y:S01]  /*1880*/  IADD3 R8, P5, R21, R12.reuse, RZ ;  /* 0x0000000c15087210 */ /* 0x080fe20007fbe0ff */
[----:B------:R-:W-:Y:S01]  /*1890*/  IMAD R21, R15, 0xd0, RZ ;  /* 0x000000d00f157824 */ /* 0x000fe200078e02ff */
[----:B------:R-:W-:Y:S01]  /*18a0*/  SHF.R.U64 R14, R3, 0x13, RZ ;  /* 0x00000013030e7819 */ /* 0x000fe200000012ff */
[C---:B------:R-:W-:Y:S01]  /*18b0*/  IMAD R217, R15.reuse, 0x1a, RZ ;  /* 0x0000001a0fd97824 */ /* 0x040fe200078e02ff */
[-C--:B------:R-:W-:Y:S01]  /*18c0*/  LEA.HI.X.SX32 R19, R28, R13.reuse, 0x2, P2 ;  /* 0x0000000d1c137211 */ /* 0x080fe200010f16ff */
[----:B----4-:R-:W-:Y:S01]  /*18d0*/  IMAD R11, R15, 0xb0, RZ ;  /* 0x000000b00f0b7824 */ /* 0x010fe200078e02ff */
[----:B------:R-:W-:Y:S01]  /*18e0*/  LOP3.LUT P2, RZ, R9, 0x1, RZ, 0xc0, !PT ;  /* 0x0000000109ff7812 */ /* 0x000fe2000784c0ff */
[----:B------:R-:W-:Y:S01]  /*18f0*/  IMAD R170, R15, 0x3, RZ ;  /* 0x000000030faa7824 */ /* 0x000fe200078e02ff */
[-C--:B------:R-:W-:Y:S01]  /*1900*/  LEA.HI.X.SX32 R9, R26, R13.reuse, 0x2, P5 ;  /* 0x0000000d1a097211 */ /* 0x080fe200028f16ff */
[----:B------:R3:W-:Y:S01]  /*1910*/  LDGSTS.E [R221+0x4800], [R18.64], P6 ;  /* 0x0480000012dd7fae */ /* 0x0007e2000b121844 */
[----:B------:R-:W-:Y:S01]  /*1920*/  SHF.R.U64 R10, R3, 0xb, RZ ;  /* 0x0000000b030a7819 */ /* 0x000fe200000012ff */
[C---:B-----5:R-:W-:Y:S01]  /*1930*/  IMAD R17, R15.reuse, 0xc0, RZ ;  /* 0x000000c00f117824 */ /* 0x060fe200078e02ff */
[----:B------:R-:W-:Y:S01]  /*1940*/  LOP3.LUT P3, RZ, R14, 0x1, RZ, 0xc0, !PT ;  /* 0x000000010eff7812 */ /* 0x000fe2000786c0ff */
[----:B------:R4:W-:Y:S01]  /*1950*/  LDGSTS.E [R221+0x5000], [R8.64], P4 ;  /* 0x0500000008dd7fae */ /* 0x0009e2000a121844 */
[----:B------:R-:W-:Y:S01]  /*1960*/  LOP3.LUT P5, RZ, R10, 0x1, RZ, 0xc0, !PT ;  /* 0x000000010aff7812 */ /* 0x000fe200078ac0ff */
[----:B------:R-:W-:Y:S01]  /*1970*/  IMAD R174, R15, 0x7, RZ ;  /* 0x000000070fae7824 */ /* 0x000fe200078e02ff */
[-C--:B------:R-:W-:Y:S01]  /*1980*/  IADD3 R10, P4, R11, R12.reuse, RZ ;  /* 0x0000000c0b0a7210 */ /* 0x080fe20007f9e0ff */
[----:B------:R-:W-:Y:S01]  /*1990*/  IMAD R202, R15, 0xb, RZ ;  /* 0x0000000b0fca7824 */ /* 0x000fe200078e02ff */
[-C--:B------:R-:W-:Y:S01]  /*19a0*/  IADD3 R16, P6, R17, R12.reuse, RZ ;  /* 0x0000000c11107210 */ /* 0x080fe20007fde0ff */
[----:B------:R-:W-:Y:S01]  /*19b0*/  IMAD R206, R15, 0xf, RZ ;  /* 0x0000000f0fce7824 */ /* 0x000fe200078e02ff */
[-C--:B------:R-:W-:Y:S01]  /*19c0*/  LEA.HI.X.SX32 R11, R23, R13.reuse, 0x2, P4 ;  /* 0x0000000d170b7211 */ /* 0x080fe200020f16ff */
[----:B------:R-:W-:Y:S01]  /*19d0*/  IMAD R210, R15, 0x13, RZ ;  /* 0x000000130fd27824 */ /* 0x000fe200078e02ff */
[----:B---3--:R-:W-:Y:S01]  /*19e0*/  SHF.R.U64 R19, R3, 0x7, RZ ;  /* 0x0000000703137819 */ /* 0x008fe200000012ff */
[----:B------:R-:W-:Y:S01]  /*19f0*/  IMAD R214, R15, 0x17, RZ ;  /* 0x000000170fd67824 */ /* 0x000fe200078e02ff */
[-C--:B------:R-:W-:Y:S01]  /*1a00*/  IADD3 R18, P4, R21, R12.reuse, RZ ;  /* 0x0000000c15127210 */ /* 0x080fe20007f9e0ff */
[----:B------:R3:W-:Y:S01]  /*1a10*/  LDGSTS.E [R221+0x5800], [R10.64], P3 ;  /* 0x058000000add7fae */ /* 0x0007e20009921844 */
[----:B------:R-:W-:Y:S01]  /*1a20*/  SHF.R.U64 R14, R3, 0x3, RZ ;  /* 0x00000003030e7819 */ /* 0x000fe200000012ff */
[C---:B----4-:R-:W-:Y:S01]  /*1a30*/  IMAD R9, R15.reuse, 0xe0, RZ ;  /* 0x000000e00f097824 */ /* 0x050fe200078e02ff */
[-C--:B------:R-:W-:Y:S01]  /*1a40*/  LEA.HI.X.SX32 R17, R22, R13.reuse, 0x2, P6 ;  /* 0x0000000d16117211 */ /* 0x080fe200030f16ff */
[----:B------:R-:W-:Y:S01]  /*1a50*/  IMAD R21, R15, 0xf0, RZ ;  /* 0x000000f00f157824 */ /* 0x000fe200078e02ff */
[----:B------:R-:W-:Y:S01]  /*1a60*/  LOP3.LUT P3, RZ, R19, 0x1, RZ, 0xc0, !PT ;  /* 0x0000000113ff7812 */ /* 0x000fe2000786c0ff */
[C---:B------:R-:W-:Y:S01]  /*1a70*/  IMAD R22, R15.reuse, 0x3c, RZ ;  /* 0x0000003c0f167824 */ /* 0x040fe200078e02ff */
[-C--:B------:R-:W-:Y:S01]  /*1a80*/  LEA.HI.X.SX32 R19, R24, R13.reuse, 0x2, P4 ;  /* 0x0000000d18137211 */ /* 0x080fe200020f16ff */
[----:B------:R4:W-:Y:S01]  /*1a90*/  LDGSTS.E [R221+0x6000], [R16.64], P2 ;  /* 0x0600000010dd7fae */ /* 0x0009e20009121844 */
[----:B------:R-:W-:Y:S01]  /*1aa0*/  LOP3.LUT P6, RZ, R14, 0x1, RZ, 0xc0, !PT ;  /* 0x000000010eff7812 */ /* 0x000fe200078cc0ff */
[----:B------:R-:W-:Y:S01]  /*1ab0*/  IMAD R218, R15, 0x1b, RZ ;  /* 0x0000001b0fda7824 */ /* 0x000fe200078e02ff */
[-C--:B------:R-:W-:Y:S01]  /*1ac0*/  IADD3 R8, P2, R9, R12.reuse, RZ ;  /* 0x0000000c09087210 */ /* 0x080fe20007f5e0ff */
[----:B------:R5:W-:Y:S01]  /*1ad0*/  LDGSTS.E [R221+0x6800], [R18.64], P5 ;  /* 0x0680000012dd7fae */ /* 0x000be2000a921844 */
[----:B------:R-:W-:Y:S01]  /*1ae0*/  IADD3 R14, R4, -0xa, RZ ;  /* 0xfffffff6040e7810 */ /* 0x000fe20007ffe0ff */
[----:B------:R-:W-:Y:S01]  /*1af0*/  IMAD R84, R15, 0x2b, RZ ;  /* 0x0000002b0f547824 */ /* 0x000fe200078e02ff */
[----:B---3--:R-:W-:Y:S01]  /*1b00*/  IADD3 R10, P5, R21, R12, RZ ;  /* 0x0000000c150a7210 */ /* 0x008fe20007fbe0ff */
[----:B------:R-:W-:Y:S01]  /*1b10*/  IMAD R85, R15, 0x2f, RZ ;  /* 0x0000002f0f557824 */ /* 0x000fe200078e02ff */
[----:B------:R-:W-:-:S02]  /*1b20*/  LEA.HI.X.SX32 R9, R25, R13, 0x2, P2 ;  /* 0x0000000d19097211 */ /* 0x000fc400010f16ff */
[----:B------:R-:W-:Y:S02]  /*1b30*/  ISETP.GE.U32.AND P4, PT, R14, 0x7fffffb7, PT ;  /* 0x7fffffb70e00780c */ /* 0x000fe40003f86070 */
[----:B------:R-:W-:Y:S01]  /*1b40*/  LEA.HI.X.SX32 R11, R22, R13, 0x2, P5 ;  /* 0x0000000d160b7211 */ /* 0x000fe200028f16ff */
[----:B------:R3:W-:Y:S01]  /*1b50*/  LDGSTS.E [R221+0x7000], [R8.64], P3 ;  /* 0x0700000008dd7fae */ /* 0x0007e20009921844 */
[C---:B------:R-:W-:Y:S02]  /*1b60*/  IADD3 R14, R4.reuse, -0x2, RZ ;  /* 0xfffffffe040e7810 */ /* 0x040fe40007ffe0ff */
[----:B------:R-:W-:Y:S01]  /*1b70*/  IADD3 R20, R4, -0x6, RZ ;  /* 0xfffffffa04147810 */ /* 0x000fe20007ffe0ff */
[----:B------:R1:W-:Y:S01]  /*1b80*/  LDGSTS.E [R221+0x7800], [R10.64], P6 ;  /* 0x078000000add7fae */ /* 0x0003e2000b121844 */
[----:B------:R-:W-:Y:S02]  /*1b90*/  ISETP.GE.U32.AND P2, PT, R14, 0x7fffffbf, PT ;  /* 0x7fffffbf0e00780c */ /* 0x000fe40003f46070 */
[----:B------:R-:W-:-:S02]  /*1ba0*/  ISETP.GE.U32.AND P5, PT, R20, 0x7fffffbb, PT ;  /* 0x7fffffbb1400780c */ /* 0x000fc40003fa6070 */
[-C--:B----4-:R-:W-:Y:S02]  /*1bb0*/  IADD3 R16, P6, R171, R12.reuse, RZ ;  /* 0x0000000cab107210 */ /* 0x090fe40007fde0ff */
[-C--:B-----5:R-:W-:Y:S01]  /*1bc0*/  IADD3 R18, P3, R211, R12.reuse, RZ ;  /* 0x0000000cd3127210 */ /* 0x0a0fe20007f7e0ff */
[C---:B---3--:R-:W-:Y:S01]  /*1bd0*/  IMAD R9, R15.reuse, 0x44, RZ ;  /* 0x000000440f097824 */ /* 0x048fe200078e02ff */
[-C--:B------:R-:W-:Y:S02]  /*1be0*/  LEA.HI.X.SX32 R17, R15, R13.reuse, 0x2, P6 ;  /* 0x0000000d0f117211 */ /* 0x080fe400030f16ff */
[----:B------:R-:W-:Y:S02]  /*1bf0*/  IADD3 R20, P6, R28, R12, RZ ;  /* 0x0000000c1c147210 */ /* 0x000fe40007fde0ff */
[----:B------:R-:W-:Y:S01]  /*1c00*/  IADD3 R14, R4, -0xe, RZ ;  /* 0xfffffff2040e7810 */ /* 0x000fe20007ffe0ff */
[----:B------:R3:W-:Y:S01]  /*1c10*/  LDGSTS.E [R27+0x200], [R16.64], !P2 ;  /* 0x00200000101b7fae */ /* 0x0007e2000d121844 */
[----:B------:R-:W-:-:S02]  /*1c20*/  LEA.HI.X.SX32 R19, R172, R13, 0x2, P3 ;  /* 0x0000000dac137211 */ /* 0x000fc400018f16ff */
[----:B------:R-:W-:Y:S02]  /*1c30*/  LEA.HI.X.SX32 R21, R200, R13, 0x2, P6 ;  /* 0x0000000dc8157211 */ /* 0x000fe400030f16ff */
[--C-:B------:R-:W-:Y:S01]  /*1c40*/  SHF.R.U32.HI R8, RZ, 0xe, R5.reuse ;  /* 0x0000000eff087819 */ /* 0x100fe20000011605 */
[----:B------:R4:W-:Y:S01]  /*1c50*/  LDGSTS.E [R27+0xa00], [R18.64], !P5 ;  /* 0x00a00000121b7fae */ /* 0x0009e2000e921844 */
[----:B------:R-:W-:Y:S02]  /*1c60*/  ISETP.GE.U32.AND P3, PT, R14, 0x7fffffb3, PT ;  /* 0x7fffffb30e00780c */ /* 0x000fe40003f66070 */
[----:B------:R-:W-:Y:S01]  /*1c70*/  LOP3.LUT P2, RZ, R8, 0x1, RZ, 0xc0, !PT ;  /* 0x0000000108ff7812 */ /* 0x000fe2000784c0ff */
[----:B------:R5:W-:Y:S01]  /*1c80*/  LDGSTS.E [R27+0x1200], [R20.64], !P4 ;  /* 0x01200000141b7fae */ /* 0x000be2000e121844 */
[----:B------:R-:W-:Y:S01]  /*1c90*/  IADD3 R8, P4, R24, R12, RZ ;  /* 0x0000000c18087210 */ /* 0x000fe20007f9e0ff */
[C---:B---3--:R-:W-:Y:S01]  /*1ca0*/  IMAD R17, R15.reuse, 0x54, RZ ;  /* 0x000000540f117824 */ /* 0x048fe200078e02ff */
[--C-:B------:R-:W-:Y:S01]  /*1cb0*/  SHF.R.U32.HI R14, RZ, 0x6, R5.reuse ;  /* 0x00000006ff0e7819 */ /* 0x100fe20000011605 */
[----:B------:R-:W-:Y:S01]  /*1cc0*/  IMAD R24, R15, 0x21, RZ ;  /* 0x000000210f187824 */ /* 0x000fe200078e02ff */
[----:B-1----:R-:W-:-:S02]  /*1cd0*/  SHF.R.U32.HI R11, RZ, 0x2, R5 ;  /* 0x00000002ff0b7819 */ /* 0x002fc40000011605 */
[----:B------:R-:W-:Y:S01]  /*1ce0*/  IADD3 R10, P6, R9, R12, RZ ;  /* 0x0000000c090a7210 */ /* 0x000fe20007fde0ff */
[C---:B----4-:R-:W-:Y:S01]  /*1cf0*/  IMAD R19, R15.reuse, 0x64, RZ ;  /* 0x000000640f137824 */ /* 0x050fe200078e02ff */
[-C--:B------:R-:W-:Y:S02]  /*1d00*/  LEA.HI.X.SX32 R9, R204, R13.reuse, 0x2, P4 ;  /* 0x0000000dcc097211 */ /* 0x080fe400020f16ff */
[----:B------:R-:W-:Y:S01]  /*1d10*/  LOP3.LUT P4, RZ, R14, 0x1, RZ, 0xc0, !PT ;  /* 0x000000010eff7812 */ /* 0x000fe2000788c0ff */
[----:B-----5:R-:W-:Y:S01]  /*1d20*/  IMAD R21, R15, 0x74, RZ ;  /* 0x000000740f157824 */ /* 0x020fe200078e02ff */
[----:B------:R-:W-:Y:S01]  /*1d30*/  LOP3.LUT P5, RZ, R11, 0x1, RZ, 0xc0, !PT ;  /* 0x000000010bff7812 */ /* 0x000fe200078ac0ff */
[----:B------:R1:W-:Y:S01]  /*1d40*/  LDGSTS.E [R27+0x1a00], [R8.64], !P3 ;  /* 0x01a00000081b7fae */ /* 0x0003e2000d921844 */
[----:B------:R-:W-:Y:S01]  /*1d50*/  SHF.R.U32.HI R14, RZ, 0xa, R5 ;  /* 0x0000000aff0e7819 */ /* 0x000fe20000011605 */
[----:B------:R-:W-:Y:S01]  /*1d60*/  IMAD R20, R15, 0x1d, RZ ;  /* 0x0000001d0f147824 */ /* 0x000fe200078e02ff */
[----:B------:R-:W-:-:S02]  /*1d70*/  LEA.HI.X.SX32 R11, R208, R13, 0x2, P6 ;  /* 0x0000000dd00b7211 */ /* 0x000fc400030f16ff */
[----:B------:R-:W-:Y:S02]  /*1d80*/  LOP3.LUT P3, RZ, R14, 0x1, RZ, 0xc0, !PT ;  /* 0x000000010eff7812 */ /* 0x000fe4000786c0ff */
[-C--:B------:R-:W-:Y:S01]  /*1d90*/  IADD3 R18, P6, R19, R12.reuse, RZ ;  /* 0x0000000c13127210 */ /* 0x080fe20007fde0ff */
[----:B------:R3:W-:Y:S01]  /*1da0*/  LDGSTS.E [R27+0x2200], [R10.64], P2 ;  /* 0x022000000a1b7fae */ /* 0x0007e20009121844 */
[----:B------:R-:W-:Y:S02]  /*1db0*/  IADD3 R16, P2, R17, R12, RZ ;  /* 0x0000000c11107210 */ /* 0x000fe40007f5e0ff */
[C---:B------:R-:W-:Y:S02]  /*1dc0*/  SHF.R.U64 R14, R3.reuse, 0x1a, RZ ;  /* 0x0000001a030e7819 */ /* 0x040fe400000012ff */
[----:B------:R-:W-:Y:S02]  /*1dd0*/  LEA.HI.X.SX32 R17, R212, R13, 0x2, P2 ;  /* 0x0000000dd4117211 */ /* 0x000fe400010f16ff */
[----:B-1----:R-:W-:-:S02]  /*1de0*/  SHF.R.U64 R9, R3, 0x1e, RZ ;  /* 0x0000001e03097819 */ /* 0x002fc400000012ff */
[-C--:B------:R-:W-:Y:S01]  /*1df0*/  IADD3 R8, P2, R21, R12.reuse, RZ ;  /* 0x0000000c15087210 */ /* 0x080fe20007f5e0ff */
[----:B------:R1:W-:Y:S01]  /*1e00*/  LDGSTS.E [R27+0x2a00], [R16.64], P3 ;  /* 0x02a00000101b7fae */ /* 0x0003e20009921844 */
[-C--:B------:R-:W-:Y:S01]  /*1e10*/  LEA.HI.X.SX32 R19, R216, R13.reuse, 0x2, P6 ;  /* 0x0000000dd8137211 */ /* 0x080fe200030f16ff */
[----:B---3--:R-:W-:Y:S01]  /*1e20*/  IMAD R11, R15, 0x84, RZ ;  /* 0x000000840f0b7824 */ /* 0x008fe200078e02ff */
[----:B------:R-:W-:Y:S01]  /*1e30*/  LOP3.LUT P6, RZ, R9, 0x1, RZ, 0xc0, !PT ;  /* 0x0000000109ff7812 */ /* 0x000fe200078cc0ff */
[C---:B------:R-:W-:Y:S01]  /*1e40*/  IMAD R21, R15.reuse, 0x94, RZ ;  /* 0x000000940f157824 */ /* 0x040fe200078e02ff */
[----:B------:R-:W-:Y:S01]  /*1e50*/  LEA.HI.X.SX32 R9, R20, R13, 0x2, P2 ;  /* 0x0000000d14097211 */ /* 0x000fe200010f16ff */
[----:B------:R3:W-:Y:S01]  /*1e60*/  LDGSTS.E [R27+0x3200], [R18.64], P4 ;  /* 0x03200000121b7fae */ /* 0x0007e2000a121844 */
[----:B------:R-:W-:Y:S01]  /*1e70*/  LOP3.LUT P3, RZ, R14, 0x1, RZ, 0xc0, !PT ;  /* 0x000000010eff7812 */ /* 0x000fe2000786c0ff */
[----:B------:R-:W-:Y:S01]  /*1e80*/  IMAD R20, R15, 0x25, RZ ;  /* 0x000000250f147824 */ /* 0x000fe200078e02ff */
[----:B------:R-:W-:Y:S01]  /*1e90*/  IADD3 R10, P2, R11, R12, RZ ;  /* 0x0000000c0b0a7210 */ /* 0x000fe20007f5e0ff */
[----:B------:R4:W-:Y:S01]  /*1ea0*/  LDGSTS.E [R27+0x3a00], [R8.64], P5 ;  /* 0x03a00000081b7fae */ /* 0x0009e2000a921844 */
[----:B------:R-:W-:-:S02]  /*1eb0*/  SHF.R.U64 R14, R3, 0x12, RZ ;  /* 0x00000012030e7819 */ /* 0x000fc400000012ff */
[----:B-1----:R-:W-:Y:S02]  /*1ec0*/  SHF.R.U64 R17, R3, 0x16, RZ ;  /* 0x0000001603117819 */ /* 0x002fe400000012ff */
[-C--:B------:R-:W-:Y:S01]  /*1ed0*/  IADD3 R16, P5, R21, R12.reuse, RZ ;  /* 0x0000000c15107210 */ /* 0x080fe20007fbe0ff */
[C---:B------:R-:W-:Y:S01]  /*1ee0*/  IMAD R21, R15.reuse, 0xc4, RZ ;  /* 0x000000c40f157824 */ /* 0x040fe200078e02ff */
[-C--:B------:R-:W-:Y:S01]  /*1ef0*/  LEA.HI.X.SX32 R11, R24, R13.reuse, 0x2, P2 ;  /* 0x0000000d180b7211 */ /* 0x080fe200010f16ff */
[----:B---3--:R-:W-:Y:S01]  /*1f00*/  IMAD R19, R15, 0xb4, RZ ;  /* 0x000000b40f137824 */ /* 0x008fe200078e02ff */
[----:B------:R-:W-:Y:S01]  /*1f10*/  LOP3.LUT P4, RZ, R17, 0x1, RZ, 0xc0, !PT ;  /* 0x0000000111ff7812 */ /* 0x000fe2000788c0ff */
[C---:B------:R-:W-:Y:S01]  /*1f20*/  IMAD R24, R15.reuse, 0x2d, RZ ;  /* 0x0000002d0f187824 */ /* 0x040fe200078e02ff */
[----:B------:R-:W-:Y:S01]  /*1f30*/  LEA.HI.X.SX32 R17, R20, R13, 0x2, P5 ;  /* 0x0000000d14117211 */ /* 0x000fe200028f16ff */
[----:B----4-:R-:W-:Y:S01]  /*1f40*/  IMAD R9, R15, 0xa4, RZ ;  /* 0x000000a40f097824 */ /* 0x010fe200078e02ff */
[----:B------:R-:W-:Y:S01]  /*1f50*/  SHF.R.U64 R8, R3, 0xe, RZ ;  /* 0x0000000e03087819 */ /* 0x000fe200000012ff */
[----:B------:R1:W-:Y:S01]  /*1f60*/  LDGSTS.E [R27+0x4200], [R10.64], P6 ;  /* 0x042000000a1b7fae */ /* 0x0003e2000b121844 */
[----:B------:R-:W-:Y:S01]  /*1f70*/  LOP3.LUT P2, RZ, R14, 0x1, RZ, 0xc0, !PT ;  /* 0x000000010eff7812 */ /* 0x000fe2000784c0ff */
[----:B------:R-:W-:Y:S01]  /*1f80*/  IMAD R14, R15, 0x29, RZ ;  /* 0x000000290f0e7824 */ /* 0x000fe200078e02ff */
[----:B------:R-:W-:Y:S01]  /*1f90*/  LOP3.LUT P6, RZ, R8, 0x1, RZ, 0xc0, !PT ;  /* 0x0000000108ff7812 */ /* 0x000fe200078cc0ff */
[----:B------:R3:W-:Y:S01]  /*1fa0*/  LDGSTS.E [R27+0x4a00], [R16.64], P3 ;  /* 0x04a00000101b7fae */ /* 0x0007e20009921844 */
[-C--:B------:R-:W-:Y:S01]  /*1fb0*/  IADD3 R8, P3, R9, R12.reuse, RZ ;  /* 0x0000000c09087210 */ /* 0x080fe20007f7e0ff */
[----:B------:R-:W-:Y:S01]  /*1fc0*/  IMAD R20, R15, 0x31, RZ ;  /* 0x000000310f147824 */ /* 0x000fe200078e02ff */
[----:B------:R-:W-:-:S02]  /*1fd0*/  IADD3 R18, P5, R19, R12, RZ ;  /* 0x0000000c13127210 */ /* 0x000fc40007fbe0ff */
[-C--:B------:R-:W-:Y:S02]  /*1fe0*/  LEA.HI.X.SX32 R9, R14, R13.reuse, 0x2, P3 ;  /* 0x0000000d0e097211 */ /* 0x080fe400018f16ff */
[C---:B------:R-:W-:Y:S02]  /*1ff0*/  SHF.R.U64 R14, R3.reuse, 0x6, RZ ;  /* 0x00000006030e7819 */ /* 0x040fe400000012ff */
[----:B-1----:R-:W-:Y:S01]  /*2000*/  SHF.R.U64 R11, R3, 0xa, RZ ;  /* 0x0000000a030b7819 */ /* 0x002fe200000012ff */
[----:B------:R1:W-:Y:S01]  /*2010*/  LDGSTS.E [R27+0x5200], [R8.64], P4 ;  /* 0x05200000081b7fae */ /* 0x0003e2000a121844 */
[-C--:B------:R-:W-:Y:S01]  /*2020*/  IADD3 R10, P3, R21, R12.reuse, RZ ;  /* 0x0000000c150a7210 */ /* 0x080fe20007f7e0ff */
[C---:B---3--:R-:W-:Y:S01]  /*2030*/  IMAD R17, R15.reuse, 0xd4, RZ ;  /* 0x000000d40f117824 */ /* 0x048fe200078e02ff */
[-C--:B------:R-:W-:Y:S01]  /*2040*/  LEA.HI.X.SX32 R19, R24, R13.reuse, 0x2, P5 ;  /* 0x0000000d18137211 */ /* 0x080fe200028f16ff */
[----:B------:R-:W-:Y:S01]  /*2050*/  IMAD R21, R15, 0xe4, RZ ;  /* 0x000000e40f157824 */ /* 0x000fe200078e02ff */
        /* <DEDUP_REMOVED lines=8> */
[----:B-1----:R-:W-:-:S02]  /*20e0*/  IADD3 R9, R4, -0x3, RZ ;  /* 0xfffffffd04097810 */ /* 0x002fc40007ffe0ff */
[----:B------:R-:W-:Y:S02]  /*20f0*/  IADD3 R8, P6, R21, R12, RZ ;  /* 0x0000000c15087210 */ /* 0x000fe40007fde0ff */
[-C--:B------:R-:W-:Y:S02]  /*2100*/  LEA.HI.X.SX32 R17, R24, R13.reuse, 0x2, P2 ;  /* 0x0000000d18117211 */ /* 0x080fe400010f16ff */
[----:B------:R-:W-:Y:S02]  /*2110*/  ISETP.GE.U32.AND P3, PT, R9, 0x7fffffbe, PT ;  /* 0x7fffffbe0900780c */ /* 0x000fe40003f66070 */
[----:B------:R-:W-:Y:S01]  /*2120*/  LEA.HI.X.SX32 R9, R20, R13, 0x2, P6 ;  /* 0x0000000d14097211 */ /* 0x000fe200030f16ff */
[----:B------:R1:W-:Y:S01]  /*2130*/  LDGSTS.E [R27+0x6a00], [R16.64], P4 ;  /* 0x06a00000101b7fae */ /* 0x0003e2000a121844 */
[----:B------:R-:W-:Y:S01]  /*2140*/  IADD3 R14, R4, -0x7, RZ ;  /* 0xfffffff9040e7810 */ /* 0x000fe20007ffe0ff */
[----:B----4-:R-:W-:Y:S01]  /*2150*/  IMAD R11, R15, 0xf4, RZ ;  /* 0x000000f40f0b7824 */ /* 0x010fe200078e02ff */
[----:B------:R-:W-:Y:S01]  /*2160*/  SHF.R.U64 R10, R3, 0x2, RZ ;  /* 0x00000002030a7819 */ /* 0x000fe200000012ff */
[----:B------:R4:W-:Y:S01]  /*2170*/  LDGSTS.E [R27+0x7200], [R8.64], P5 ;  /* 0x07200000081b7fae */ /* 0x0009e2000a921844 */
[----:B------:R-:W-:Y:S01]  /*2180*/  IMAD R20, R15, 0x3d, RZ ;  /* 0x0000003d0f147824 */ /* 0x000fe200078e02ff */
[----:B------:R-:W-:-:S02]  /*2190*/  ISETP.GE.U32.AND P2, PT, R14, 0x7fffffba, PT ;  /* 0x7fffffba0e00780c */ /* 0x000fc40003f46070 */
[----:B------:R-:W-:Y:S02]  /*21a0*/  LOP3.LUT P6, RZ, R10, 0x1, RZ, 0xc0, !PT ;  /* 0x000000010aff7812 */ /* 0x000fe400078cc0ff */
[-C--:B------:R-:W-:Y:S02]  /*21b0*/  IADD3 R10, P5, R11, R12.reuse, RZ ;  /* 0x0000000c0b0a7210 */ /* 0x080fe40007fbe0ff */
[-C--:B---3--:R-:W-:Y:S02]  /*21c0*/  LEA R18, P4, R15, R12.reuse, 0x3 ;  /* 0x0000000c0f127211 */ /* 0x088fe400078818ff */
[----:B------:R-:W-:Y:S02]  /*21d0*/  LEA.HI.X.SX32 R11, R20, R13, 0x2, P5 ;  /* 0x0000000d140b7211 */ /* 0x000fe400028f16ff */
[----:B-1----:R-:W-:Y:S02]  /*21e0*/  IADD3 R16, P5, R215, R12, RZ ;  /* 0x0000000cd7107210 */ /* 0x002fe40007fbe0ff */
[----:B----4-:R-:W-:-:S02]  /*21f0*/  IADD3 R8, R4, -0xb, RZ ;  /* 0xfffffff504087810 */ /* 0x010fc40007ffe0ff */
[-C--:B------:R-:W-:Y:S01]  /*2200*/  LEA.HI.X.SX32 R19, R169, R13.reuse, 0x2, P4 ;  /* 0x0000000da9137211 */ /* 0x080fe200020f16ff */
[----:B------:R1:W-:Y:S01]  /*2210*/  LDGSTS.E [R27+0x7a00], [R10.64], P6 ;  /* 0x07a000000a1b7fae */ /* 0x0003e2000b121844 */
[----:B------:R-:W-:Y:S02]  /*2220*/  LOP3.LUT R24, R221, 0x40, RZ, 0x3c, !PT ;  /* 0x00000040dd187812 */ /* 0x000fe400078e3cff */
[-C--:B------:R-:W-:Y:S02]  /*2230*/  LEA.HI.X.SX32 R17, R173, R13.reuse, 0x2, P5 ;  /* 0x0000000dad117211 */ /* 0x080fe400028f16ff */
[----:B------:R-:W-:Y:S01]  /*2240*/  IADD3 R14, R4, -0xf, RZ ;  /* 0xfffffff1040e7810 */ /* 0x000fe20007ffe0ff */
[----:B------:R3:W-:Y:S01]  /*2250*/  LDGSTS.E [R24+0x400], [R18.64], !P3 ;  /* 0x0040000012187fae */ /* 0x0007e2000d921844 */
[----:B------:R-:W-:Y:S02]  /*2260*/  ISETP.GE.U32.AND P5, PT, R8, 0x7fffffb6, PT ;  /* 0x7fffffb60800780c */ /* 0x000fe40003fa6070 */
[----:B------:R-:W-:Y:S01]  /*2270*/  ISETP.GE.U32.AND P4, PT, R14, 0x7fffffb2, PT ;  /* 0x7fffffb20e00780c */ /* 0x000fe20003f86070 */
[----:B------:R4:W-:Y:S01]  /*2280*/  LDGSTS.E [R24+0xc00], [R16.64], !P2 ;  /* 0x00c0000010187fae */ /* 0x0009e2000d121844 */
[-C--:B------:R-:W-:Y:S01]  /*2290*/  IADD3 R8, P2, R26, R12.reuse, RZ ;  /* 0x0000000c1a087210 */ /* 0x080fe20007f5e0ff */
[C---:B-1----:R-:W-:Y:S01]  /*22a0*/  IMAD R11, R15.reuse, 0x48, RZ ;  /* 0x000000480f0b7824 */ /* 0x042fe200078e02ff */
[--C-:B------:R-:W-:Y:S01]  /*22b0*/  SHF.R.U32.HI R21, RZ, 0x9, R5.reuse ;  /* 0x00000009ff157819 */ /* 0x100fe20000011605 */
[----:B------:R-:W-:Y:S01]  /*22c0*/  IMAD R26, R15, 0x1e, RZ ;  /* 0x0000001e0f1a7824 */ /* 0x000fe200078e02ff */
[----:B------:R-:W-:Y:S01]  /*22d0*/  IADD3 R20, P6, R25, R12, RZ ;  /* 0x0000000c19147210 */ /* 0x000fe20007fde0ff */
[----:B------:R-:W-:Y:S01]  /*22e0*/  IMAD R25, R15, 0x22, RZ ;  /* 0x000000220f197824 */ /* 0x000fe200078e02ff */
[----:B------:R-:W-:Y:S01]  /*22f0*/  LEA.HI.X.SX32 R9, R201, R13, 0x2, P2 ;  /* 0x0000000dc9097211 */ /* 0x000fe200010f16ff */
[----:B---3--:R-:W-:Y:S01]  /*2300*/  IMAD R19, R15, 0x68, RZ ;  /* 0x000000680f137824 */ /* 0x008fe200078e02ff */
[----:B------:R-:W-:-:S02]  /*2310*/  SHF.R.U32.HI R10, RZ, 0xd, R5 ;  /* 0x0000000dff0a7819 */ /* 0x000fc40000011605 */
[----:B------:R-:W-:Y:S01]  /*2320*/  LOP3.LUT P2, RZ, R21, 0x1, RZ, 0xc0, !PT ;  /* 0x0000000115ff7812 */ /* 0x000fe2000784c0ff */
[----:B------:R1:W-:Y:S01]  /*2330*/  LDGSTS.E [R24+0x1400], [R8.64], !P5 ;  /* 0x0140000008187fae */ /* 0x0003e2000e921844 */
[----:B------:R-:W-:Y:S01]  /*2340*/  LEA.HI.X.SX32 R21, R205, R13, 0x2, P6 ;  /* 0x0000000dcd157211 */ /* 0x000fe200030f16ff */
[----:B----4-:R-:W-:Y:S01]  /*2350*/  IMAD R17, R15, 0x58, RZ ;  /* 0x000000580f117824 */ /* 0x010fe200078e02ff */
[----:B------:R-:W-:Y:S02]  /*2360*/  LOP3.LUT P5, RZ, R10, 0x1, RZ, 0xc0, !PT ;  /* 0x000000010aff7812 */ /* 0x000fe400078ac0ff */
[----:B------:R-:W-:Y:S01]  /*2370*/  SHF.R.U32.HI R14, RZ, 0x5, R5 ;  /* 0x00000005ff0e7819 */ /* 0x000fe20000011605 */
[----:B------:R3:W-:Y:S01]  /*2380*/  LDGSTS.E [R24+0x1c00], [R20.64], !P4 ;  /* 0x01c0000014187fae */ /* 0x0007e2000e121844 */
[-C--:B------:R-:W-:Y:S02]  /*2390*/  IADD3 R10, P4, R11, R12.reuse, RZ ;  /* 0x0000000c0b0a7210 */ /* 0x080fe40007f9e0ff */
[----:B------:R-:W-:-:S02]  /*23a0*/  IADD3 R16, P6, R17, R12, RZ ;  /* 0x0000000c11107210 */ /* 0x000fc40007fde0ff */
[-C--:B------:R-:W-:Y:S02]  /*23b0*/  LEA.HI.X.SX32 R11, R209, R13.reuse, 0x2, P4 ;  /* 0x0000000dd10b7211 */ /* 0x080fe400020f16ff */
[----:B-1----:R-:W-:Y:S02]  /*23c0*/  SHF.R.U32.HI R9, RZ, 0x1, R5 ;  /* 0x00000001ff097819 */ /* 0x002fe40000011605 */
[----:B------:R-:W-:Y:S01]  /*23d0*/  LOP3.LUT P3, RZ, R14, 0x1, RZ, 0xc0, !PT ;  /* 0x000000010eff7812 */ /* 0x000fe2000786c0ff */
[----:B------:R1:W-:Y:S01]  /*23e0*/  LDGSTS.E [R24+0x2400], [R10.64], P5 ;  /* 0x024000000a187fae */ /* 0x0003e2000a921844 */
[----:B------:R-:W-:Y:S01]  /*23f0*/  IADD3 R8, P4, R19, R12, RZ ;  /* 0x0000000c13087210 */ /* 0x000fe20007f9e0ff */
[----:B------:R-:W-:Y:S01]  /*2400*/  IMAD R19, R15, 0x78, RZ ;  /* 0x000000780f137824 */ /* 0x000fe200078e02ff */
[----:B------:R-:W-:Y:S01]  /*2410*/  SHF.R.U64 R14, R3, 0x1d, RZ ;  /* 0x0000001d030e7819 */ /* 0x000fe200000012ff */
[----:B---3--:R-:W-:Y:S01]  /*2420*/  IMAD R21, R15, 0x88, RZ ;  /* 0x000000880f157824 */ /* 0x008fe200078e02ff */
[----:B------:R-:W-:Y:S01]  /*2430*/  LEA.HI.X.SX32 R17, R213, R13, 0x2, P6 ;  /* 0x0000000dd5117211 */ /* 0x000fe200030f16ff */
[----:B------:R-:W-:Y:S01]  /*2440*/  IMAD R20, R15, 0x26, RZ ;  /* 0x000000260f147824 */ /* 0x000fe200078e02ff */
[----:B------:R-:W-:-:S02]  /*2450*/  LOP3.LUT P5, RZ, R9, 0x1, RZ, 0xc0, !PT ;  /* 0x0000000109ff7812 */ /* 0x000fc400078ac0ff */
[-C--:B------:R-:W-:Y:S01]  /*2460*/  LEA.HI.X.SX32 R9, R217, R13.reuse, 0x2, P4 ;  /* 0x0000000dd9097211 */ /* 0x080fe200020f16ff */
[----:B------:R3:W-:Y:S01]  /*2470*/  LDGSTS.E [R24+0x2c00], [R16.64], P2 ;  /* 0x02c0000010187fae */ /* 0x0007e20009121844 */
[----:B------:R-:W-:Y:S02]  /*2480*/  LOP3.LUT P4, RZ, R14, 0x1, RZ, 0xc0, !PT ;  /* 0x000000010eff7812 */ /* 0x000fe4000788c0ff */
[-C--:B------:R-:W-:Y:S01]  /*2490*/  IADD3 R18, P2, R19, R12.reuse, RZ ;  /* 0x0000000c13127210 */ /* 0x080fe20007f5e0ff */
[----:B------:R4:W-:Y:S01]  /*24a0*/  LDGSTS.E [R24+0x3400], [R8.64], P3 ;  /* 0x0340000008187fae */ /* 0x0009e20009921844 */
[----:B-1----:R-:W-:Y:S02]  /*24b0*/  SHF.R.U64 R11, R3, 0x19, RZ ;  /* 0x00000019030b7819 */ /* 0x002fe400000012ff */
[----:B------:R-:W-:Y:S01]  /*24c0*/  IADD3 R10, P6, R21, R12, RZ ;  /* 0x0000000c150a7210 */ /* 0x000fe20007fde0ff */
[C---:B------:R-:W-:Y:S01]  /*24d0*/  IMAD R21, R15.reuse, 0xa8, RZ ;  /* 0x000000a80f157824 */ /* 0x040fe200078e02ff */
[----:B------:R-:W-:Y:S01]  /*24e0*/  LEA.HI.X.SX32 R19, R26, R13, 0x2, P2 ;  /* 0x0000000d1a137211 */ /* 0x000fe200010f16ff */
[----:B------:R-:W-:Y:S01]  /*24f0*/  IMAD R26, R15, 0x2e, RZ ;  /* 0x0000002e0f1a7824 */ /* 0x000fe200078e02ff */
[----:B------:R-:W-:-:S02]  /*2500*/  LOP3.LUT P2, RZ, R11, 0x1, RZ, 0xc0, !PT ;  /* 0x000000010bff7812 */ /* 0x000fc4000784c0ff */
[----:B------:R-:W-:Y:S01]  /*2510*/  LEA.HI.X.SX32 R11, R25, R13, 0x2, P6 ;  /* 0x0000000d190b7211 */ /* 0x000fe200030f16ff */
[----:B------:R1:W-:Y:S01]  /*2520*/  LDGSTS.E [R24+0x3c00], [R18.64], P5 ;  /* 0x03c0000012187fae */ /* 0x0003e2000a921844 */
[----:B------:R-:W-:Y:S01]  /*2530*/  IADD3 R14, R4, -0x10, RZ ;  /* 0xfffffff0040e7810 */ /* 0x000fe20007ffe0ff */
[----:B----4-:R-:W-:Y:S01]  /*2540*/  IMAD R9, R15, 0x98, RZ ;  /* 0x000000980f097824 */ /* 0x010fe200078e02ff */
[----:B------:R-:W-:Y:S01]  /*2550*/  SHF.R.U64 R8, R3, 0x15, RZ ;  /* 0x0000001503087819 */ /* 0x000fe200000012ff */
[----:B------:R4:W-:Y:S01]  /*2560*/  LDGSTS.E [R24+0x4400], [R10.64], P4 ;  /* 0x044000000a187fae */ /* 0x0009e2000a121844 */
[----:B------:R-:W-:Y:S01]  /*2570*/  ISETP.GE.U32.AND P3, PT, R14, 0x7fffffb1, PT ;  /* 0x7fffffb10e00780c */ /* 0x000fe20003f66070 */
[----:B------:R-:W-:Y:S01]  /*2580*/  IMAD R25, R15, 0x2a, RZ ;  /* 0x0000002a0f197824 */ /* 0x000fe200078e02ff */
[----:B------:R-:W-:Y:S02]  /*2590*/  LOP3.LUT P5, RZ, R8, 0x1, RZ, 0xc0, !PT ;  /* 0x0000000108ff7812 */ /* 0x000fe400078ac0ff */
[----:B------:R-:W-:-:S02]  /*25a0*/  IADD3 R8, P4, R9, R12, RZ ;  /* 0x0000000c09087210 */ /* 0x000fc40007f9e0ff */
[----:B------:R-:W-:Y:S02]  /*25b0*/  IABS R14, c[0x0][0x17c] ;  /* 0x00005f00000e7a13 */ /* 0x000fe40000000000 */
[----:B------:R-:W-:Y:S02]  /*25c0*/  LEA.HI.X.SX32 R9, R20, R13, 0x2, P4 ;  /* 0x0000000d14097211 */ /* 0x000fe400020f16ff */
[----:B------:R-:W5:Y:S01]  /*25d0*/  I2F.RP R20, R14 ;  /* 0x0000000e00147306 */ /* 0x000f620000209400 */
[----:B---3--:R-:W-:Y:S01]  /*25e0*/  SHF.R.U64 R17, R3, 0x11, RZ ;  /* 0x0000001103117819 */ /* 0x008fe200000012ff */
[----:B----4-:R-:W-:Y:S01]  /*25f0*/  IMAD R11, R15, 0xb8, RZ ;  /* 0x000000b80f0b7824 */ /* 0x010fe200078e02ff */
[----:B------:R-:W-:Y:S01]  /*2600*/  IADD3 R16, P6, R21, R12, RZ ;  /* 0x0000000c15107210 */ /* 0x000fe20007fde0ff */
[----:B------:R-:W-:Y:S01]  /*2610*/  IMAD R21, R15, 0xc8, RZ ;  /* 0x000000c80f157824 */ /* 0x000fe200078e02ff */
[----:B------:R-:W-:Y:S01]  /*2620*/  SHF.R.U64 R10, R3, 0xd, RZ ;  /* 0x0000000d030a7819 */ /* 0x000fe200000012ff */
[----:B------:R3:W-:Y:S01]  /*2630*/  LDGSTS.E [R24+0x4c00], [R8.64], P2 ;  /* 0x04c0000008187fae */ /* 0x0007e20009121844 */
[----:B------:R-:W-:-:S02]  /*2640*/  LOP3.LUT P4, RZ, R17, 0x1, RZ, 0xc0, !PT ;  /* 0x0000000111ff7812 */ /* 0x000fc4000788c0ff */
[-C--:B------:R-:W-:Y:S01]  /*2650*/  LEA.HI.X.SX32 R17, R25, R13.reuse, 0x2, P6 ;  /* 0x0000000d19117211 */ /* 0x080fe200030f16ff */
[----:B------:R-:W-:Y:S01]  /*2660*/  IMAD R25, R15, 0x32, RZ ;  /* 0x000000320f197824 */ /* 0x000fe200078e02ff */
[----:B------:R-:W-:Y:S02]  /*2670*/  LOP3.LUT P6, RZ, R10, 0x1, RZ, 0xc0, !PT ;  /* 0x000000010aff7812 */ /* 0x000fe400078cc0ff */
[-C--:B------:R-:W-:Y:S01]  /*2680*/  IADD3 R10, P2, R11, R12.reuse, RZ ;  /* 0x0000000c0b0a7210 */ /* 0x080fe20007f5e0ff */
[----:B------:R4:W-:Y:S01]  /*2690*/  LDGSTS.E [R24+0x5400], [R16.64], P5 ;  /* 0x0540000010187fae */ /* 0x0009e2000a921844 */
[----:B-1----:R-:W-:Y:S01]  /*26a0*/  SHF.R.U64 R19, R3, 0x9, RZ ;  /* 0x0000000903137819 */ /* 0x002fe200000012ff */
[----:B-----5:R-:W1:Y:S01]  /*26b0*/  MUFU.RCP R20, R20 ;  /* 0x0000001400147308 */ /* 0x020e620000001000 */
[----:B------:R-:W-:Y:S01]  /*26c0*/  IADD3 R18, P5, R21, R12, RZ ;  /* 0x0000000c15127210 */ /* 0x000fe20007fbe0ff */
[C---:B---3--:R-:W-:Y:S01]  /*26d0*/  IMAD R9, R15.reuse, 0xd8, RZ ;  /* 0x000000d80f097824 */ /* 0x048fe200078e02ff */
[-C--:B------:R-:W-:Y:S01]  /*26e0*/  LEA.HI.X.SX32 R11, R26, R13.reuse, 0x2, P2 ;  /* 0x0000000d1a0b7211 */ /* 0x080fe200010f16ff */
[----:B------:R-:W-:Y:S01]  /*26f0*/  IMAD R21, R15, 0xe8, RZ ;  /* 0x000000e80f157824 */ /* 0x000fe200078e02ff */
[----:B------:R-:W-:Y:S01]  /*2700*/  LOP3.LUT P2, RZ, R19, 0x1, RZ, 0xc0, !PT ;  /* 0x0000000113ff7812 */ /* 0x000fe2000784c0ff */
[----:B------:R-:W-:Y:S01]  /*2710*/  IMAD R26, R15, 0x36, RZ ;  /* 0x000000360f1a7824 */ /* 0x000fe200078e02ff */
[----:B------:R-:W-:Y:S01]  /*2720*/  SHF.R.U64 R8, R3, 0x5, RZ ;  /* 0x0000000503087819 */ /* 0x000fe200000012ff */
[----:B------:R3:W-:Y:S01]  /*2730*/  LDGSTS.E [R24+0x5c00], [R10.64], P4 ;  /* 0x05c000000a187fae */ /* 0x0007e2000a121844 */
[----:B------:R-:W-:Y:S01]  /*2740*/  LEA.HI.X.SX32 R19, R25, R13, 0x2, P5 ;  /* 0x0000000d19137211 */ /* 0x000fe200028f16ff */
[----:B------:R-:W-:Y:S01]  /*2750*/  IMAD R25, R15, 0x3a, RZ ;  /* 0x0000003a0f197824 */ /* 0x000fe200078e02ff */
[----:B------:R-:W-:-:S02]  /*2760*/  LOP3.LUT P5, RZ, R8, 0x1, RZ, 0xc0, !PT ;  /* 0x0000000108ff7812 */ /* 0x000fc400078ac0ff */
[-C--:B------:R-:W-:Y:S01]  /*2770*/  IADD3 R8, P4, R9, R12.reuse, RZ ;  /* 0x0000000c09087210 */ /* 0x080fe20007f9e0ff */
[----:B------:R5:W-:Y:S01]  /*2780*/  LDGSTS.E [R24+0x6400], [R18.64], P6 ;  /* 0x0640000012187fae */ /* 0x000be2000b121844 */
[----:B----4-:R-:W-:Y:S02]  /*2790*/  IADD3 R17, R4, -0x4, RZ ;  /* 0xfffffffc04117810 */ /* 0x010fe40007ffe0ff */
[----:B------:R-:W-:Y:S02]  /*27a0*/  IADD3 R16, P6, R21, R12, RZ ;  /* 0x0000000c15107210 */ /* 0x000fe40007fde0ff */
[----:B-1----:R-:W-:Y:S01]  /*27b0*/  IADD3 R20, R20, 0xffffffe, RZ ;  /* 0x0ffffffe14147810 */ /* 0x002fe20007ffe0ff */
[----:B---3--:R-:W-:Y:S01]  /*27c0*/  IMAD R11, R15, 0xf8, RZ ;  /* 0x000000f80f0b7824 */ /* 0x008fe200078e02ff */
[----:B------:R-:W-:Y:S02]  /*27d0*/  SHF.R.U64 R10, R3, 0x1, RZ ;  /* 0x00000001030a7819 */ /* 0x000fe400000012ff */
[----:B------:R-:W-:Y:S01]  /*27e0*/  LEA.HI.X.SX32 R9, R26, R13, 0x2, P4 ;  /* 0x0000000d1a097211 */ /* 0x000fe200020f16ff */
[----:B------:R1:W3:Y:S01]  /*27f0*/  F2I.FTZ.U32.TRUNC.NTZ R21, R20 ;  /* 0x0000001400157305 */ /* 0x0002e2000021f000 */
[----:B------:R-:W-:-:S02]  /*2800*/  ISETP.GE.U32.AND P4, PT, R17, 0x7fffffbd, PT ;  /* 0x7fffffbd1100780c */ /* 0x000fc40003f86070 */
[-C--:B------:R-:W-:Y:S01]  /*2810*/  LEA.HI.X.SX32 R17, R25, R13.reuse, 0x2, P6 ;  /* 0x0000000d19117211 */ /* 0x080fe200030f16ff */
[----:B------:R3:W-:Y:S01]  /*2820*/  LDGSTS.E [R24+0x6c00], [R8.64], P2 ;  /* 0x06c0000008187fae */ /* 0x0007e20009121844 */
[----:B------:R-:W-:Y:S01]  /*2830*/  LOP3.LUT P6, RZ, R10, 0x1, RZ, 0xc0, !PT ;  /* 0x000000010aff7812 */ /* 0x000fe200078cc0ff */
[----:B------:R-:W-:Y:S01]  /*2840*/  IMAD R25, R15, 0x3e, RZ ;  /* 0x0000003e0f197824 */ /* 0x000fe200078e02ff */
[-C--:B------:R-:W-:Y:S01]  /*2850*/  IADD3 R10, P2, R11, R12.reuse, RZ ;  /* 0x0000000c0b0a7210 */ /* 0x080fe20007f5e0ff */
[----:B------:R4:W-:Y:S01]  /*2860*/  LDGSTS.E [R24+0x7400], [R16.64], P5 ;  /* 0x0740000010187fae */ /* 0x0009e2000a921844 */
[C---:B-----5:R-:W-:Y:S01]  /*2870*/  IADD3 R19, R4.reuse, -0xc, RZ ;  /* 0xfffffff404137810 */ /* 0x060fe20007ffe0ff */
[----:B-1----:R-:W-:Y:S01]  /*2880*/  IMAD.MOV.U32 R20, RZ, RZ, RZ ;  /* 0x000000ffff147224 */ /* 0x002fe200078e00ff */
[----:B------:R-:W-:Y:S02]  /*2890*/  IADD3 R18, P5, R203, R12, RZ ;  /* 0x0000000ccb127210 */ /* 0x000fe40007fbe0ff */
[-C--:B------:R-:W-:Y:S01]  /*28a0*/  LEA.HI.X.SX32 R11, R25, R13.reuse, 0x2, P2 ;  /* 0x0000000d190b7211 */ /* 0x080fe200010f16ff */
[----:B------:R-:W-:Y:S01]  /*28b0*/  IMAD R25, R15, 0x27, RZ ;  /* 0x000000270f197824 */ /* 0x000fe200078e02ff */
[----:B------:R-:W-:Y:S01]  /*28c0*/  IADD3 R4, R4, -0x8, RZ ;  /* 0xfffffff804047810 */ /* 0x000fe20007ffe0ff */
[----:B---3--:R-:W-:Y:S01]  /*28d0*/  IMAD.MOV R9, RZ, RZ, -R21 ;  /* 0x000000ffff097224 */ /* 0x008fe200078e0a15 */
[----:B------:R-:W-:Y:S01]  /*28e0*/  ISETP.GE.U32.AND P2, PT, R19, 0x7fffffb5, PT ;  /* 0x7fffffb51300780c */ /* 0x000fe20003f46070 */
[----:B------:R1:W-:Y:S01]  /*28f0*/  LDGSTS.E [R24+0x7c00], [R10.64], P6 ;  /* 0x07c000000a187fae */ /* 0x0003e2000b121844 */
[----:B------:R-:W-:Y:S01]  /*2900*/  LEA.HI.X.SX32 R19, R170, R13, 0x2, P5 ;  /* 0x0000000daa137211 */ /* 0x000fe200028f16ff */
[----:B------:R-:W-:Y:S01]  /*2910*/  IMAD R9, R9, R14, RZ ;  /* 0x0000000e09097224 */ /* 0x000fe200078e02ff */
[----:B------:R-:W-:-:S02]  /*2920*/  ISETP.GE.U32.AND P6, PT, R4, 0x7fffffb9, PT ;  /* 0x7fffffb90400780c */ /* 0x000fc40003fc6070 */
[----:B------:R-:W-:Y:S01]  /*2930*/  SHF.R.U32.HI R4, RZ, 0x4, R5 ;  /* 0x00000004ff047819 */ /* 0x000fe20000011605 */
[----:B------:R3:W-:Y:S01]  /*2940*/  LDGSTS.E [R121+0x600], [R18.64], !P4 ;  /* 0x0060000012797fae */ /* 0x0007e2000e121844 */
[-C--:B----4-:R-:W-:Y:S01]  /*2950*/  IADD3 R16, P4, R219, R12.reuse, RZ ;  /* 0x0000000cdb107210 */ /* 0x090fe20007f9e0ff */
[----:B------:R-:W-:Y:S01]  /*2960*/  IMAD.HI.U32 R8, R21, R9, R20 ;  /* 0x0000000915087227 */ /* 0x000fe200078e0014 */
[--C-:B------:R-:W-:Y:S02]  /*2970*/  SHF.R.U32.HI R9, RZ, 0x8, R5.reuse ;  /* 0x00000008ff097819 */ /* 0x100fe40000011605 */
[-C--:B------:R-:W-:Y:S01]  /*2980*/  LEA.HI.X.SX32 R17, R174, R13.reuse, 0x2, P4 ;  /* 0x0000000dae117211 */ /* 0x080fe200020f16ff */
[----:B-1----:R-:W-:Y:S01]  /*2990*/  IMAD R24, R15, 0x1f, RZ ;  /* 0x0000001f0f187824 */ /* 0x002fe200078e02ff */
[----:B------:R-:W-:Y:S01]  /*29a0*/  IADD3 R10, P5, R23, R12, RZ ;  /* 0x0000000c170a7210 */ /* 0x000fe20007fbe0ff */
[----:B------:R-:W-:Y:S01]  /*29b0*/  IMAD R23, R15, 0x8c, RZ ;  /* 0x0000008c0f177824 */ /* 0x000fe200078e02ff */
[----:B------:R-:W-:Y:S01]  /*29c0*/  SHF.R.U32.HI R5, RZ, 0xc, R5 ;  /* 0x0000000cff057819 */ /* 0x000fe20000011605 */
[----:B------:R1:W-:Y:S01]  /*29d0*/  LDGSTS.E [R121+0xe00], [R16.64], !P6 ;  /* 0x00e0000010797fae */ /* 0x0003e2000f121844 */
[----:B------:R-:W-:-:S02]  /*29e0*/  LEA.HI.X.SX32 R11, R202, R13, 0x2, P5 ;  /* 0x0000000dca0b7211 */ /* 0x000fc400028f16ff */
[----:B---3--:R-:W-:Y:S01]  /*29f0*/  IADD3 R18, P6, R22, R12, RZ ;  /* 0x0000000c16127210 */ /* 0x008fe20007fde0ff */
[----:B------:R-:W-:Y:S01]  /*2a00*/  IMAD R22, R15, 0x23, RZ ;  /* 0x000000230f167824 */ /* 0x000fe200078e02ff */
[----:B------:R-:W-:Y:S01]  /*2a10*/  LOP3.LUT P4, RZ, R9, 0x1, RZ, 0xc0, !PT ;  /* 0x0000000109ff7812 */ /* 0x000fe2000788c0ff */
[----:B------:R3:W-:Y:S01]  /*2a20*/  LDGSTS.E [R121+0x1600], [R10.64], !P2 ;  /* 0x016000000a797fae */ /* 0x0007e2000d121844 */
[----:B------:R-:W-:Y:S01]  /*2a30*/  LOP3.LUT P2, RZ, R5, 0x1, RZ, 0xc0, !PT ;  /* 0x0000000105ff7812 */ /* 0x000fe2000784c0ff */
[----:B------:R-:W-:Y:S01]  /*2a40*/  IMAD R9, R15, 0x4c, RZ ;  /* 0x0000004c0f097824 */ /* 0x000fe200078e02ff */
[----:B------:R-:W-:Y:S02]  /*2a50*/  SHF.R.U32.HI R5, RZ, 0x6, R168 ;  /* 0x00000006ff057819 */ /* 0x000fe400000116a8 */
[----:B------:R-:W-:Y:S02]  /*2a60*/  LEA.HI.X.SX32 R19, R206, R13, 0x2, P6 ;  /* 0x0000000dce137211 */ /* 0x000fe400030f16ff */
[----:B------:R-:W-:-:S02]  /*2a70*/  LOP3.LUT P5, RZ, R4, 0x1, RZ, 0xc0, !PT ;  /* 0x0000000104ff7812 */ /* 0x000fc400078ac0ff */
[----:B------:R-:W-:Y:S01]  /*2a80*/  SHF.R.U64 R4, R3, 0x1c, RZ ;  /* 0x0000001c03047819 */ /* 0x000fe200000012ff */
[----:B------:R4:W-:Y:S01]  /*2a90*/  LDGSTS.E [R121+0x1e00], [R18.64], !P3 ;  /* 0x01e0000012797fae */ /* 0x0009e2000d921844 */
[----:B------:R-:W-:Y:S01]  /*2aa0*/  SGXT.U32 R5, R5, 0x1 ;  /* 0x000000010505781a */ /* 0x000fe20000000000 */
[----:B---3--:R-:W-:Y:S01]  /*2ab0*/  IMAD R11, R15, 0x5c, RZ ;  /* 0x0000005c0f0b7824 */ /* 0x008fe200078e02ff */
[----:B-1----:R-:W-:Y:S02]  /*2ac0*/  IADD3 R16, P6, R9, R12, RZ ;  /* 0x0000000c09107210 */ /* 0x002fe40007fde0ff */
[----:B------:R-:W-:Y:S02]  /*2ad0*/  LOP3.LUT P3, RZ, R4, 0x1, RZ, 0xc0, !PT ;  /* 0x0000000104ff7812 */ /* 0x000fe4000786c0ff */
[----:B------:R-:W-:Y:S02]  /*2ae0*/  LOP3.LUT R4, R220, R5, RZ, 0xfc, !PT ;  /* 0x00000005dc047212 */ /* 0x000fe400078efcff */
[----:B------:R-:W-:-:S02]  /*2af0*/  LEA.HI.X.SX32 R17, R210, R13, 0x2, P6 ;  /* 0x0000000dd2117211 */ /* 0x000fc400030f16ff */
[----:B------:R-:W-:Y:S01]  /*2b00*/  SHF.R.U64 R5, R3, 0x18, RZ ;  /* 0x0000001803057819 */ /* 0x000fe200000012ff */
[----:B----4-:R-:W-:Y:S01]  /*2b10*/  IMAD R19, R15, 0x6c, RZ ;  /* 0x0000006c0f137824 */ /* 0x010fe200078e02ff */
[----:B------:R-:W-:Y:S01]  /*2b20*/  IABS R9, R4 ;  /* 0x0000000400097213 */ /* 0x000fe20000000000 */
[----:B------:R1:W-:Y:S01]  /*2b30*/  LDGSTS.E [R121+0x2600], [R16.64], P2 ;  /* 0x0260000010797fae */ /* 0x0003e20009121844 */
[----:B------:R-:W-:Y:S02]  /*2b40*/  IADD3 R10, P6, R11, R12, RZ ;  /* 0x0000000c0b0a7210 */ /* 0x000fe40007fde0ff */
[----:B------:R-:W-:Y:S01]  /*2b50*/  LOP3.LUT P2, RZ, R5, 0x1, RZ, 0xc0, !PT ;  /* 0x0000000105ff7812 */ /* 0x000fe2000784c0ff */
[----:B------:R-:W-:Y:S01]  /*2b60*/  IMAD.HI.U32 R5, R8, R9, RZ ;  /* 0x0000000908057227 */ /* 0x000fe200078e00ff */
[----:B------:R-:W-:Y:S02]  /*2b70*/  LOP3.LUT R18, R4, 0x2, RZ, 0xfc, !PT ;  /* 0x0000000204127812 */ /* 0x000fe400078efcff */
[----:B------:R-:W-:Y:S01]  /*2b80*/  LEA.HI.X.SX32 R11, R214, R13, 0x2, P6 ;  /* 0x0000000dd60b7211 */ /* 0x000fe200030f16ff */
[----:B------:R-:W-:Y:S01]  /*2b90*/  IMAD.MOV R5, RZ, RZ, -R5 ;  /* 0x000000ffff057224 */ /* 0x000fe200078e0a05 */
[----:B------:R-:W-:-:S02]  /*2ba0*/  LOP3.LUT R20, R4, 0x4, RZ, 0xfc, !PT ;  /* 0x0000000404147812 */ /* 0x000fc400078efcff */
[----:B------:R-:W-:Y:S01]  /*2bb0*/  LOP3.LUT R28, R4, 0xe, RZ, 0xfc, !PT ;  /* 0x0000000e041c7812 */ /* 0x000fe200078efcff */
[----:B------:R-:W-:Y:S01]  /*2bc0*/  IMAD R5, R14, R5, R9 ;  /* 0x000000050e057224 */ /* 0x000fe200078e0209 */
[----:B-1----:R-:W-:Y:S01]  /*2bd0*/  IADD3 R16, P6, R19, R12, RZ ;  /* 0x0000000c13107210 */ /* 0x002fe20007fde0ff */
[----:B------:R1:W-:Y:S01]  /*2be0*/  LDGSTS.E [R121+0x2e00], [R10.64], P4 ;  /* 0x02e000000a797fae */ /* 0x0003e2000a121844 */
[----:B------:R-:W-:Y:S02]  /*2bf0*/  IABS R19, R18 ;  /* 0x0000001200137213 */ /* 0x000fe40000000000 */
[----:B------:R-:W-:Y:S02]  /*2c00*/  LEA.HI.X.SX32 R17, R218, R13, 0x2, P6 ;  /* 0x0000000dda117211 */ /* 0x000fe400030f16ff */
[----:B------:R-:W-:Y:S01]  /*2c10*/  IABS R21, R20 ;  /* 0x0000001400157213 */ /* 0x000fe20000000000 */
[----:B------:R-:W-:Y:S01]  /*2c20*/  IMAD.HI.U32 R9, R8, R19, RZ ;  /* 0x0000001308097227 */ /* 0x000fe200078e00ff */
[----:B------:R-:W-:Y:S01]  /*2c30*/  ISETP.GE.AND P4, PT, R18, RZ, PT ;  /* 0x000000ff1200720c */ /* 0x000fe20003f86270 */
[----:B------:R3:W-:Y:S01]  /*2c40*/  LDGSTS.E [R121+0x3600], [R16.64], P5 ;  /* 0x0360000010797fae */ /* 0x0007e2000a921844 */
[C---:B------:R-:W-:Y:S01]  /*2c50*/  LOP3.LUT R30, R4.reuse, 0x10, RZ, 0xfc, !PT ;  /* 0x00000010041e7812 */ /* 0x040fe200078efcff */
[----:B------:R-:W-:Y:S01]  /*2c60*/  IMAD.MOV R9, RZ, RZ, -R9 ;  /* 0x000000ffff097224 */ /* 0x000fe200078e0a09 */
[C---:B------:R-:W-:Y:S01]  /*2c70*/  LOP3.LUT R31, R4.reuse, 0x12, RZ, 0xfc, !PT ;  /* 0x00000012041f7812 */ /* 0x040fe200078efcff */
[----:B-1----:R-:W-:Y:S01]  /*2c80*/  IMAD R11, R15, 0x7c, RZ ;  /* 0x0000007c0f0b7824 */ /* 0x002fe200078e02ff */
[----:B------:R-:W-:Y:S01]  /*2c90*/  LOP3.LUT R32, R4, 0x16, RZ, 0xfc, !PT ;  /* 0x0000001604207812 */ /* 0x000fe200078efcff */
[----:B------:R-:W-:Y:S01]  /*2ca0*/  IMAD R9, R14, R9, R19 ;  /* 0x000000090e097224 */ /* 0x000fe200078e0213 */
[----:B------:R-:W-:Y:S01]  /*2cb0*/  IABS R27, R31 ;  /* 0x0000001f001b7213 */ /* 0x000fe20000000000 */
[----:B------:R-:W-:Y:S01]  /*2cc0*/  IMAD.HI.U32 R18, R8, R21, RZ ;  /* 0x0000001508127227 */ /* 0x000fe200078e00ff */
[----:B------:R-:W-:-:S02]  /*2cd0*/  IADD3 R10, P5, R11, R12, RZ ;  /* 0x0000000c0b0a7210 */ /* 0x000fc40007fbe0ff */
[----:B------:R-:W-:Y:S01]  /*2ce0*/  LOP3.LUT R33, R4, 0x18, RZ, 0xfc, !PT ;  /* 0x0000001804217812 */ /* 0x000fe200078efcff */
[----:B------:R-:W-:Y:S01]  /*2cf0*/  IMAD R19, R15, 0x9c, RZ ;  /* 0x0000009c0f137824 */ /* 0x000fe200078e02ff */
[----:B---3--:R-:W-:Y:S01]  /*2d00*/  IADD3 R16, P6, R23, R12, RZ ;  /* 0x0000000c17107210 */ /* 0x008fe20007fde0ff */
[----:B------:R-:W-:Y:S01]  /*2d10*/  IMAD.MOV R18, RZ, RZ, -R18 ;  /* 0x000000ffff127224 */ /* 0x000fe200078e0a12 */
[-C--:B------:R-:W-:Y:S02]  /*2d20*/  LEA.HI.X.SX32 R11, R24, R13.reuse, 0x2, P5 ;  /* 0x0000000d180b7211 */ /* 0x080fe400028f16ff */
[----:B------:R-:W-:Y:S01]  /*2d30*/  LEA.HI.X.SX32 R17, R22, R13, 0x2, P6 ;  /* 0x0000000d16117211 */ /* 0x000fe200030f16ff */
[C---:B------:R-:W-:Y:S01]  /*2d40*/  IMAD R18, R14.reuse, R18, R21 ;  /* 0x000000120e127224 */ /* 0x040fe200078e0215 */
[C---:B------:R-:W-:Y:S01]  /*2d50*/  ISETP.GT.U32.AND P6, PT, R14.reuse, R9, PT ;  /* 0x000000090e00720c */ /* 0x040fe20003fc4070 */
[----:B------:R1:W-:Y:S01]  /*2d60*/  LDGSTS.E [R121+0x3e00], [R10.64], !P1 ;  /* 0x03e000000a797fae */ /* 0x0003e2000c921844 */
[----:B------:R-:W-:-:S02]  /*2d70*/  ISETP.GT.U32.AND P5, PT, R14, R5, PT ;  /* 0x000000050e00720c */ /* 0x000fc40003fa4070 */
[C---:B------:R-:W-:Y:S01]  /*2d80*/  LOP3.LUT R22, R4.reuse, 0x6, RZ, 0xfc, !PT ;  /* 0x0000000604167812 */ /* 0x040fe200078efcff */
[----:B------:R3:W-:Y:S01]  /*2d90*/  LDGSTS.E [R121+0x4600], [R16.64], P3 ;  /* 0x0460000010797fae */ /* 0x0007e20009921844 */
[----:B------:R-:W-:Y:S02]  /*2da0*/  LOP3.LUT R23, R4, 0x8, RZ, 0xfc, !PT ;  /* 0x0000000804177812 */ /* 0x000fe400078efcff */
[----:B------:R-:W-:Y:S02]  /*2db0*/  IABS R21, R22 ;  /* 0x0000001600157213 */ /* 0x000fe40000000000 */
[----:B------:R-:W-:Y:S02]  /*2dc0*/  IABS R24, R23 ;  /* 0x0000001700187213 */ /* 0x000fe40000000000 */
[----:B------:R-:W-:Y:S01]  /*2dd0*/  IABS R29, R33 ;  /* 0x00000021001d7213 */ /* 0x000fe20000000000 */
[--C-:B------:R-:W-:Y:S01]  /*2de0*/  @!P6 IMAD.IADD R9, R9, 0x1, -R14.reuse ;  /* 0x000000010909e824 */ /* 0x100fe200078e0a0e */
[----:B-1----:R-:W-:Y:S01]  /*2df0*/  IADD3 R10, P3, R19, R12, RZ ;  /* 0x0000000c130a7210 */ /* 0x002fe20007f7e0ff */
[----:B------:R-:W-:Y:S01]  /*2e00*/  @!P5 IMAD.IADD R5, R5, 0x1, -R14 ;  /* 0x000000010505d824 */ /* 0x000fe200078e0a0e */
[----:B------:R-:W-:Y:S01]  /*2e10*/  ISETP.GE.AND P6, PT, R20, RZ, PT ;  /* 0x000000ff1400720c */ /* 0x000fe20003fc6270 */
[----:B------:R-:W-:Y:S01]  /*2e20*/  IMAD.MOV.U32 R19, RZ, RZ, R21 ;  /* 0x000000ffff137224 */ /* 0x000fe200078e0015 */
[----:B------:R-:W-:Y:S01]  /*2e30*/  LEA.HI.X.SX32 R11, R25, R13, 0x2, P3 ;  /* 0x0000000d190b7211 */ /* 0x000fe200018f16ff */
[----:B------:R-:W-:Y:S01]  /*2e40*/  IMAD.MOV.U32 R21, RZ, RZ, R24 ;  /* 0x000000ffff157224 */ /* 0x000fe200078e0018 */
[----:B------:R-:W-:Y:S01]  /*2e50*/  ISETP.GT.U32.AND P3, PT, R14, R18, PT ;  /* 0x000000120e00720c */ /* 0x000fe20003f64070 */
[----:B---3--:R-:W-:Y:S01]  /*2e60*/  IMAD.HI.U32 R16, R8, R19, RZ ;  /* 0x0000001308107227 */ /* 0x008fe200078e00ff */
[C---:B------:R-:W-:Y:S01]  /*2e70*/  ISETP.GT.U32.AND P5, PT, R14.reuse, R9, PT ;  /* 0x000000090e00720c */ /* 0x040fe20003fa4070 */
[----:B------:R1:W-:Y:S01]  /*2e80*/  LDGSTS.E [R121+0x4e00], [R10.64], P2 ;  /* 0x04e000000a797fae */ /* 0x0003e20009121844 */
[----:B------:R-:W-:Y:S01]  /*2e90*/  ISETP.GT.U32.AND P1, PT, R14, R5, PT ;  /* 0x000000050e00720c */ /* 0x000fe20003f24070 */
[----:B------:R-:W-:Y:S01]  /*2ea0*/  IMAD.HI.U32 R17, R8, R21, RZ ;  /* 0x0000001508117227 */ /* 0x000fe200078e00ff */
[----:B------:R-:W-:-:S02]  /*2eb0*/  ISETP.GE.AND P2, PT, R22, RZ, PT ;  /* 0x000000ff1600720c */ /* 0x000fc40003f46270 */
[----:B------:R-:W-:Y:S01]  /*2ec0*/  IABS R25, R30 ;  /* 0x0000001e00197213 */ /* 0x000fe20000000000 */
[----:B------:R-:W-:Y:S01]  /*2ed0*/  IMAD.MOV R17, RZ, RZ, -R17 ;  /* 0x000000ffff117224 */ /* 0x000fe200078e0a11 */
[C---:B------:R-:W-:Y:S01]  /*2ee0*/  LOP3.LUT R34, R4.reuse, 0x1a, RZ, 0xfc, !PT ;  /* 0x0000001a04227812 */ /* 0x040fe200078efcff */
[----:B------:R-:W-:Y:S01]  /*2ef0*/  IMAD.MOV R16, RZ, RZ, -R16 ;  /* 0x000000ffff107224 */ /* 0x000fe200078e0a10 */
[----:B------:R-:W-:Y:S01]  /*2f00*/  LOP3.LUT R38, R4, 0x22, RZ, 0xfc, !PT ;  /* 0x0000002204267812 */ /* 0x000fe200078efcff */
[--C-:B------:R-:W-:Y:S01]  /*2f10*/  @!P3 IMAD.IADD R18, R18, 0x1, -R14.reuse ;  /* 0x000000011212b824 */ /* 0x100fe200078e0a0e */
[C---:B------:R-:W-:Y:S01]  /*2f20*/  LOP3.LUT R40, R4.reuse, 0x24, RZ, 0xfc, !PT ;  /* 0x0000002404287812 */ /* 0x040fe200078efcff */
[--C-:B------:R-:W-:Y:S01]  /*2f30*/  @!P5 IMAD.IADD R9, R9, 0x1, -R14.reuse ;  /* 0x000000010909d824 */ /* 0x100fe200078e0a0e */
[----:B-1----:R-:W-:Y:S01]  /*2f40*/  LOP3.LUT R10, R4, 0xa, RZ, 0xfc, !PT ;  /* 0x0000000a040a7812 */ /* 0x002fe200078efcff */
[C---:B------:R-:W-:Y:S01]  /*2f50*/  IMAD R20, R14.reuse, R17, R21 ;  /* 0x000000110e147224 */ /* 0x040fe200078e0215 */
[C---:B------:R-:W-:Y:S01]  /*2f60*/  ISETP.GT.U32.AND P3, PT, R14.reuse, R18, PT ;  /* 0x000000120e00720c */ /* 0x040fe20003f64070 */
[----:B------:R-:W-:Y:S01]  /*2f70*/  IMAD R19, R14, R16, R19 ;  /* 0x000000100e137224 */ /* 0x000fe200078e0213 */
[----:B------:R-:W-:Y:S01]  /*2f80*/  LOP3.LUT R11, R4, 0xc, RZ, 0xfc, !PT ;  /* 0x0000000c040b7812 */ /* 0x000fe200078efcff */
[----:B------:R-:W-:Y:S01]  /*2f90*/  IMAD.MOV.U32 R17, RZ, RZ, R9 ;  /* 0x000000ffff117224 */ /* 0x000fe200078e0009 */
[----:B------:R-:W-:Y:S01]  /*2fa0*/  IABS R21, R10 ;  /* 0x0000000a00157213 */ /* 0x000fe20000000000 */
[----:B------:R-:W-:Y:S01]  /*2fb0*/  @!P1 IMAD.IADD R5, R5, 0x1, -R14 ;  /* 0x0000000105059824 */ /* 0x000fe200078e0a0e */
[----:B------:R-:W-:Y:S01]  /*2fc0*/  ISETP.GE.AND P5, PT, R23, RZ, PT ;  /* 0x000000ff1700720c */ /* 0x000fe20003fa6270 */
[----:B------:R-:W-:Y:S01]  /*2fd0*/  @!P4 IMAD.MOV R17, RZ, RZ, -R17 ;  /* 0x000000ffff11c224 */ /* 0x000fe200078e0a11 */
[----:B------:R-:W-:Y:S01]  /*2fe0*/  ISETP.GT.U32.AND P4, PT, R14, R19, PT ;  /* 0x000000130e00720c */ /* 0x000fe20003f84070 */
[----:B------:R-:W-:Y:S01]  /*2ff0*/  IMAD.MOV.U32 R16, RZ, RZ, R5 ;  /* 0x000000ffff107224 */ /* 0x000fe200078e0005 */
[----:B------:R-:W-:Y:S01]  /*3000*/  ISETP.GE.AND P1, PT, R4, RZ, PT ;  /* 0x000000ff0400720c */ /* 0x000fe20003f26270 */
[----:B------:R-:W-:Y:S01]  /*3010*/  IMAD.HI.U32 R5, R8, R21, RZ ;  /* 0x0000001508057227 */ /* 0x000fe200078e00ff */
[----:B------:R-:W-:-:S02]  /*3020*/  IABS R23, R28 ;  /* 0x0000001c00177213 */ /* 0x000fc40000000000 */
[----:B------:R-:W-:Y:S01]  /*3030*/  IABS R35, R40 ;  /* 0x0000002800237213 */ /* 0x000fe20000000000 */
[----:B------:R-:W-:Y:S01]  /*3040*/  @!P3 IMAD.IADD R18, R18, 0x1, -R14 ;  /* 0x000000011212b824 */ /* 0x000fe200078e0a0e */
[----:B------:R-:W-:Y:S01]  /*3050*/  ISETP.GE.AND P3, PT, R11, RZ, PT ;  /* 0x000000ff0b00720c */ /* 0x000fe20003f66270 */
[----:B------:R-:W-:Y:S01]  /*3060*/  IMAD.MOV R5, RZ, RZ, -R5 ;  /* 0x000000ffff057224 */ /* 0x000fe200078e0a05 */
[----:B------:R-:W-:Y:S01]  /*3070*/  IABS R11, R11 ;  /* 0x0000000b000b7213 */ /* 0x000fe20000000000 */
[----:B------:R-:W-:Y:S01]  /*3080*/  @!P6 IMAD.MOV R18, RZ, RZ, -R18 ;  /* 0x000000ffff12e224 */ /* 0x000fe200078e0a12 */
[----:B------:R-:W-:Y:S01]  /*3090*/  ISETP.GT.U32.AND P6, PT, R14, R20, PT ;  /* 0x000000140e00720c */ /* 0x000fe20003fc4070 */
[----:B------:R-:W-:Y:S01]  /*30a0*/  @!P4 IMAD.IADD R19, R19, 0x1, -R14 ;  /* 0x000000011313c824 */ /* 0x000fe200078e0a0e */
[----:B------:R-:W-:Y:S01]  /*30b0*/  LOP3.LUT R41, R4, 0x26, RZ, 0xfc, !PT ;  /* 0x0000002604297812 */ /* 0x000fe200078efcff */
[----:B------:R-:W-:Y:S01]  /*30c0*/  IMAD.HI.U32 R9, R8, R11, RZ ;  /* 0x0000000b08097227 */ /* 0x000fe200078e00ff */
[----:B------:R-:W-:-:S02]  /*30d0*/  LOP3.LUT R42, R4, 0x28, RZ, 0xfc, !PT ;  /* 0x00000028042a7812 */ /* 0x000fc400078efcff */
[C---:B------:R-:W-:Y:S01]  /*30e0*/  ISETP.GT.U32.AND P4, PT, R14.reuse, R19, PT ;  /* 0x000000130e00720c */ /* 0x040fe20003f84070 */
[----:B------:R-:W-:Y:S01]  /*30f0*/  IMAD R21, R14, R5, R21 ;  /* 0x000000050e157224 */ /* 0x000fe200078e0215 */
[C---:B------:R-:W-:Y:S01]  /*3100*/  LOP3.LUT R43, R4.reuse, 0x2c, RZ, 0xfc, !PT ;  /* 0x0000002c042b7812 */ /* 0x040fe200078efcff */
[----:B------:R-:W-:Y:S01]  /*3110*/  IMAD.MOV R22, RZ, RZ, -R9 ;  /* 0x000000ffff167224 */ /* 0x000fe200078e0a09 */
[----:B------:R-:W-:Y:S01]  /*3120*/  LOP3.LUT R44, R4, 0x2e, RZ, 0xfc, !PT ;  /* 0x0000002e042c7812 */ /* 0x000fe200078efcff */
[----:B------:R-:W-:Y:S01]  /*3130*/  IMAD.HI.U32 R5, R8, R23, RZ ;  /* 0x0000001708057227 */ /* 0x000fe200078e00ff */
[----:B------:R-:W-:Y:S02]  /*3140*/  LOP3.LUT R45, R4, 0x30, RZ, 0xfc, !PT ;  /* 0x00000030042d7812 */ /* 0x000fe400078efcff */
[----:B------:R-:W-:Y:S01]  /*3150*/  IABS R39, R44 ;  /* 0x0000002c00277213 */ /* 0x000fe20000000000 */
[--C-:B------:R-:W-:Y:S01]  /*3160*/  @!P6 IMAD.IADD R20, R20, 0x1, -R14.reuse ;  /* 0x000000011414e824 */ /* 0x100fe200078e0a0e */
[----:B------:R-:W-:Y:S01]  /*3170*/  LOP3.LUT R50, R4, 0x38, RZ, 0xfc, !PT ;  /* 0x0000003804327812 */ /* 0x000fe200078efcff */
[----:B------:R-:W-:Y:S01]  /*3180*/  IMAD R22, R14, R22, R11 ;  /* 0x000000160e167224 */ /* 0x000fe200078e020b */
[----:B------:R-:W-:Y:S01]  /*3190*/  LOP3.LUT R52, R4, 0x3a, RZ, 0xfc, !PT ;  /* 0x0000003a04347812 */ /* 0x000fe200078efcff */
[----:B------:R-:W-:Y:S01]  /*31a0*/  IMAD.MOV R5, RZ, RZ, -R5 ;  /* 0x000000ffff057224 */ /* 0x000fe200078e0a05 */
[C---:B------:R-:W-:Y:S01]  /*31b0*/  ISETP.GT.U32.AND P6, PT, R14.reuse, R20, PT ;  /* 0x000000140e00720c */ /* 0x040fe20003fc4070 */
[----:B------:R-:W-:Y:S01]  /*31c0*/  @!P4 IMAD.IADD R19, R19, 0x1, -R14 ;  /* 0x000000011313c824 */ /* 0x000fe200078e0a0e */
[----:B------:R-:W-:Y:S01]  /*31d0*/  ISETP.GT.U32.AND P4, PT, R14, R21, PT ;  /* 0x000000150e00720c */ /* 0x000fe20003f84070 */
[----:B------:R-:W-:Y:S01]  /*31e0*/  @!P1 IMAD.MOV R16, RZ, RZ, -R16 ;  /* 0x000000ffff109224 */ /* 0x000fe200078e0a10 */
[----:B------:R-:W-:Y:S01]  /*31f0*/  ISETP.GE.AND P1, PT, R10, RZ, PT ;  /* 0x000000ff0a00720c */ /* 0x000fe20003f26270 */
[----:B------:R-:W-:Y:S01]  /*3200*/  IMAD R23, R14, R5, R23 ;  /* 0x000000050e177224 */ /* 0x000fe200078e0217 */
[----:B------:R-:W-:Y:S01]  /*3210*/  LOP3.LUT R54, R4, 0x3c, RZ, 0xfc, !PT ;  /* 0x0000003c04367812 */ /* 0x000fe200078efcff */
[----:B------:R-:W-:Y:S01]  /*3220*/  @!P2 IMAD.MOV R19, RZ, RZ, -R19 ;  /* 0x000000ffff13a224 */ /* 0x000fe200078e0a13 */
[----:B------:R-:W-:Y:S01]  /*3230*/  ISETP.GT.U32.AND P2, PT, R14, R22, PT ;  /* 0x000000160e00720c */ /* 0x000fe20003f44070 */
[----:B------:R-:W-:Y:S01]  /*3240*/  IMAD.HI.U32 R9, R8, R25, RZ ;  /* 0x0000001908097227 */ /* 0x000fe200078e00ff */
[----:B------:R-:W-:-:S02]  /*3250*/  IABS R47, R54 ;  /* 0x00000036002f7213 */ /* 0x000fc40000000000 */
[----:B------:R-:W-:Y:S01]  /*3260*/  LOP3.LUT R56, R4, 0x40, RZ, 0xfc, !PT ;  /* 0x0000004004387812 */ /* 0x000fe200078efcff */
[----:B------:R-:W-:Y:S01]  /*3270*/  IMAD.HI.U32 R10, R8, R27, RZ ;  /* 0x0000001b080a7227 */ /* 0x000fe200078e00ff */
[----:B------:R-:W-:Y:S02]  /*3280*/  LOP3.LUT R55, R4, 0x3e, RZ, 0xfc, !PT ;  /* 0x0000003e04377812 */ /* 0x000fe400078efcff */
[----:B------:R-:W-:Y:S01]  /*3290*/  IABS R51, R56 ;  /* 0x0000003800337213 */ /* 0x000fe20000000000 */
[----:B------:R-:W-:Y:S01]  /*32a0*/  @!P6 IMAD.IADD R20, R20, 0x1, -R14 ;  /* 0x000000011414e824 */ /* 0x000fe200078e0a0e */
[----:B------:R-:W-:Y:S01]  /*32b0*/  ISETP.GT.U32.AND P6, PT, R14, R23, PT ;  /* 0x000000170e00720c */ /* 0x000fe20003fc4070 */
[----:B------:R-:W-:Y:S01]  /*32c0*/  IMAD.MOV R9, RZ, RZ, -R9 ;  /* 0x000000ffff097224 */ /* 0x000fe200078e0a09 */
[----:B------:R-:W-:Y:S01]  /*32d0*/  LOP3.LUT R57, R4, 0x42, RZ, 0xfc, !PT ;  /* 0x0000004204397812 */ /* 0x000fe200078efcff */
[----:B------:R-:W-:Y:S01]  /*32e0*/  IMAD.MOV R10, RZ, RZ, -R10 ;  /* 0x000000ffff0a7224 */ /* 0x000fe200078e0a0a */
[----:B------:R-:W-:Y:S01]  /*32f0*/  IABS R49, R55 ;  /* 0x0000003700317213 */ /* 0x000fe20000000000 */
[C---:B------:R-:W-:Y:S01]  /*3300*/  IMAD R24, R14.reuse, R9, R25 ;  /* 0x000000090e187224 */ /* 0x040fe200078e0219 */
[----:B------:R-:W-:Y:S01]  /*3310*/  IABS R53, R57 ;  /* 0x0000003900357213 */ /* 0x000fe20000000000 */
[----:B------:R-:W-:Y:S01]  /*3320*/  IMAD R25, R14, R10, R27 ;  /* 0x0000000a0e197224 */ /* 0x000fe200078e021b */
[----:B------:R-:W-:Y:S01]  /*3330*/  LOP3.LUT R10, R4, 0x14, RZ, 0xfc, !PT ;  /* 0x00000014040a7812 */ /* 0x000fe200078efcff */
[--C-:B------:R-:W-:Y:S01]  /*3340*/  @!P2 IMAD.IADD R22, R22, 0x1, -R14.reuse ;  /* 0x000000011616a824 */ /* 0x100fe200078e0a0e */
[----:B------:R-:W-:Y:S01]  /*3350*/  IABS R27, R32 ;  /* 0x00000020001b7213 */ /* 0x000fe20000000000 */
[--C-:B------:R-:W-:Y:S01]  /*3360*/  @!P4 IMAD.IADD R21, R21, 0x1, -R14.reuse ;  /* 0x000000011515c824 */ /* 0x100fe200078e0a0e */
[----:B------:R-:W-:Y:S01]  /*3370*/  IABS R11, R10 ;  /* 0x0000000a000b7213 */ /* 0x000fe20000000000 */
[----:B------:R-:W-:Y:S01]  /*3380*/  @!P6 IMAD.IADD R23, R23, 0x1, -R14 ;  /* 0x000000011717e824 */ /* 0x000fe200078e0a0e */
[----:B------:R-:W-:Y:S01]  /*3390*/  ISETP.GT.U32.AND P6, PT, R14, R22, PT ;  /* 0x000000160e00720c */ /* 0x000fe20003fc4070 */
[----:B------:R-:W-:Y:S01]  /*33a0*/  IMAD.HI.U32 R9, R8, R27, RZ ;  /* 0x0000001b08097227 */ /* 0x000fe200078e00ff */
[----:B------:R-:W-:-:S02]  /*33b0*/  ISETP.GT.U32.AND P4, PT, R14, R21, PT ;  /* 0x000000150e00720c */ /* 0x000fc40003f84070 */
[----:B------:R-:W-:Y:S01]  /*33c0*/  ISETP.GT.U32.AND P2, PT, R14, R24, PT ;  /* 0x000000180e00720c */ /* 0x000fe20003f44070 */
[----:B------:R-:W-:Y:S01]  /*33d0*/  IMAD.HI.U32 R5, R8, R11, RZ ;  /* 0x0000000b08057227 */ /* 0x000fe200078e00ff */
[C---:B------:R-:W-:Y:S02]  /*33e0*/  LOP3.LUT R58, R4.reuse, 0x44, RZ, 0xfc, !PT ;  /* 0x00000044043a7812 */ /* 0x040fe400078efcff */
[C---:B------:R-:W-:Y:S01]  /*33f0*/  LOP3.LUT R59, R4.reuse, 0x46, RZ, 0xfc, !PT ;  /* 0x00000046043b7812 */ /* 0x040fe200078efcff */
[----:B------:R-:W-:Y:S01]  /*3400*/  IMAD.MOV R5, RZ, RZ, -R5 ;  /* 0x000000ffff057224 */ /* 0x000fe200078e0a05 */
[C---:B------:R-:W-:Y:S01]  /*3410*/  LOP3.LUT R61, R4.reuse, 0x4a, RZ, 0xfc, !PT ;  /* 0x0000004a043d7812 */ /* 0x040fe200078efcff */
[----:B------:R-:W-:Y:S01]  /*3420*/  IMAD.MOV R9, RZ, RZ, -R9 ;  /* 0x000000ffff097224 */ /* 0x000fe200078e0a09 */
[----:B------:R-:W-:Y:S01]  /*3430*/  LOP3.LUT R60, R4, 0x48, RZ, 0xfc, !PT ;  /* 0x00000048043c7812 */ /* 0x000fe200078efcff */
[----:B------:R-:W-:Y:S01]  /*3440*/  IMAD R26, R14, R5, R11 ;  /* 0x000000050e1a7224 */ /* 0x000fe200078e020b */
[----:B------:R-:W-:Y:S01]  /*3450*/  LOP3.LUT R11, R4, 0x20, RZ, 0xfc, !PT ;  /* 0x00000020040b7812 */ /* 0x000fe200078efcff */
[--C-:B------:R-:W-:Y:S01]  /*3460*/  @!P6 IMAD.IADD R22, R22, 0x1, -R14.reuse ;  /* 0x000000011616e824 */ /* 0x100fe200078e0a0e */
[----:B------:R-:W-:Y:S01]  /*3470*/  LOP3.LUT R62, R4, 0x4c, RZ, 0xfc, !PT ;  /* 0x0000004c043e7812 */ /* 0x000fe200078efcff */
[----:B------:R-:W-:Y:S01]  /*3480*/  @!P4 IMAD.IADD R21, R21, 0x1, -R14 ;  /* 0x000000011515c824 */ /* 0x000fe200078e0a0e */
[C---:B------:R-:W-:Y:S01]  /*3490*/  ISETP.GT.U32.AND P6, PT, R14.reuse, R26, PT ;  /* 0x0000001a0e00720c */ /* 0x040fe20003fc4070 */
[C---:B------:R-:W-:Y:S01]  /*34a0*/  IMAD R27, R14.reuse, R9, R27 ;  /* 0x000000090e1b7224 */ /* 0x040fe200078e021b */
[----:B------:R-:W-:Y:S01]  /*34b0*/  ISETP.GT.U32.AND P4, PT, R14, R25, PT ;  /* 0x000000190e00720c */ /* 0x000fe20003f84070 */
[----:B------:R-:W-:Y:S01]  /*34c0*/  IMAD.HI.U32 R5, R8, R29, RZ ;  /* 0x0000001d08057227 */ /* 0x000fe200078e00ff */
[----:B------:R-:W-:-:S02]  /*34d0*/  IABS R9, R34 ;  /* 0x0000002200097213 */ /* 0x000fc40000000000 */
[----:B------:R-:W-:Y:S01]  /*34e0*/  LOP3.LUT R64, R4, 0x58, RZ, 0xfc, !PT ;  /* 0x0000005804407812 */ /* 0x000fe200078efcff */
[----:B------:R-:W-:Y:S01]  /*34f0*/  @!P1 IMAD.MOV R21, RZ, RZ, -R21 ;  /* 0x000000ffff159224 */ /* 0x000fe200078e0a15 */
[----:B------:R-:W-:Y:S01]  /*3500*/  ISETP.GE.AND P1, PT, R28, RZ, PT ;  /* 0x000000ff1c00720c */ /* 0x000fe20003f26270 */
[----:B------:R-:W-:Y:S01]  /*3510*/  @!P5 IMAD.MOV R20, RZ, RZ, -R20 ;  /* 0x000000ffff14d224 */ /* 0x000fe200078e0a14 */
[----:B------:R-:W-:Y:S01]  /*3520*/  ISETP.GT.U32.AND P5, PT, R14, R23, PT ;  /* 0x000000170e00720c */ /* 0x000fe20003fa4070 */
[----:B------:R-:W-:Y:S01]  /*3530*/  @!P3 IMAD.MOV R22, RZ, RZ, -R22 ;  /* 0x000000ffff16b224 */ /* 0x000fe200078e0a16 */
[----:B------:R-:W-:Y:S01]  /*3540*/  LOP3.LUT R66, R4, 0x5a, RZ, 0xfc, !PT ;  /* 0x0000005a04427812 */ /* 0x000fe200078efcff */
[--C-:B------:R-:W-:Y:S01]  /*3550*/  @!P6 IMAD.IADD R26, R26, 0x1, -R14.reuse ;  /* 0x000000011a1ae824 */ /* 0x100fe200078e0a0e */
[----:B------:R-:W-:Y:S01]  /*3560*/  ISETP.GE.AND P6, PT, R31, RZ, PT ;  /* 0x000000ff1f00720c */ /* 0x000fe20003fc6270 */
[----:B------:R-:W-:Y:S01]  /*3570*/  @!P4 IMAD.IADD R25, R25, 0x1, -R14 ;  /* 0x000000011919c824 */ /* 0x000fe200078e0a0e */
[----:B------:R-:W-:Y:S01]  /*3580*/  LOP3.LUT R67, R4, 0x5c, RZ, 0xfc, !PT ;  /* 0x0000005c04437812 */ /* 0x000fe200078efcff */
[----:B------:R-:W-:Y:S01]  /*3590*/  IMAD.MOV R28, RZ, RZ, -R5 ;  /* 0x000000ffff1c7224 */ /* 0x000fe200078e0a05 */
[----:B------:R-:W-:Y:S01]  /*35a0*/  ISETP.GT.U32.AND P3, PT, R14, R26, PT ;  /* 0x0000001a0e00720c */ /* 0x000fe20003f64070 */
[----:B------:R-:W-:Y:S01]  /*35b0*/  IMAD.HI.U32 R5, R8, R9, RZ ;  /* 0x0000000908057227 */ /* 0x000fe200078e00ff */
[----:B------:R-:W-:-:S02]  /*35c0*/  ISETP.GT.U32.AND P4, PT, R14, R25, PT ;  /* 0x000000190e00720c */ /* 0x000fc40003f84070 */
[C---:B------:R-:W-:Y:S01]  /*35d0*/  LOP3.LUT R68, R4.reuse, 0x5e, RZ, 0xfc, !PT ;  /* 0x0000005e04447812 */ /* 0x040fe200078efcff */
[----:B------:R-:W-:Y:S01]  /*35e0*/  IMAD.MOV R5, RZ, RZ, -R5 ;  /* 0x000000ffff057224 */ /* 0x000fe200078e0a05 */
[----:B------:R-:W-:Y:S01]  /*35f0*/  LOP3.LUT R69, R4, 0x60, RZ, 0xfc, !PT ;  /* 0x0000006004457812 */ /* 0x000fe200078efcff */
[--C-:B------:R-:W-:Y:S01]  /*3600*/  @!P2 IMAD.IADD R24, R24, 0x1, -R14.reuse ;  /* 0x000000011818a824 */ /* 0x100fe200078e0a0e */
[----:B------:R-:W-:Y:S01]  /*3610*/  IABS R63, R68 ;  /* 0x00000044003f7213 */ /* 0x000fe20000000000 */
[----:B------:R-:W-:Y:S01]  /*3620*/  IMAD R28, R14, R28, R29 ;  /* 0x0000001c0e1c7224 */ /* 0x000fe200078e021d */
[----:B------:R-:W-:Y:S01]  /*3630*/  LOP3.LUT R70, R4, 0x64, RZ, 0xfc, !PT ;  /* 0x0000006404467812 */ /* 0x000fe200078efcff */
[C---:B------:R-:W-:Y:S01]  /*3640*/  IMAD R29, R14.reuse, R5, R9 ;  /* 0x000000050e1d7224 */ /* 0x040fe200078e0209 */
[C---:B------:R-:W-:Y:S01]  /*3650*/  ISETP.GT.U32.AND P2, PT, R14.reuse, R24, PT ;  /* 0x000000180e00720c */ /* 0x040fe20003f44070 */
[--C-:B------:R-:W-:Y:S01]  /*3660*/  @!P5 IMAD.IADD R23, R23, 0x1, -R14.reuse ;  /* 0x000000011717d824 */ /* 0x100fe200078e0a0e */
[----:B------:R-:W-:Y:S01]  /*3670*/  ISETP.GT.U32.AND P5, PT, R14, R27, PT ;  /* 0x0000001b0e00720c */ /* 0x000fe20003fa4070 */
[--C-:B------:R-:W-:Y:S01]  /*3680*/  @!P3 IMAD.IADD R26, R26, 0x1, -R14.reuse ;  /* 0x000000011a1ab824 */ /* 0x100fe200078e0a0e */
[C---:B------:R-:W-:Y:S01]  /*3690*/  ISETP.GT.U32.AND P3, PT, R14.reuse, R29, PT ;  /* 0x0000001d0e00720c */ /* 0x040fe20003f64070 */
[----:B------:R-:W-:Y:S01]  /*36a0*/  @!P4 IMAD.IADD R25, R25, 0x1, -R14 ;  /* 0x000000011919c824 */ /* 0x000fe200078e0a0e */
[----:B------:R-:W-:Y:S01]  /*36b0*/  ISETP.GT.U32.AND P4, PT, R14, R28, PT ;  /* 0x0000001c0e00720c */ /* 0x000fe20003f84070 */
[----:B------:R-:W-:Y:S01]  /*36c0*/  @!P1 IMAD.MOV R23, RZ, RZ, -R23 ;  /* 0x000000ffff179224 */ /* 0x000fe200078e0a17 */
[----:B------:R-:W-:Y:S01]  /*36d0*/  ISETP.GE.AND P1, PT, R10, RZ, PT ;  /* 0x000000ff0a00720c */ /* 0x000fe20003f26270 */
[----:B------:R-:W-:Y:S01]  /*36e0*/  @!P6 IMAD.MOV R25, RZ, RZ, -R25 ;  /* 0x000000ffff19e224 */ /* 0x000fe200078e0a19 */
[----:B------:R-:W-:-:S02]  /*36f0*/  LOP3.LUT R5, R4, 0x1c, RZ, 0xfc, !PT ;  /* 0x0000001c04057812 */ /* 0x000fc400078efcff */
[----:B------:R-:W-:Y:S01]  /*3700*/  LOP3.LUT R10, R4, 0x1e, RZ, 0xfc, !PT ;  /* 0x0000001e040a7812 */ /* 0x000fe200078efcff */
[--C-:B------:R-:W-:Y:S01]  /*3710*/  @!P2 IMAD.IADD R24, R24, 0x1, -R14.reuse ;  /* 0x000000011818a824 */ /* 0x100fe200078e0a0e */
[----:B------:R-:W-:Y:S01]  /*3720*/  ISETP.GE.AND P2, PT, R30, RZ, PT ;  /* 0x000000ff1e00720c */ /* 0x000fe20003f46270 */
[--C-:B------:R-:W-:Y:S01]  /*3730*/  @!P5 IMAD.IADD R27, R27, 0x1, -R14.reuse ;  /* 0x000000011b1bd824 */ /* 0x100fe200078e0a0e */
[----:B------:R-:W-:Y:S01]  /*3740*/  IABS R9, R5 ;  /* 0x0000000500097213 */ /* 0x000fe20000000000 */
[--C-:B------:R-:W-:Y:S01]  /*3750*/  @!P3 IMAD.IADD R29, R29, 0x1, -R14.reuse ;  /* 0x000000011d1db824 */ /* 0x100fe200078e0a0e */
[----:B------:R-:W-:Y:S01]  /*3760*/  IABS R31, R10 ;  /* 0x0000000a001f7213 */ /* 0x000fe20000000000 */
[----:B------:R-:W-:Y:S01]  /*3770*/  @!P4 IMAD.IADD R28, R28, 0x1, -R14 ;  /* 0x000000011c1cc824 */ /* 0x000fe200078e0a0e */
[----:B------:R-:W-:Y:S01]  /*3780*/  ISETP.GT.U32.AND P5, PT, R14, R27, PT ;  /* 0x0000001b0e00720c */ /* 0x000fe20003fa4070 */
[----:B------:R-:W-:Y:S01]  /*3790*/  @!P1 IMAD.MOV R26, RZ, RZ, -R26 ;  /* 0x000000ffff1a9224 */ /* 0x000fe200078e0a1a */
[----:B------:R-:W-:Y:S01]  /*37a0*/  ISETP.GE.AND P1, PT, R5, RZ, PT ;  /* 0x000000ff0500720c */ /* 0x000fe20003f26270 */
[----:B------:R-:W-:Y:S01]  /*37b0*/  IMAD.HI.U32 R5, R8, R9, RZ ;  /* 0x0000000908057227 */ /* 0x000fe200078e00ff */
[----:B------:R-:W-:-:S02]  /*37c0*/  ISETP.GT.U32.AND P3, PT, R14, R29, PT ;  /* 0x0000001d0e00720c */ /* 0x000fc40003f64070 */
[----:B------:R-:W-:Y:S01]  /*37d0*/  ISETP.GT.U32.AND P4, PT, R14, R28, PT ;  /* 0x0000001c0e00720c */ /* 0x000fe20003f84070 */
[----:B------:R-:W-:Y:S01]  /*37e0*/  IMAD.MOV R5, RZ, RZ, -R5 ;  /* 0x000000ffff057224 */ /* 0x000fe200078e0a05 */
[----:B------:R-:W-:Y:S01]  /*37f0*/  ISETP.GE.AND P6, PT, R33, RZ, PT ;  /* 0x000000ff2100720c */ /* 0x000fe20003fc6270 */
[----:B------:R-:W-:Y:S01]  /*3800*/  @!P2 IMAD.MOV R24, RZ, RZ, -R24 ;  /* 0x000000ffff18a224 */ /* 0x000fe200078e0a18 */
[----:B------:R-:W-:Y:S01]  /*3810*/  ISETP.GE.AND P2, PT, R32, RZ, PT ;  /* 0x000000ff2000720c */ /* 0x000fe20003f46270 */
[----:B------:R-:W-:Y:S01]  /*3820*/  IMAD R30, R14, R5, R9 ;  /* 0x000000050e1e7224 */ /* 0x000fe200078e0209 */
[----:B------:R-:W-:Y:S01]  /*3830*/  IABS R33, R38 ;  /* 0x0000002600217213 */ /* 0x000fe20000000000 */
[----:B------:R-:W-:Y:S01]  /*3840*/  @!P5 IMAD.IADD R27, R27, 0x1, -R14 ;  /* 0x000000011b1bd824 */ /* 0x000fe200078e0a0e */
[----:B------:R-:W-:Y:S01]  /*3850*/  ISETP.GE.AND P5, PT, R34, RZ, PT ;  /* 0x000000ff2200720c */ /* 0x000fe20003fa6270 */
[----:B------:R-:W-:Y:S01]  /*3860*/  IMAD.HI.U32 R5, R8, R31, RZ ;  /* 0x0000001f08057227 */ /* 0x000fe200078e00ff */
[----:B------:R-:W-:-:S02]  /*3870*/  IABS R34, R41 ;  /* 0x0000002900227213 */ /* 0x000fc40000000000 */
[----:B------:R-:W-:Y:S01]  /*3880*/  LOP3.LUT R72, R4, 0x66, RZ, 0xfc, !PT ;  /* 0x0000006604487812 */ /* 0x000fe200078efcff */
[--C-:B------:R-:W-:Y:S01]  /*3890*/  @!P3 IMAD.IADD R29, R29, 0x1, -R14.reuse ;  /* 0x000000011d1db824 */ /* 0x100fe200078e0a0e */
[----:B------:R-:W-:Y:S01]  /*38a0*/  ISETP.GT.U32.AND P3, PT, R14, R30, PT ;  /* 0x0000001e0e00720c */ /* 0x000fe20003f64070 */
[----:B------:R-:W-:Y:S01]  /*38b0*/  @!P4 IMAD.IADD R28, R28, 0x1, -R14 ;  /* 0x000000011c1cc824 */ /* 0x000fe200078e0a0e */
[----:B------:R-:W-:Y:S01]  /*38c0*/  ISETP.GE.AND P4, PT, R11, RZ, PT ;  /* 0x000000ff0b00720c */ /* 0x000fe20003f86270 */
[----:B------:R-:W-:Y:S01]  /*38d0*/  @!P2 IMAD.MOV R27, RZ, RZ, -R27 ;  /* 0x000000ffff1ba224 */ /* 0x000fe200078e0a1b */
[----:B------:R-:W-:Y:S01]  /*38e0*/  IABS R11, R11 ;  /* 0x0000000b000b7213 */ /* 0x000fe20000000000 */
[----:B------:R-:W-:Y:S01]  /*38f0*/  @!P6 IMAD.MOV R28, RZ, RZ, -R28 ;  /* 0x000000ffff1ce224 */ /* 0x000fe200078e0a1c */
[----:B------:R-:W-:Y:S01]  /*3900*/  ISETP.GE.AND P2, PT, R10, RZ, PT ;  /* 0x000000ff0a00720c */ /* 0x000fe20003f46270 */
[----:B------:R-:W-:Y:S01]  /*3910*/  IMAD.MOV R10, RZ, RZ, -R5 ;  /* 0x000000ffff0a7224 */ /* 0x000fe200078e0a05 */
[----:B------:R-:W-:Y:S01]  /*3920*/  LOP3.LUT R73, R4, 0x68, RZ, 0xfc, !PT ;  /* 0x0000006804497812 */ /* 0x000fe200078efcff */
[----:B------:R-:W-:Y:S01]  /*3930*/  IMAD.HI.U32 R9, R8, R11, RZ ;  /* 0x0000000b08097227 */ /* 0x000fe200078e00ff */
[----:B------:R-:W-:-:S02]  /*3940*/  LOP3.LUT R74, R4, 0x6a, RZ, 0xfc, !PT ;  /* 0x0000006a044a7812 */ /* 0x000fc400078efcff */
[----:B------:R-:W-:Y:S01]  /*3950*/  LOP3.LUT R75, R4, 0x6c, RZ, 0xfc, !PT ;  /* 0x0000006c044b7812 */ /* 0x000fe200078efcff */
[----:B------:R-:W-:Y:S01]  /*3960*/  @!P3 IMAD.IADD R30, R30, 0x1, -R14 ;  /* 0x000000011e1eb824 */ /* 0x000fe200078e0a0e */
[----:B------:R-:W-:Y:S01]  /*3970*/  LOP3.LUT R76, R4, 0x6e, RZ, 0xfc, !PT ;  /* 0x0000006e044c7812 */ /* 0x000fe200078efcff */
[----:B------:R-:W-:Y:S01]  /*3980*/  IMAD.MOV R9, RZ, RZ, -R9 ;  /* 0x000000ffff097224 */ /* 0x000fe200078e0a09 */
[----:B------:R-:W-:Y:S01]  /*3990*/  IABS R71, R75 ;  /* 0x0000004b00477213 */ /* 0x000fe20000000000 */
[C---:B------:R-:W-:Y:S01]  /*39a0*/  IMAD R31, R14.reuse, R10, R31 ;  /* 0x0000000a0e1f7224 */ /* 0x040fe200078e021f */
[----:B------:R-:W-:Y:S01]  /*39b0*/  ISETP.GT.U32.AND P3, PT, R14, R30, PT ;  /* 0x0000001e0e00720c */ /* 0x000fe20003f64070 */
[----:B------:R-:W-:Y:S01]  /*39c0*/  IMAD.HI.U32 R5, R8, R33, RZ ;  /* 0x0000002108057227 */ /* 0x000fe200078e00ff */
[----:B------:R-:W-:Y:S02]  /*39d0*/  LOP3.LUT R78, R4, 0x76, RZ, 0xfc, !PT ;  /* 0x00000076044e7812 */ /* 0x000fe400078efcff */
[C---:B------:R-:W-:Y:S01]  /*39e0*/  ISETP.GT.U32.AND P6, PT, R14.reuse, R31, PT ;  /* 0x0000001f0e00720c */ /* 0x040fe20003fc4070 */
[----:B------:R-:W-:Y:S01]  /*39f0*/  IMAD R32, R14, R9, R11 ;  /* 0x000000090e207224 */ /* 0x000fe200078e020b */
[C---:B------:R-:W-:Y:S01]  /*3a00*/  LOP3.LUT R80, R4.reuse, 0x78, RZ, 0xfc, !PT ;  /* 0x0000007804507812 */ /* 0x040fe200078efcff */
[----:B------:R-:W-:Y:S01]  /*3a10*/  IMAD.MOV R10, RZ, RZ, -R5 ;  /* 0x000000ffff0a7224 */ /* 0x000fe200078e0a05 */
[----:B------:R-:W-:Y:S01]  /*3a20*/  LOP3.LUT R82, R4, 0x7a, RZ, 0xfc, !PT ;  /* 0x0000007a04527812 */ /* 0x000fe200078efcff */
[----:B------:R-:W-:Y:S01]  /*3a30*/  IMAD.HI.U32 R5, R8, R35, RZ ;  /* 0x0000002308057227 */ /* 0x000fe200078e00ff */
[----:B------:R-:W-:-:S02]  /*3a40*/  IABS R77, R80 ;  /* 0x00000050004d7213 */ /* 0x000fc40000000000 */
[----:B------:R-:W-:Y:S01]  /*3a50*/  LOP3.LUT R83, R4, 0x7c, RZ, 0xfc, !PT ;  /* 0x0000007c04537812 */ /* 0x000fe200078efcff */
[----:B------:R-:W-:Y:S01]  /*3a60*/  @!P5 IMAD.MOV R29, RZ, RZ, -R29 ;  /* 0x000000ffff1dd224 */ /* 0x000fe200078e0a1d */
[----:B------:R-:W-:Y:S01]  /*3a70*/  ISETP.GT.U32.AND P5, PT, R14, R32, PT ;  /* 0x000000200e00720c */ /* 0x000fe20003fa4070 */
[----:B------:R-:W-:Y:S01]  /*3a80*/  IMAD.MOV R5, RZ, RZ, -R5 ;  /* 0x000000ffff057224 */ /* 0x000fe200078e0a05 */
[----:B------:R-:W-:Y:S01]  /*3a90*/  LOP3.LUT R81, R4, 0x7e, RZ, 0xfc, !PT ;  /* 0x0000007e04517812 */ /* 0x000fe200078efcff */
[----:B------:R-:W-:Y:S02]  /*3aa0*/  IMAD.MOV.U32 R11, RZ, RZ, R34 ;  /* 0x000000ffff0b7224 */ /* 0x000fe400078e0022 */
[C---:B------:R-:W-:Y:S01]  /*3ab0*/  IMAD R33, R14.reuse, R10, R33 ;  /* 0x0000000a0e217224 */ /* 0x040fe200078e0221 */
[----:B------:R-:W-:Y:S01]  /*3ac0*/  IABS R10, R45 ;  /* 0x0000002d000a7213 */ /* 0x000fe20000000000 */
[----:B------:R-:W-:Y:S01]  /*3ad0*/  IMAD R34, R14, R5, R35 ;  /* 0x000000050e227224 */ /* 0x000fe200078e0223 */
[----:B------:R-:W-:Y:S01]  /*3ae0*/  IABS R5, R42 ;  /* 0x0000002a00057213 */ /* 0x000fe20000000000 */
[----:B------:R-:W-:Y:S01]  /*3af0*/  IMAD.HI.U32 R9, R8, R11, RZ ;  /* 0x0000000b08097227 */ /* 0x000fe200078e00ff */
[----:B------:R-:W-:-:S03]  /*3b00*/  IABS R79, R81 ;  /* 0x00000051004f7213 */ /* 0x000fc60000000000 */
[--C-:B------:R-:W-:Y:S01]  /*3b10*/  @!P3 IMAD.IADD R30, R30, 0x1, -R14.reuse ;  /* 0x000000011e1eb824 */ /* 0x100fe200078e0a0e */
[C---:B------:R-:W-:Y:S01]  /*3b20*/  ISETP.GT.U32.AND P3, PT, R14.reuse, R33, PT ;  /* 0x000000210e00720c */ /* 0x040fe20003f64070 */
[--C-:B------:R-:W-:Y:S01]  /*3b30*/  @!P6 IMAD.IADD R31, R31, 0x1, -R14.reuse ;  /* 0x000000011f1fe824 */ /* 0x100fe200078e0a0e */
[----:B------:R-:W-:Y:S01]  /*3b40*/  ISETP.GT.U32.AND P6, PT, R14, R34, PT ;  /* 0x000000220e00720c */ /* 0x000fe20003fc4070 */
[----:B------:R-:W-:Y:S02]  /*3b50*/  IMAD.MOV R9, RZ, RZ, -R9 ;  /* 0x000000ffff097224 */ /* 0x000fe400078e0a09 */
[----:B------:R-:W-:Y:S01]  /*3b60*/  @!P5 IMAD.IADD R32, R32, 0x1, -R14 ;  /* 0x000000012020d824 */ /* 0x000fe200078e0a0e */
[C---:B------:R-:W-:Y:S01]  /*3b70*/  ISETP.GT.U32.AND P5, PT, R14.reuse, R31, PT ;  /* 0x0000001f0e00720c */ /* 0x040fe20003fa4070 */
[----:B------:R-:W-:Y:S01]  /*3b80*/  IMAD R35, R14, R9, R11 ;  /* 0x000000090e237224 */ /* 0x000fe200078e020b */
[----:B------:R-:W-:Y:S01]  /*3b90*/  LOP3.LUT R11, R4, 0x2a, RZ, 0xfc, !PT ;  /* 0x0000002a040b7812 */ /* 0x000fe200078efcff */
[----:B------:R-:W-:-:S02]  /*3ba0*/  IMAD.MOV.U32 R9, RZ, RZ, R5 ;  /* 0x000000ffff097224 */ /* 0x000fc400078e0005 */
[----:B------:R-:W-:Y:S01]  /*3bb0*/  @!P1 IMAD.MOV R30, RZ, RZ, -R30 ;  /* 0x000000ffff1e9224 */ /* 0x000fe200078e0a1e */
[----:B------:R-:W-:Y:S01]  /*3bc0*/  ISETP.GT.U32.AND P1, PT, R14, R32, PT ;  /* 0x000000200e00720c */ /* 0x000fe20003f24070 */
[----:B------:R-:W-:Y:S01]  /*3bd0*/  IMAD.HI.U32 R5, R8, R9, RZ ;  /* 0x0000000908057227 */ /* 0x000fe200078e00ff */
[----:B------:R-:W-:-:S03]  /*3be0*/  IABS R37, R11 ;  /* 0x0000000b00257213 */ /* 0x000fc60000000000 */
[--C-:B------:R-:W-:Y:S02]  /*3bf0*/  @!P3 IMAD.IADD R33, R33, 0x1, -R14.reuse ;  /* 0x000000012121b824 */ /* 0x100fe400078e0a0e */
[----:B------:R-:W-:Y:S02]  /*3c00*/  IMAD.MOV R5, RZ, RZ, -R5 ;  /* 0x000000ffff057224 */ /* 0x000fe400078e0a05 */
[----:B------:R-:W-:Y:S01]  /*3c10*/  @!P6 IMAD.IADD R34, R34, 0x1, -R14 ;  /* 0x000000012222e824 */ /* 0x000fe200078e0a0e */
[C---:B------:R-:W-:Y:S01]  /*3c20*/  ISETP.GT.U32.AND P3, PT, R14.reuse, R33, PT ;  /* 0x000000210e00720c */ /* 0x040fe20003f64070 */
[----:B------:R-:W-:Y:S01]  /*3c30*/  IMAD R36, R14, R5, R9 ;  /* 0x000000050e247224 */ /* 0x000fe200078e0209 */
[----:B------:R-:W-:Y:S01]  /*3c40*/  IABS R9, R43 ;  /* 0x0000002b00097213 */ /* 0x000fe20000000000 */
[----:B------:R-:W-:Y:S01]  /*3c50*/  IMAD.HI.U32 R5, R8, R37, RZ ;  /* 0x0000002508057227 */ /* 0x000fe200078e00ff */
[----:B------:R-:W-:-:S03]  /*3c60*/  ISETP.GT.U32.AND P6, PT, R14, R34, PT ;  /* 0x000000220e00720c */ /* 0x000fc60003fc4070 */
[--C-:B------:R-:W-:Y:S01]  /*3c70*/  @!P5 IMAD.IADD R31, R31, 0x1, -R14.reuse ;  /* 0x000000011f1fd824 */ /* 0x100fe200078e0a0e */
[----:B------:R-:W-:Y:S01]  /*3c80*/  ISETP.GT.U32.AND P5, PT, R14, R35, PT ;  /* 0x000000230e00720c */ /* 0x000fe20003fa4070 */
[--C-:B------:R-:W-:Y:S01]  /*3c90*/  @!P1 IMAD.IADD R32, R32, 0x1, -R14.reuse ;  /* 0x0000000120209824 */ /* 0x100fe200078e0a0e */
[----:B------:R-:W-:Y:S01]  /*3ca0*/  ISETP.GT.U32.AND P1, PT, R14, R36, PT ;  /* 0x000000240e00720c */ /* 0x000fe20003f24070 */
[----:B------:R-:W-:Y:S02]  /*3cb0*/  IMAD.MOV R5, RZ, RZ, -R5 ;  /* 0x000000ffff057224 */ /* 0x000fe400078e0a05 */
[--C-:B------:R-:W-:Y:S01]  /*3cc0*/  @!P3 IMAD.IADD R33, R33, 0x1, -R14.reuse ;  /* 0x000000012121b824 */ /* 0x100fe200078e0a0e */
[----:B------:R-:W-:Y:S01]  /*3cd0*/  ISETP.GE.AND P3, PT, R38, RZ, PT ;  /* 0x000000ff2600720c */ /* 0x000fe20003f66270 */
[----:B------:R-:W-:Y:S02]  /*3ce0*/  IMAD R37, R14, R5, R37 ;  /* 0x000000050e257224 */ /* 0x000fe400078e0225 */
[----:B------:R-:W-:-:S02]  /*3cf0*/  @!P6 IMAD.IADD R34, R34, 0x1, -R14 ;  /* 0x000000012222e824 */ /* 0x000fc400078e0a0e */
[----:B------:R-:W-:Y:S01]  /*3d00*/  IMAD.HI.U32 R5, R8, R9, RZ ;  /* 0x0000000908057227 */ /* 0x000fe200078e00ff */
[----:B------:R-:W-:-:S03]  /*3d10*/  ISETP.GT.U32.AND P6, PT, R14, R37, PT ;  /* 0x000000250e00720c */ /* 0x000fc60003fc4070 */
[--C-:B------:R-:W-:Y:S01]  /*3d20*/  @!P5 IMAD.IADD R35, R35, 0x1, -R14.reuse ;  /* 0x000000012323d824 */ /* 0x100fe200078e0a0e */
[----:B------:R-:W-:Y:S01]  /*3d30*/  ISETP.GE.AND P5, PT, R40, RZ, PT ;  /* 0x000000ff2800720c */ /* 0x000fe20003fa6270 */
[----:B------:R-:W-:Y:S01]  /*3d40*/  @!P1 IMAD.IADD R36, R36, 0x1, -R14 ;  /* 0x0000000124249824 */ /* 0x000fe200078e0a0e */
[----:B------:R-:W-:Y:S01]  /*3d50*/  ISETP.GE.AND P1, PT, R41, RZ, PT ;  /* 0x000000ff2900720c */ /* 0x000fe20003f26270 */
[----:B------:R-:W-:Y:S02]  /*3d60*/  IMAD.MOV R5, RZ, RZ, -R5 ;  /* 0x000000ffff057224 */ /* 0x000fe400078e0a05 */
[----:B------:R-:W-:Y:S01]  /*3d70*/  @!P2 IMAD.MOV R31, RZ, RZ, -R31 ;  /* 0x000000ffff1fa224 */ /* 0x000fe200078e0a1f */
[C---:B------:R-:W-:Y:S01]  /*3d80*/  ISETP.GT.U32.AND P2, PT, R14.reuse, R35, PT ;  /* 0x000000230e00720c */ /* 0x040fe20003f44070 */
[----:B------:R-:W-:Y:S01]  /*3d90*/  @!P4 IMAD.MOV R32, RZ, RZ, -R32 ;  /* 0x000000ffff20c224 */ /* 0x000fe200078e0a20 */
[C---:B------:R-:W-:Y:S01]  /*3da0*/  ISETP.GT.U32.AND P4, PT, R14.reuse, R36, PT ;  /* 0x000000240e00720c */ /* 0x040fe20003f84070 */
[----:B------:R-:W-:-:S02]  /*3db0*/  IMAD R38, R14, R5, R9 ;  /* 0x000000050e267224 */ /* 0x000fc400078e0209 */
[----:B------:R-:W-:-:S04]  /*3dc0*/  IMAD.HI.U32 R5, R8, R39, RZ ;  /* 0x0000002708057227 */ /* 0x000fc800078e00ff */
[----:B------:R-:W-:Y:S01]  /*3dd0*/  @!P3 IMAD.MOV R33, RZ, RZ, -R33 ;  /* 0x000000ffff21b224 */ /* 0x000fe200078e0a21 */
[C---:B------:R-:W-:Y:S01]  /*3de0*/  ISETP.GT.U32.AND P3, PT, R14.reuse, R38, PT ;  /* 0x000000260e00720c */ /* 0x040fe20003f64070 */
[----:B------:R-:W-:Y:S02]  /*3df0*/  @!P6 IMAD.IADD R37, R37, 0x1, -R14 ;  /* 0x000000012525e824 */ /* 0x000fe400078e0a0e */
[----:B------:R-:W-:Y:S02]  /*3e00*/  IMAD.MOV R5, RZ, RZ, -R5 ;  /* 0x000000ffff057224 */ /* 0x000fe400078e0a05 */
[----:B------:R-:W-:Y:S01]  /*3e10*/  IMAD.MOV.U32 R9, RZ, RZ, R10 ;  /* 0x000000ffff097224 */ /* 0x000fe200078e000a */
[C---:B------:R-:W-:Y:S01]  /*3e20*/  ISETP.GT.U32.AND P6, PT, R14.reuse, R37, PT ;  /* 0x000000250e00720c */ /* 0x040fe20003fc4070 */
[----:B------:R-:W-:Y:S01]  /*3e30*/  IMAD R39, R14, R5, R39 ;  /* 0x000000050e277224 */ /* 0x000fe200078e0227 */
[----:B------:R-:W-:Y:S01]  /*3e40*/  LOP3.LUT R10, R4, 0x36, RZ, 0xfc, !PT ;  /* 0x00000036040a7812 */ /* 0x000fe200078efcff */
[----:B------:R-:W-:-:S02]  /*3e50*/  @!P2 IMAD.IADD R35, R35, 0x1, -R14 ;  /* 0x000000012323a824 */ /* 0x000fc400078e0a0e */
[----:B------:R-:W-:Y:S01]  /*3e60*/  @!P4 IMAD.IADD R36, R36, 0x1, -R14 ;  /* 0x000000012424c824 */ /* 0x000fe200078e0a0e */
[----:B------:R-:W-:Y:S01]  /*3e70*/  ISETP.GT.U32.AND P2, PT, R14, R39, PT ;  /* 0x000000270e00720c */ /* 0x000fe20003f44070 */
[----:B------:R-:W-:Y:S01]  /*3e80*/  IMAD.HI.U32 R5, R8, R9, RZ ;  /* 0x0000000908057227 */ /* 0x000fe200078e00ff */
[----:B------:R-:W-:-:S03]  /*3e90*/  ISETP.GE.AND P4, PT, R11, RZ, PT ;  /* 0x000000ff0b00720c */ /* 0x000fc60003f86270 */
[--C-:B------:R-:W-:Y:S02]  /*3ea0*/  @!P3 IMAD.IADD R38, R38, 0x1, -R14.reuse ;  /* 0x000000012626b824 */ /* 0x100fe400078e0a0e */
[----:B------:R-:W-:Y:S02]  /*3eb0*/  IMAD.MOV R5, RZ, RZ, -R5 ;  /* 0x000000ffff057224 */ /* 0x000fe400078e0a05 */
[--C-:B------:R-:W-:Y:S01]  /*3ec0*/  @!P6 IMAD.IADD R37, R37, 0x1, -R14.reuse ;  /* 0x000000012525e824 */ /* 0x100fe200078e0a0e */
[C---:B------:R-:W-:Y:S01]  /*3ed0*/  ISETP.GT.U32.AND P3, PT, R14.reuse, R38, PT ;  /* 0x000000260e00720c */ /* 0x040fe20003f64070 */
[----:B------:R-:W-:Y:S01]  /*3ee0*/  IMAD R40, R14, R5, R9 ;  /* 0x000000050e287224 */ /* 0x000fe200078e0209 */
[----:B------:R-:W-:Y:S01]  /*3ef0*/  LOP3.LUT R5, R4, 0x32, RZ, 0xfc, !PT ;  /* 0x0000003204057812 */ /* 0x000fe200078efcff */
[----:B------:R-:W-:Y:S01]  /*3f00*/  @!P2 IMAD.IADD R39, R39, 0x1, -R14 ;  /* 0x000000012727a824 */ /* 0x000fe200078e0a0e */
[----:B------:R-:W-:Y:S01]  /*3f10*/  ISETP.GE.AND P6, PT, R43, RZ, PT ;  /* 0x000000ff2b00720c */ /* 0x000fe20003fc6270 */
[----:B------:R-:W-:Y:S01]  /*3f20*/  @!P4 IMAD.MOV R37, RZ, RZ, -R37 ;  /* 0x000000ffff25c224 */ /* 0x000fe200078e0a25 */
[C---:B------:R-:W-:Y:S01]  /*3f30*/  ISETP.GT.U32.AND P4, PT, R14.reuse, R40, PT ;  /* 0x000000280e00720c */ /* 0x040fe20003f84070 */
[----:B------:R-:W-:Y:S01]  /*3f40*/  @!P5 IMAD.MOV R34, RZ, RZ, -R34 ;  /* 0x000000ffff22d224 */ /* 0x000fe200078e0a22 */
[----:B------:R-:W-:Y:S01]  /*3f50*/  ISETP.GT.U32.AND P2, PT, R14, R39, PT ;  /* 0x000000270e00720c */ /* 0x000fe20003f44070 */
[----:B------:R-:W-:Y:S01]  /*3f60*/  @!P1 IMAD.MOV R35, RZ, RZ, -R35 ;  /* 0x000000ffff239224 */ /* 0x000fe200078e0a23 */
[----:B------:R-:W-:-:S02]  /*3f70*/  IABS R41, R5 ;  /* 0x0000000500297213 */ /* 0x000fc40000000000 */
[----:B------:R-:W-:Y:S01]  /*3f80*/  LOP3.LUT R9, R4, 0x34, RZ, 0xfc, !PT ;  /* 0x0000003404097812 */ /* 0x000fe200078efcff */
[--C-:B------:R-:W-:Y:S01]  /*3f90*/  @!P3 IMAD.IADD R38, R38, 0x1, -R14.reuse ;  /* 0x000000012626b824 */ /* 0x100fe200078e0a0e */
[----:B------:R-:W-:Y:S01]  /*3fa0*/  ISETP.GE.AND P3, PT, R5, RZ, PT ;  /* 0x000000ff0500720c */ /* 0x000fe20003f66270 */
[----:B------:R-:W-:Y:S01]  /*3fb0*/  IMAD.HI.U32 R5, R8, R41, RZ ;  /* 0x0000002908057227 */ /* 0x000fe200078e00ff */
[----:B------:R-:W-:Y:S02]  /*3fc0*/  IABS R11, R9 ;  /* 0x00000009000b7213 */ /* 0x000fe40000000000 */
[----:B------:R-:W-:Y:S01]  /*3fd0*/  ISETP.GE.AND P5, PT, R42, RZ, PT ;  /* 0x000000ff2a00720c */ /* 0x000fe20003fa6270 */
[--C-:B------:R-:W-:Y:S01]  /*3fe0*/  @!P4 IMAD.IADD R40, R40, 0x1, -R14.reuse ;  /* 0x000000012828c824 */ /* 0x100fe200078e0a0e */
[----:B------:R-:W-:Y:S01]  /*3ff0*/  IABS R43, R10 ;  /* 0x0000000a002b7213 */ /* 0x000fe20000000000 */
[----:B------:R-:W-:Y:S01]  /*4000*/  IMAD.MOV R5, RZ, RZ, -R5 ;  /* 0x000000ffff057224 */ /* 0x000fe200078e0a05 */
[----:B------:R-:W-:Y:S01]  /*4010*/  ISETP.GE.AND P1, PT, R44, RZ, PT ;  /* 0x000000ff2c00720c */ /* 0x000fe20003f26270 */
[----:B------:R-:W-:Y:S01]  /*4020*/  @!P2 IMAD.IADD R39, R39, 0x1, -R14 ;  /* 0x000000012727a824 */ /* 0x000fe200078e0a0e */
[----:B------:R-:W-:Y:S01]  /*4030*/  ISETP.GE.AND P2, PT, R9, RZ, PT ;  /* 0x000000ff0900720c */ /* 0x000fe20003f46270 */
[C---:B------:R-:W-:Y:S01]  /*4040*/  IMAD R41, R14.reuse, R5, R41 ;  /* 0x000000050e297224 */ /* 0x040fe200078e0229 */
[----:B------:R-:W-:Y:S01]  /*4050*/  ISETP.GT.U32.AND P4, PT, R14, R40, PT ;  /* 0x000000280e00720c */ /* 0x000fe20003f84070 */
[----:B------:R-:W-:-:S04]  /*4060*/  IMAD.HI.U32 R9, R8, R11, RZ ;  /* 0x0000000b08097227 */ /* 0x000fc800078e00ff */
[----:B------:R-:W-:Y:S01]  /*4070*/  @!P6 IMAD.MOV R38, RZ, RZ, -R38 ;  /* 0x000000ffff26e224 */ /* 0x000fe200078e0a26 */
[C---:B------:R-:W-:Y:S01]  /*4080*/  ISETP.GT.U32.AND P6, PT, R14.reuse, R41, PT ;  /* 0x000000290e00720c */ /* 0x040fe20003fc4070 */
[----:B------:R-:W-:Y:S02]  /*4090*/  IMAD.MOV R9, RZ, RZ, -R9 ;  /* 0x000000ffff097224 */ /* 0x000fe400078e0a09 */
[----:B------:R-:W-:Y:S01]  /*40a0*/  @!P5 IMAD.MOV R36, RZ, RZ, -R36 ;  /* 0x000000ffff24d224 */ /* 0x000fe200078e0a24 */
[----:B------:R-:W-:Y:S01]  /*40b0*/  ISETP.GE.AND P5, PT, R45, RZ, PT ;  /* 0x000000ff2d00720c */ /* 0x000fe20003fa6270 */
[----:B------:R-:W-:Y:S01]  /*40c0*/  IMAD R42, R14, R9, R11 ;  /* 0x000000090e2a7224 */ /* 0x000fe200078e020b */
[----:B------:R-:W-:Y:S01]  /*40d0*/  IABS R45, R50 ;  /* 0x00000032002d7213 */ /* 0x000fe20000000000 */
[----:B------:R-:W-:Y:S02]  /*40e0*/  @!P4 IMAD.IADD R40, R40, 0x1, -R14 ;  /* 0x000000012828c824 */ /* 0x000fe400078e0a0e */
[----:B------:R-:W-:Y:S01]  /*40f0*/  IMAD.HI.U32 R5, R8, R43, RZ ;  /* 0x0000002b08057227 */ /* 0x000fe200078e00ff */
[----:B------:R-:W-:-:S03]  /*4100*/  ISETP.GT.U32.AND P4, PT, R14, R42, PT ;  /* 0x0000002a0e00720c */ /* 0x000fc60003f84070 */
[----:B------:R-:W-:Y:S02]  /*4110*/  @!P6 IMAD.IADD R41, R41, 0x1, -R14 ;  /* 0x000000012929e824 */ /* 0x000fe400078e0a0e */
[----:B------:R-:W-:-:S03]  /*4120*/  IMAD.HI.U32 R9, R8, R45, RZ ;  /* 0x0000002d08097227 */ /* 0x000fc600078e00ff */
[----:B------:R-:W-:Y:S01]  /*4130*/  ISETP.GT.U32.AND P6, PT, R14, R41, PT ;  /* 0x000000290e00720c */ /* 0x000fe20003fc4070 */
[----:B------:R-:W-:Y:S02]  /*4140*/  IMAD.MOV R5, RZ, RZ, -R5 ;  /* 0x000000ffff057224 */ /* 0x000fe400078e0a05 */
[----:B------:R-:W-:Y:S02]  /*4150*/  IMAD.MOV R9, RZ, RZ, -R9 ;  /* 0x000000ffff097224 */ /* 0x000fe400078e0a09 */
[----:B------:R-:W-:Y:S02]  /*4160*/  @!P4 IMAD.IADD R42, R42, 0x1, -R14 ;  /* 0x000000012a2ac824 */ /* 0x000fe400078e0a0e */
[C---:B------:R-:W-:Y:S02]  /*4170*/  IMAD R43, R14.reuse, R5, R43 ;  /* 0x000000050e2b7224 */ /* 0x040fe400078e022b */
[C---:B------:R-:W-:Y:S01]  /*4180*/  IMAD R44, R14.reuse, R9, R45 ;  /* 0x000000090e2c7224 */ /* 0x040fe200078e022d */
[----:B------:R-:W-:Y:S01]  /*4190*/  ISETP.GT.U32.AND P4, PT, R14, R42, PT ;  /* 0x0000002a0e00720c */ /* 0x000fe20003f84070 */
[----:B------:R-:W-:Y:S01]  /*41a0*/  IMAD.HI.U32 R9, R8, R47, RZ ;  /* 0x0000002f08097227 */ /* 0x000fe200078e00ff */
[----:B------:R-:W-:-:S03]  /*41b0*/  IABS R45, R52 ;  /* 0x00000034002d7213 */ /* 0x000fc60000000000 */
[----:B------:R-:W-:Y:S01]  /*41c0*/  @!P6 IMAD.IADD R41, R41, 0x1, -R14 ;  /* 0x000000012929e824 */ /* 0x000fe200078e0a0e */
[----:B------:R-:W-:Y:S01]  /*41d0*/  ISETP.GT.U32.AND P6, PT, R14, R43, PT ;  /* 0x0000002b0e00720c */ /* 0x000fe20003fc4070 */
[----:B------:R-:W-:-:S04]  /*41e0*/  IMAD.HI.U32 R5, R8, R45, RZ ;  /* 0x0000002d08057227 */ /* 0x000fc800078e00ff */
[----:B------:R-:W-:Y:S02]  /*41f0*/  IMAD.MOV R46, RZ, RZ, -R5 ;  /* 0x000000ffff2e7224 */ /* 0x000fe400078e0a05 */
[--C-:B------:R-:W-:Y:S01]  /*4200*/  @!P4 IMAD.IADD R42, R42, 0x1, -R14.reuse ;  /* 0x000000012a2ac824 */ /* 0x100fe200078e0a0e */
[C---:B------:R-:W-:Y:S01]  /*4210*/  ISETP.GT.U32.AND P4, PT, R14.reuse, R44, PT ;  /* 0x0000002c0e00720c */ /* 0x040fe20003f84070 */
[C---:B------:R-:W-:Y:S02]  /*4220*/  IMAD R45, R14.reuse, R46, R45 ;  /* 0x0000002e0e2d7224 */ /* 0x040fe400078e022d */
[----:B------:R-:W-:Y:S02]  /*4230*/  IMAD.MOV R9, RZ, RZ, -R9 ;  /* 0x000000ffff097224 */ /* 0x000fe400078e0a09 */
[----:B------:R-:W-:Y:S01]  /*4240*/  @!P6 IMAD.IADD R43, R43, 0x1, -R14 ;  /* 0x000000012b2be824 */ /* 0x000fe200078e0a0e */
[C---:B------:R-:W-:Y:S01]  /*4250*/  ISETP.GT.U32.AND P6, PT, R14.reuse, R45, PT ;  /* 0x0000002d0e00720c */ /* 0x040fe20003fc4070 */
[----:B------:R-:W-:Y:S01]  /*4260*/  IMAD R46, R14, R9, R47 ;  /* 0x000000090e2e7224 */ /* 0x000fe200078e022f */
[----:B------:R-:W-:Y:S01]  /*4270*/  IABS R9, R58 ;  /* 0x0000003a00097213 */ /* 0x000fe20000000000 */
[----:B------:R-:W-:-:S04]  /*4280*/  IMAD.HI.U32 R11, R8, R51, RZ ;  /* 0x00000033080b7227 */ /* 0x000fc800078e00ff */
[--C-:B------:R-:W-:Y:S01]  /*4290*/  @!P4 IMAD.IADD R44, R44, 0x1, -R14.reuse ;  /* 0x000000012c2cc824 */ /* 0x100fe200078e0a0e */
[----:B------:R-:W-:Y:S01]  /*42a0*/  ISETP.GT.U32.AND P4, PT, R14, R46, PT ;  /* 0x0000002e0e00720c */ /* 0x000fe20003f84070 */
[----:B------:R-:W-:Y:S01]  /*42b0*/  @!P1 IMAD.MOV R39, RZ, RZ, -R39 ;  /* 0x000000ffff279224 */ /* 0x000fe200078e0a27 */
[----:B------:R-:W-:Y:S01]  /*42c0*/  ISETP.GE.AND P1, PT, R10, RZ, PT ;  /* 0x000000ff0a00720c */ /* 0x000fe20003f26270 */
[----:B------:R-:W-:Y:S02]  /*42d0*/  IMAD.MOV R11, RZ, RZ, -R11 ;  /* 0x000000ffff0b7224 */ /* 0x000fe400078e0a0b */
[----:B------:R-:W-:Y:S01]  /*42e0*/  @!P6 IMAD.IADD R45, R45, 0x1, -R14 ;  /* 0x000000012d2de824 */ /* 0x000fe200078e0a0e */
[C---:B------:R-:W-:Y:S01]  /*42f0*/  ISETP.GT.U32.AND P6, PT, R14.reuse, R44, PT ;  /* 0x0000002c0e00720c */ /* 0x040fe20003fc4070 */
[----:B------:R-:W-:Y:S01]  /*4300*/  @!P5 IMAD.MOV R40, RZ, RZ, -R40 ;  /* 0x000000ffff28d224 */ /* 0x000fe200078e0a28 */
[----:B------:R-:W-:Y:S01]  /*4310*/  ISETP.GT.U32.AND P5, PT, R14, R43, PT ;  /* 0x0000002b0e00720c */ /* 0x000fe20003fa4070 */
[----:B------:R-:W-:-:S04]  /*4320*/  IMAD.HI.U32 R10, R8, R49, RZ ;  /* 0x00000031080a7227 */ /* 0x000fc800078e00ff */
[----:B------:R-:W-:Y:S02]  /*4330*/  @!P4 IMAD.IADD R46, R46, 0x1, -R14 ;  /* 0x000000012e2ec824 */ /* 0x000fe400078e0a0e */
[----:B------:R-:W-:Y:S01]  /*4340*/  IMAD R48, R14, R11, R51 ;  /* 0x0000000b0e307224 */ /* 0x000fe200078e0233 */
[----:B------:R-:W-:Y:S01]  /*4350*/  IABS R51, R59 ;  /* 0x0000003b00337213 */ /* 0x000fe20000000000 */
[----:B------:R-:W-:Y:S01]  /*4360*/  IMAD.HI.U32 R5, R8, R53, RZ ;  /* 0x0000003508057227 */ /* 0x000fe200078e00ff */
[----:B------:R-:W-:Y:S02]  /*4370*/  ISETP.GT.U32.AND P4, PT, R14, R46, PT ;  /* 0x0000002e0e00720c */ /* 0x000fe40003f84070 */
[----:B------:R-:W-:Y:S01]  /*4380*/  IABS R11, R60 ;  /* 0x0000003c000b7213 */ /* 0x000fe20000000000 */
[----:B------:R-:W-:Y:S02]  /*4390*/  IMAD.MOV R10, RZ, RZ, -R10 ;  /* 0x000000ffff0a7224 */ /* 0x000fe400078e0a0a */
[----:B------:R-:W-:Y:S01]  /*43a0*/  @!P6 IMAD.IADD R44, R44, 0x1, -R14 ;  /* 0x000000012c2ce824 */ /* 0x000fe200078e0a0e */
[----:B------:R-:W-:Y:S01]  /*43b0*/  ISETP.GT.U32.AND P6, PT, R14, R48, PT ;  /* 0x000000300e00720c */ /* 0x000fe20003fc4070 */
[----:B------:R-:W-:-:S02]  /*43c0*/  IMAD.MOV R5, RZ, RZ, -R5 ;  /* 0x000000ffff057224 */ /* 0x000fc400078e0a05 */
[C---:B------:R-:W-:Y:S02]  /*43d0*/  IMAD R47, R14.reuse, R10, R49 ;  /* 0x0000000a0e2f7224 */ /* 0x040fe400078e0231 */
[----:B------:R-:W-:Y:S01]  /*43e0*/  @!P3 IMAD.MOV R41, RZ, RZ, -R41 ;  /* 0x000000ffff29b224 */ /* 0x000fe200078e0a29 */
[C---:B------:R-:W-:Y:S01]  /*43f0*/  ISETP.GT.U32.AND P3, PT, R14.reuse, R45, PT ;  /* 0x0000002d0e00720c */ /* 0x040fe20003f64070 */
[C---:B------:R-:W-:Y:S01]  /*4400*/  IMAD R49, R14.reuse, R5, R53 ;  /* 0x000000050e317224 */ /* 0x040fe200078e0235 */
[----:B------:R-:W-:Y:S01]  /*4410*/  IABS R53, R61 ;  /* 0x0000003d00357213 */ /* 0x000fe20000000000 */
[----:B------:R-:W-:Y:S01]  /*4420*/  @!P5 IMAD.IADD R43, R43, 0x1, -R14 ;  /* 0x000000012b2bd824 */ /* 0x000fe200078e0a0e */
[----:B------:R-:W-:Y:S01]  /*4430*/  ISETP.GT.U32.AND P5, PT, R14, R47, PT ;  /* 0x0000002f0e00720c */ /* 0x000fe20003fa4070 */
[----:B------:R-:W-:-:S04]  /*4440*/  IMAD.HI.U32 R5, R8, R9, RZ ;  /* 0x0000000908057227 */ /* 0x000fc800078e00ff */
[----:B------:R-:W-:Y:S02]  /*4450*/  IMAD.MOV R5, RZ, RZ, -R5 ;  /* 0x000000ffff057224 */ /* 0x000fe400078e0a05 */
[--C-:B------:R-:W-:Y:S01]  /*4460*/  @!P4 IMAD.IADD R46, R46, 0x1, -R14.reuse ;  /* 0x000000012e2ec824 */ /* 0x100fe200078e0a0e */
[----:B------:R-:W-:Y:S01]  /*4470*/  ISETP.GE.AND P4, PT, R50, RZ, PT ;  /* 0x000000ff3200720c */ /* 0x000fe20003f86270 */
[----:B------:R-:W-:Y:S01]  /*4480*/  @!P6 IMAD.IADD R48, R48, 0x1, -R14 ;  /* 0x000000013030e824 */ /* 0x000fe200078e0a0e */
[----:B------:R-:W-:Y:S01]  /*4490*/  ISETP.GE.AND P6, PT, R52, RZ, PT ;  /* 0x000000ff3400720c */ /* 0x000fe20003fc6270 */
[----:B------:R-:W-:Y:S02]  /*44a0*/  IMAD R50, R14, R5, R9 ;  /* 0x000000050e327224 */ /* 0x000fe400078e0209 */
[----:B------:R-:W-:-:S04]  /*44b0*/  IMAD.HI.U32 R5, R8, R51, RZ ;  /* 0x0000003308057227 */ /* 0x000fc800078e00ff */
[--C-:B------:R-:W-:Y:S01]  /*44c0*/  @!P3 IMAD.IADD R45, R45, 0x1, -R14.reuse ;  /* 0x000000012d2db824 */ /* 0x100fe200078e0a0e */
[C---:B------:R-:W-:Y:S01]  /*44d0*/  ISETP.GT.U32.AND P3, PT, R14.reuse, R49, PT ;  /* 0x000000310e00720c */ /* 0x040fe20003f64070 */
[----:B------:R-:W-:Y:S01]  /*44e0*/  @!P5 IMAD.IADD R47, R47, 0x1, -R14 ;  /* 0x000000012f2fd824 */ /* 0x000fe200078e0a0e */
[C---:B------:R-:W-:Y:S01]  /*44f0*/  ISETP.GT.U32.AND P5, PT, R14.reuse, R50, PT ;  /* 0x000000320e00720c */ /* 0x040fe20003fa4070 */
[----:B------:R-:W-:Y:S02]  /*4500*/  IMAD.MOV R5, RZ, RZ, -R5 ;  /* 0x000000ffff057224 */ /* 0x000fe400078e0a05 */
[----:B------:R-:W-:Y:S01]  /*4510*/  @!P1 IMAD.MOV R43, RZ, RZ, -R43 ;  /* 0x000000ffff2b9224 */ /* 0x000fe200078e0a2b */
[C---:B------:R-:W-:Y:S01]  /*4520*/  ISETP.GT.U32.AND P1, PT, R14.reuse, R48, PT ;  /* 0x000000300e00720c */ /* 0x040fe20003f24070 */
[----:B------:R-:W-:Y:S02]  /*4530*/  IMAD R51, R14, R5, R51 ;  /* 0x000000050e337224 */ /* 0x000fe400078e0233 */
[----:B------:R-:W-:-:S02]  /*4540*/  @!P6 IMAD.MOV R45, RZ, RZ, -R45 ;  /* 0x000000ffff2de224 */ /* 0x000fc400078e0a2d */
[----:B------:R-:W-:Y:S01]  /*4550*/  IMAD.HI.U32 R10, R8, R53, RZ ;  /* 0x00000035080a7227 */ /* 0x000fe200078e00ff */
[----:B------:R-:W-:-:S03]  /*4560*/  ISETP.GT.U32.AND P6, PT, R14, R51, PT ;  /* 0x000000330e00720c */ /* 0x000fc60003fc4070 */
[----:B------:R-:W-:-:S04]  /*4570*/  IMAD.HI.U32 R9, R8, R11, RZ ;  /* 0x0000000b08097227 */ /* 0x000fc800078e00ff */
[----:B------:R-:W-:Y:S01]  /*4580*/  @!P2 IMAD.MOV R42, RZ, RZ, -R42 ;  /* 0x000000ffff2aa224 */ /* 0x000fe200078e0a2a */
[----:B------:R-:W-:Y:S01]  /*4590*/  ISETP.GT.U32.AND P2, PT, R14, R47, PT ;  /* 0x0000002f0e00720c */ /* 0x000fe20003f44070 */
[----:B------:R-:W-:Y:S01]  /*45a0*/  @!P3 IMAD.IADD R49, R49, 0x1, -R14 ;  /* 0x000000013131b824 */ /* 0x000fe200078e0a0e */
[----:B------:R-:W-:Y:S01]  /*45b0*/  ISETP.GE.AND P3, PT, R54, RZ, PT ;  /* 0x000000ff3600720c */ /* 0x000fe20003f66270 */
[----:B------:R-:W-:Y:S02]  /*45c0*/  IMAD.MOV R10, RZ, RZ, -R10 ;  /* 0x000000ffff0a7224 */ /* 0x000fe400078e0a0a */
[----:B------:R-:W-:Y:S02]  /*45d0*/  IMAD.MOV R9, RZ, RZ, -R9 ;  /* 0x000000ffff097224 */ /* 0x000fe400078e0a09 */
[----:B------:R-:W-:Y:S01]  /*45e0*/  @!P5 IMAD.IADD R50, R50, 0x1, -R14 ;  /* 0x000000013232d824 */ /* 0x000fe200078e0a0e */
[C---:B------:R-:W-:Y:S01]  /*45f0*/  ISETP.GT.U32.AND P5, PT, R14.reuse, R49, PT ;  /* 0x000000310e00720c */ /* 0x040fe20003fa4070 */
[----:B------:R-:W-:Y:S01]  /*4600*/  IMAD R53, R14, R10, R53 ;  /* 0x0000000a0e357224 */ /* 0x000fe200078e0235 */
[----:B------:R-:W-:Y:S01]  /*4610*/  LOP3.LUT R10, R4, 0x50, RZ, 0xfc, !PT ;  /* 0x00000050040a7812 */ /* 0x000fe200078efcff */
[C---:B------:R-:W-:Y:S01]  /*4620*/  IMAD R52, R14.reuse, R9, R11 ;  /* 0x000000090e347224 */ /* 0x040fe200078e020b */
[----:B------:R-:W-:Y:S01]  /*4630*/  IABS R9, R62 ;  /* 0x0000003e00097213 */ /* 0x000fe20000000000 */
[----:B------:R-:W-:Y:S01]  /*4640*/  @!P4 IMAD.MOV R44, RZ, RZ, -R44 ;  /* 0x000000ffff2cc224 */ /* 0x000fe200078e0a2c */
[----:B------:R-:W-:Y:S01]  /*4650*/  ISETP.GT.U32.AND P4, PT, R14, R50, PT ;  /* 0x000000320e00720c */ /* 0x000fe20003f84070 */
[--C-:B------:R-:W-:Y:S01]  /*4660*/  @!P1 IMAD.IADD R48, R48, 0x1, -R14.reuse ;  /* 0x0000000130309824 */ /* 0x100fe200078e0a0e */
[----:B------:R-:W-:Y:S01]  /*4670*/  ISETP.GT.U32.AND P1, PT, R14, R53, PT ;  /* 0x000000350e00720c */ /* 0x000fe20003f24070 */
[----:B------:R-:W-:Y:S01]  /*4680*/  @!P6 IMAD.IADD R51, R51, 0x1, -R14 ;  /* 0x000000013333e824 */ /* 0x000fe200078e0a0e */
[----:B------:R-:W-:Y:S01]  /*4690*/  ISETP.GE.AND P6, PT, R58, RZ, PT ;  /* 0x000000ff3a00720c */ /* 0x000fe20003fc6270 */
[----:B------:R-:W-:Y:S01]  /*46a0*/  IMAD.HI.U32 R5, R8, R9, RZ ;  /* 0x0000000908057227 */ /* 0x000fe200078e00ff */
[----:B------:R-:W-:-:S03]  /*46b0*/  LOP3.LUT R11, R4, 0x54, RZ, 0xfc, !PT ;  /* 0x00000054040b7812 */ /* 0x000fc600078efcff */
[----:B------:R-:W-:Y:S01]  /*46c0*/  @!P2 IMAD.IADD R47, R47, 0x1, -R14 ;  /* 0x000000012f2fa824 */ /* 0x000fe200078e0a0e */
[----:B------:R-:W-:Y:S01]  /*46d0*/  ISETP.GE.AND P2, PT, R55, RZ, PT ;  /* 0x000000ff3700720c */ /* 0x000fe20003f46270 */
[----:B------:R-:W-:Y:S01]  /*46e0*/  @!P3 IMAD.MOV R46, RZ, RZ, -R46 ;  /* 0x000000ffff2eb224 */ /* 0x000fe200078e0a2e */
[----:B------:R-:W-:Y:S01]  /*46f0*/  ISETP.GT.U32.AND P3, PT, R14, R52, PT ;  /* 0x000000340e00720c */ /* 0x000fe20003f64070 */
[----:B------:R-:W-:Y:S02]  /*4700*/  IMAD.MOV R5, RZ, RZ, -R5 ;  /* 0x000000ffff057224 */ /* 0x000fe400078e0a05 */
[--C-:B------:R-:W-:Y:S01]  /*4710*/  @!P5 IMAD.IADD R49, R49, 0x1, -R14.reuse ;  /* 0x000000013131d824 */ /* 0x100fe200078e0a0e */
[----:B------:R-:W-:Y:S01]  /*4720*/  ISETP.GE.AND P5, PT, R56, RZ, PT ;  /* 0x000000ff3800720c */ /* 0x000fe20003fa6270 */
[--C-:B------:R-:W-:Y:S01]  /*4730*/  @!P4 IMAD.IADD R50, R50, 0x1, -R14.reuse ;  /* 0x000000013232c824 */ /* 0x100fe200078e0a0e */
[----:B------:R-:W-:Y:S01]  /*4740*/  ISETP.GE.AND P4, PT, R57, RZ, PT ;  /* 0x000000ff3900720c */ /* 0x000fe20003f86270 */
[----:B------:R-:W-:Y:S01]  /*4750*/  IMAD R54, R14, R5, R9 ;  /* 0x000000050e367224 */ /* 0x000fe200078e0209 */
[----:B------:R-:W-:Y:S01]  /*4760*/  LOP3.LUT R9, R4, 0x4e, RZ, 0xfc, !PT ;  /* 0x0000004e04097812 */ /* 0x000fe200078efcff */
[----:B------:R-:W-:Y:S01]  /*4770*/  @!P1 IMAD.IADD R53, R53, 0x1, -R14 ;  /* 0x0000000135359824 */ /* 0x000fe200078e0a0e */
[C---:B------:R-:W-:Y:S01]  /*4780*/  ISETP.GT.U32.AND P1, PT, R14.reuse, R51, PT ;  /* 0x000000330e00720c */ /* 0x040fe20003f24070 */
[----:B------:R-:W-:Y:S01]  /*4790*/  @!P6 IMAD.MOV R50, RZ, RZ, -R50 ;  /* 0x000000ffff32e224 */ /* 0x000fe200078e0a32 */
[C---:B------:R-:W-:Y:S01]  /*47a0*/  ISETP.GT.U32.AND P6, PT, R14.reuse, R54, PT ;  /* 0x000000360e00720c */ /* 0x040fe20003fc4070 */
[----:B------:R-:W-:Y:S01]  /*47b0*/  @!P2 IMAD.MOV R47, RZ, RZ, -R47 ;  /* 0x000000ffff2fa224 */ /* 0x000fe200078e0a2f */
[----:B------:R-:W-:Y:S01]  /*47c0*/  ISETP.GT.U32.AND P2, PT, R14, R53, PT ;  /* 0x000000350e00720c */ /* 0x000fe20003f44070 */
[----:B------:R-:W-:Y:S01]  /*47d0*/  @!P3 IMAD.IADD R52, R52, 0x1, -R14 ;  /* 0x000000013434b824 */ /* 0x000fe200078e0a0e */
[----:B------:R-:W-:Y:S01]  /*47e0*/  ISETP.GE.AND P3, PT, R59, RZ, PT ;  /* 0x000000ff3b00720c */ /* 0x000fe20003f66270 */
[----:B------:R-:W-:Y:S01]  /*47f0*/  @!P5 IMAD.MOV R48, RZ, RZ, -R48 ;  /* 0x000000ffff30d224 */ /* 0x000fe200078e0a30 */
[----:B------:R-:W-:Y:S01]  /*4800*/  IABS R55, R9 ;  /* 0x0000000900377213 */ /* 0x000fe20000000000 */
[----:B------:R-:W-:Y:S01]  /*4810*/  @!P4 IMAD.MOV R49, RZ, RZ, -R49 ;  /* 0x000000ffff31c224 */ /* 0x000fe200078e0a31 */
[----:B------:R-:W-:-:S02]  /*4820*/  ISETP.GT.U32.AND P5, PT, R14, R52, PT ;  /* 0x000000340e00720c */ /* 0x000fc40003fa4070 */
[----:B------:R-:W-:Y:S01]  /*4830*/  ISETP.GE.AND P4, PT, R60, RZ, PT ;  /* 0x000000ff3c00720c */ /* 0x000fe20003f86270 */
[--C-:B------:R-:W-:Y:S01]  /*4840*/  @!P1 IMAD.IADD R51, R51, 0x1, -R14.reuse ;  /* 0x0000000133339824 */ /* 0x100fe200078e0a0e */
[----:B------:R-:W-:Y:S01]  /*4850*/  ISETP.GE.AND P1, PT, R61, RZ, PT ;  /* 0x000000ff3d00720c */ /* 0x000fe20003f26270 */
[----:B------:R-:W-:Y:S01]  /*4860*/  @!P6 IMAD.IADD R54, R54, 0x1, -R14 ;  /* 0x000000013636e824 */ /* 0x000fe200078e0a0e */
[----:B------:R-:W-:Y:S01]  /*4870*/  ISETP.GE.AND P6, PT, R10, RZ, PT ;  /* 0x000000ff0a00720c */ /* 0x000fe20003fc6270 */
[----:B------:R-:W-:Y:S01]  /*4880*/  IMAD.HI.U32 R5, R8, R55, RZ ;  /* 0x0000003708057227 */ /* 0x000fe200078e00ff */
[----:B------:R-:W-:-:S03]  /*4890*/  IABS R61, R64 ;  /* 0x00000040003d7213 */ /* 0x000fc60000000000 */
[--C-:B------:R-:W-:Y:S01]  /*48a0*/  @!P2 IMAD.IADD R53, R53, 0x1, -R14.reuse ;  /* 0x000000013535a824 */ /* 0x100fe200078e0a0e */
[----:B------:R-:W-:Y:S01]  /*48b0*/  ISETP.GE.AND P2, PT, R9, RZ, PT ;  /* 0x000000ff0900720c */ /* 0x000fe20003f46270 */
[----:B------:R-:W-:Y:S01]  /*48c0*/  @!P3 IMAD.MOV R51, RZ, RZ, -R51 ;  /* 0x000000ffff33b224 */ /* 0x000fe200078e0a33 */
[----:B------:R-:W-:Y:S01]  /*48d0*/  IABS R9, R10 ;  /* 0x0000000a00097213 */ /* 0x000fe20000000000 */
[----:B------:R-:W-:Y:S01]  /*48e0*/  IMAD.MOV R5, RZ, RZ, -R5 ;  /* 0x000000ffff057224 */ /* 0x000fe200078e0a05 */
[----:B------:R-:W-:Y:S01]  /*48f0*/  ISETP.GT.U32.AND P3, PT, R14, R54, PT ;  /* 0x000000360e00720c */ /* 0x000fe20003f64070 */
[----:B------:R-:W-:Y:S01]  /*4900*/  @!P5 IMAD.IADD R52, R52, 0x1, -R14 ;  /* 0x000000013434d824 */ /* 0x000fe200078e0a0e */
[----:B------:R-:W-:Y:S01]  /*4910*/  ISETP.GE.AND P5, PT, R62, RZ, PT ;  /* 0x000000ff3e00720c */ /* 0x000fe20003fa6270 */
[----:B------:R-:W-:Y:S01]  /*4920*/  IMAD R55, R14, R5, R55 ;  /* 0x000000050e377224 */ /* 0x000fe200078e0237 */
[----:B------:R-:W-:Y:S01]  /*4930*/  LOP3.LUT R10, R4, 0x52, RZ, 0xfc, !PT ;  /* 0x00000052040a7812 */ /* 0x000fe200078efcff */
[----:B------:R-:W-:-:S03]  /*4940*/  IMAD.HI.U32 R5, R8, R9, RZ ;  /* 0x0000000908057227 */ /* 0x000fc600078e00ff */
[----:B------:R-:W-:Y:S01]  /*4950*/  IABS R57, R10 ;  /* 0x0000000a00397213 */ /* 0x000fe20000000000 */
[----:B------:R-:W-:Y:S02]  /*4960*/  IMAD.MOV R5, RZ, RZ, -R5 ;  /* 0x000000ffff057224 */ /* 0x000fe400078e0a05 */
[----:B------:R-:W-:Y:S01]  /*4970*/  @!P1 IMAD.MOV R53, RZ, RZ, -R53 ;  /* 0x000000ffff359224 */ /* 0x000fe200078e0a35 */
[----:B------:R-:W-:Y:S01]  /*4980*/  ISETP.GT.U32.AND P1, PT, R14, R55, PT ;  /* 0x000000370e00720c */ /* 0x000fe20003f24070 */
[----:B------:R-:W-:Y:S01]  /*4990*/  @!P3 IMAD.IADD R54, R54, 0x1, -R14 ;  /* 0x000000013636b824 */ /* 0x000fe200078e0a0e */
[----:B------:R-:W-:Y:S01]  /*49a0*/  ISETP.GE.AND P3, PT, R11, RZ, PT ;  /* 0x000000ff0b00720c */ /* 0x000fe20003f66270 */
[----:B------:R-:W-:Y:S01]  /*49b0*/  IMAD R56, R14, R5, R9 ;  /* 0x000000050e387224 */ /* 0x000fe200078e0209 */
[----:B------:R-:W-:Y:S01]  /*49c0*/  IABS R11, R11 ;  /* 0x0000000b000b7213 */ /* 0x000fe20000000000 */
[----:B------:R-:W-:Y:S02]  /*49d0*/  @!P5 IMAD.MOV R54, RZ, RZ, -R54 ;  /* 0x000000ffff36d224 */ /* 0x000fe400078e0a36 */
[----:B------:R-:W-:Y:S01]  /*49e0*/  IMAD.HI.U32 R5, R8, R57, RZ ;  /* 0x0000003908057227 */ /* 0x000fe200078e00ff */
[----:B------:R-:W-:-:S03]  /*49f0*/  ISETP.GT.U32.AND P5, PT, R14, R56, PT ;  /* 0x000000380e00720c */ /* 0x000fc60003fa4070 */
[----:B------:R-:W-:Y:S01]  /*4a00*/  @!P4 IMAD.MOV R52, RZ, RZ, -R52 ;  /* 0x000000ffff34c224 */ /* 0x000fe200078e0a34 */
[----:B------:R-:W-:Y:S01]  /*4a10*/  ISETP.GE.AND P4, PT, R10, RZ, PT ;  /* 0x000000ff0a00720c */ /* 0x000fe20003f86270 */
[----:B------:R-:W-:Y:S01]  /*4a20*/  IMAD.MOV R9, RZ, RZ, -R5 ;  /* 0x000000ffff097224 */ /* 0x000fe200078e0a05 */
[----:B------:R-:W-:Y:S01]  /*4a30*/  LOP3.LUT R10, R4, 0x56, RZ, 0xfc, !PT ;  /* 0x00000056040a7812 */ /* 0x000fe200078efcff */
[----:B------:R-:W-:-:S03]  /*4a40*/  IMAD.HI.U32 R5, R8, R11, RZ ;  /* 0x0000000b08057227 */ /* 0x000fc600078e00ff */
[----:B------:R-:W-:Y:S01]  /*4a50*/  IABS R59, R10 ;  /* 0x0000000a003b7213 */ /* 0x000fe20000000000 */
[----:B------:R-:W-:Y:S02]  /*4a60*/  IMAD.MOV R5, RZ, RZ, -R5 ;  /* 0x000000ffff057224 */ /* 0x000fe400078e0a05 */
[--C-:B------:R-:W-:Y:S02]  /*4a70*/  @!P5 IMAD.IADD R56, R56, 0x1, -R14.reuse ;  /* 0x000000013838d824 */ /* 0x100fe400078e0a0e */
[----:B------:R-:W-:Y:S02]  /*4a80*/  @!P1 IMAD.IADD R55, R55, 0x1, -R14 ;  /* 0x0000000137379824 */ /* 0x000fe400078e0a0e */
[C---:B------:R-:W-:Y:S01]  /*4a90*/  IMAD R58, R14.reuse, R5, R11 ;  /* 0x000000050e3a7224 */ /* 0x040fe200078e020b */
[----:B------:R-:W-:Y:S01]  /*4aa0*/  ISETP.GT.U32.AND P5, PT, R14, R56, PT ;  /* 0x000000380e00720c */ /* 0x000fe20003fa4070 */
[----:B------:R-:W-:Y:S01]  /*4ab0*/  IMAD.HI.U32 R5, R8, R59, RZ ;  /* 0x0000003b08057227 */ /* 0x000fe200078e00ff */
[----:B------:R-:W-:-:S02]  /*4ac0*/  ISETP.GT.U32.AND P1, PT, R14, R55, PT ;  /* 0x000000370e00720c */ /* 0x000fc40003f24070 */
[----:B------:R-:W-:Y:S01]  /*4ad0*/  IABS R11, R66 ;  /* 0x00000042000b7213 */ /* 0x000fe20000000000 */
[----:B------:R-:W-:Y:S02]  /*4ae0*/  IMAD.MOV R5, RZ, RZ, -R5 ;  /* 0x000000ffff057224 */ /* 0x000fe400078e0a05 */
[C---:B------:R-:W-:Y:S02]  /*4af0*/  IMAD R57, R14.reuse, R9, R57 ;  /* 0x000000090e397224 */ /* 0x040fe400078e0239 */
        /* <DEDUP_REMOVED lines=8> */
[----:B------:R-:W-:Y:S01]  /*4b80*/  ISETP.GT.U32.AND P2, PT, R14, R58, PT ;  /* 0x0000003a0e00720c */ /* 0x000fe20003f44070 */
[----:B------:R-:W-:-:S04]  /*4b90*/  IMAD.HI.U32 R5, R8, R11, RZ ;  /* 0x0000000b08057227 */ /* 0x000fc800078e00ff */
[C---:B------:R-:W-:Y:S01]  /*4ba0*/  IMAD R60, R14.reuse, R9, R61 ;  /* 0x000000090e3c7224 */ /* 0x040fe200078e023d */
[----:B------:R-:W-:Y:S01]  /*4bb0*/  IABS R9, R67 ;  /* 0x0000004300097213 */ /* 0x000fe20000000000 */
[----:B------:R-:W-:Y:S02]  /*4bc0*/  @!P5 IMAD.IADD R59, R59, 0x1, -R14 ;  /* 0x000000013b3bd824 */ /* 0x000fe400078e0a0e */
[----:B------:R-:W-:Y:S02]  /*4bd0*/  IMAD.MOV R5, RZ, RZ, -R5 ;  /* 0x000000ffff057224 */ /* 0x000fe400078e0a05 */
[----:B------:R-:W-:Y:S01]  /*4be0*/  @!P6 IMAD.MOV R56, RZ, RZ, -R56 ;  /* 0x000000ffff38e224 */ /* 0x000fe200078e0a38 */
[C---:B------:R-:W-:Y:S01]  /*4bf0*/  ISETP.GT.U32.AND P6, PT, R14.reuse, R59, PT ;  /* 0x0000003b0e00720c */ /* 0x040fe20003fc4070 */
[----:B------:R-:W-:Y:S01]  /*4c00*/  IMAD R61, R14, R5, R11 ;  /* 0x000000050e3d7224 */ /* 0x000fe200078e020b */
[----:B------:R-:W-:Y:S01]  /*4c10*/  IABS R11, R69 ;  /* 0x00000045000b7213 */ /* 0x000fe20000000000 */
[----:B------:R-:W-:-:S04]  /*4c20*/  IMAD.HI.U32 R5, R8, R9, RZ ;  /* 0x0000000908057227 */ /* 0x000fc800078e00ff */
[--C-:B------:R-:W-:Y:S02]  /*4c30*/  @!P2 IMAD.IADD R58, R58, 0x1, -R14.reuse ;  /* 0x000000013a3aa824 */ /* 0x100fe400078e0a0e */
[----:B------:R-:W-:Y:S02]  /*4c40*/  IMAD.MOV R5, RZ, RZ, -R5 ;  /* 0x000000ffff057224 */ /* 0x000fe400078e0a05 */
[--C-:B------:R-:W-:Y:S01]  /*4c50*/  @!P1 IMAD.IADD R57, R57, 0x1, -R14.reuse ;  /* 0x0000000139399824 */ /* 0x100fe200078e0a0e */
[C---:B------:R-:W-:Y:S01]  /*4c60*/  ISETP.GT.U32.AND P5, PT, R14.reuse, R58, PT ;  /* 0x0000003a0e00720c */ /* 0x040fe20003fa4070 */
[C---:B------:R-:W-:Y:S01]  /*4c70*/  IMAD R62, R14.reuse, R5, R9 ;  /* 0x000000050e3e7224 */ /* 0x040fe200078e0209 */
[C---:B------:R-:W-:Y:S01]  /*4c80*/  ISETP.GT.U32.AND P1, PT, R14.reuse, R60, PT ;  /* 0x0000003c0e00720c */ /* 0x040fe20003f24070 */
[----:B------:R-:W-:Y:S01]  /*4c90*/  @!P6 IMAD.IADD R59, R59, 0x1, -R14 ;  /* 0x000000013b3be824 */ /* 0x000fe200078e0a0e */
[----:B------:R-:W-:Y:S01]  /*4ca0*/  ISETP.GT.U32.AND P2, PT, R14, R57, PT ;  /* 0x000000390e00720c */ /* 0x000fe20003f44070 */
[----:B------:R-:W-:Y:S01]  /*4cb0*/  IMAD.HI.U32 R5, R8, R63, RZ ;  /* 0x0000003f08057227 */ /* 0x000fe200078e00ff */
[----:B------:R-:W-:-:S03]  /*4cc0*/  ISETP.GT.U32.AND P6, PT, R14, R62, PT ;  /* 0x0000003e0e00720c */ /* 0x000fc60003fc4070 */
[----:B------:R-:W-:Y:S02]  /*4cd0*/  IMAD.MOV R5, RZ, RZ, -R5 ;  /* 0x000000ffff057224 */ /* 0x000fe400078e0a05 */
[----:B------:R-:W-:-:S04]  /*4ce0*/  IMAD.HI.U32 R9, R8, R11, RZ ;  /* 0x0000000b08097227 */ /* 0x000fc800078e00ff */
[--C-:B------:R-:W-:Y:S01]  /*4cf0*/  @!P5 IMAD.IADD R58, R58, 0x1, -R14.reuse ;  /* 0x000000013a3ad824 */ /* 0x100fe200078e0a0e */
[----:B------:R-:W-:Y:S01]  /*4d00*/  ISETP.GE.AND P5, PT, R10, RZ, PT ;  /* 0x000000ff0a00720c */ /* 0x000fe20003fa6270 */
[----:B------:R-:W-:Y:S01]  /*4d10*/  IMAD R63, R14, R5, R63 ;  /* 0x000000050e3f7224 */ /* 0x000fe200078e023f */
[----:B------:R-:W-:Y:S01]  /*4d20*/  LOP3.LUT R10, R4, 0x62, RZ, 0xfc, !PT ;  /* 0x00000062040a7812 */ /* 0x000fe200078efcff */
[----:B------:R-:W-:Y:S02]  /*4d30*/  @!P6 IMAD.IADD R62, R62, 0x1, -R14 ;  /* 0x000000013e3ee824 */ /* 0x000fe400078e0a0e */
[----:B------:R-:W-:Y:S01]  /*4d40*/  @!P3 IMAD.MOV R58, RZ, RZ, -R58 ;  /* 0x000000ffff3ab224 */ /* 0x000fe200078e0a3a */
[----:B------:R-:W-:Y:S01]  /*4d50*/  IABS R65, R10 ;  /* 0x0000000a00417213 */ /* 0x000fe20000000000 */
[--C-:B------:R-:W-:Y:S01]  /*4d60*/  @!P1 IMAD.IADD R60, R60, 0x1, -R14.reuse ;  /* 0x000000013c3c9824 */ /* 0x100fe200078e0a0e */
[C---:B------:R-:W-:Y:S01]  /*4d70*/  ISETP.GT.U32.AND P3, PT, R14.reuse, R62, PT ;  /* 0x0000003e0e00720c */ /* 0x040fe20003f64070 */
[----:B------:R-:W-:Y:S01]  /*4d80*/  @!P2 IMAD.IADD R57, R57, 0x1, -R14 ;  /* 0x000000013939a824 */ /* 0x000fe200078e0a0e */
[----:B------:R-:W-:Y:S01]  /*4d90*/  ISETP.GT.U32.AND P2, PT, R14, R61, PT ;  /* 0x0000003d0e00720c */ /* 0x000fe20003f44070 */
[----:B------:R-:W-:Y:S01]  /*4da0*/  IMAD.HI.U32 R5, R8, R65, RZ ;  /* 0x0000004108057227 */ /* 0x000fe200078e00ff */
[----:B------:R-:W-:-:S02]  /*4db0*/  ISETP.GT.U32.AND P1, PT, R14, R60, PT ;  /* 0x0000003c0e00720c */ /* 0x000fc40003f24070 */
[C---:B------:R-:W-:Y:S01]  /*4dc0*/  ISETP.GT.U32.AND P6, PT, R14.reuse, R63, PT ;  /* 0x0000003f0e00720c */ /* 0x040fe20003fc4070 */
[----:B------:R-:W-:Y:S02]  /*4dd0*/  IMAD.MOV R5, RZ, RZ, -R5 ;  /* 0x000000ffff057224 */ /* 0x000fe400078e0a05 */
[----:B------:R-:W-:Y:S02]  /*4de0*/  IMAD.MOV R9, RZ, RZ, -R9 ;  /* 0x000000ffff097224 */ /* 0x000fe400078e0a09 */
[----:B------:R-:W-:Y:S02]  /*4df0*/  IMAD R65, R14, R5, R65 ;  /* 0x000000050e417224 */ /* 0x000fe400078e0241 */
[--C-:B------:R-:W-:Y:S02]  /*4e00*/  @!P3 IMAD.IADD R62, R62, 0x1, -R14.reuse ;  /* 0x000000013e3eb824 */ /* 0x100fe400078e0a0e */
[----:B------:R-:W-:Y:S01]  /*4e10*/  @!P5 IMAD.MOV R59, RZ, RZ, -R59 ;  /* 0x000000ffff3bd224 */ /* 0x000fe200078e0a3b */
[----:B------:R-:W-:Y:S01]  /*4e20*/  ISETP.GT.U32.AND P3, PT, R14, R65, PT ;  /* 0x000000410e00720c */ /* 0x000fe20003f64070 */
[--C-:B------:R-:W-:Y:S01]  /*4e30*/  @!P1 IMAD.IADD R60, R60, 0x1, -R14.reuse ;  /* 0x000000013c3c9824 */ /* 0x100fe200078e0a0e */
[----:B------:R-:W-:Y:S01]  /*4e40*/  ISETP.GE.AND P1, PT, R64, RZ, PT ;  /* 0x000000ff4000720c */ /* 0x000fe20003f26270 */
[----:B------:R-:W-:Y:S01]  /*4e50*/  IMAD R64, R14, R9, R11 ;  /* 0x000000090e407224 */ /* 0x000fe200078e020b */
[----:B------:R-:W-:Y:S01]  /*4e60*/  IABS R9, R70 ;  /* 0x0000004600097213 */ /* 0x000fe20000000000 */
[----:B------:R-:W-:Y:S01]  /*4e70*/  @!P2 IMAD.IADD R61, R61, 0x1, -R14 ;  /* 0x000000013d3da824 */ /* 0x000fe200078e0a0e */
[----:B------:R-:W-:Y:S01]  /*4e80*/  ISETP.GE.AND P5, PT, R67, RZ, PT ;  /* 0x000000ff4300720c */ /* 0x000fe20003fa6270 */
[----:B------:R-:W-:Y:S01]  /*4e90*/  @!P4 IMAD.MOV R57, RZ, RZ, -R57 ;  /* 0x000000ffff39c224 */ /* 0x000fe200078e0a39 */
[----:B------:R-:W-:Y:S01]  /*4ea0*/  IABS R67, R72 ;  /* 0x0000004800437213 */ /* 0x000fe20000000000 */
[----:B------:R-:W-:Y:S01]  /*4eb0*/  IMAD.HI.U32 R5, R8, R9, RZ ;  /* 0x0000000908057227 */ /* 0x000fe200078e00ff */
[----:B------:R-:W-:-:S02]  /*4ec0*/  ISETP.GE.AND P2, PT, R66, RZ, PT ;  /* 0x000000ff4200720c */ /* 0x000fc40003f46270 */
[----:B------:R-:W-:Y:S01]  /*4ed0*/  ISETP.GT.U32.AND P4, PT, R14, R61, PT ;  /* 0x0000003d0e00720c */ /* 0x000fe20003f84070 */
[----:B------:R-:W-:Y:S01]  /*4ee0*/  @!P3 IMAD.IADD R65, R65, 0x1, -R14 ;  /* 0x000000014141b824 */ /* 0x000fe200078e0a0e */
[----:B------:R-:W-:Y:S01]  /*4ef0*/  IABS R11, R73 ;  /* 0x00000049000b7213 */ /* 0x000fe20000000000 */
[----:B------:R-:W-:Y:S02]  /*4f00*/  IMAD.MOV R66, RZ, RZ, -R5 ;  /* 0x000000ffff427224 */ /* 0x000fe400078e0a05 */
[----:B------:R-:W-:Y:S01]  /*4f10*/  IMAD.HI.U32 R5, R8, R67, RZ ;  /* 0x0000004308057227 */ /* 0x000fe200078e00ff */
[----:B------:R-:W-:-:S03]  /*4f20*/  ISETP.GT.U32.AND P3, PT, R14, R65, PT ;  /* 0x000000410e00720c */ /* 0x000fc60003f64070 */
[----:B------:R-:W-:Y:S02]  /*4f30*/  IMAD.MOV R5, RZ, RZ, -R5 ;  /* 0x000000ffff057224 */ /* 0x000fe400078e0a05 */
[----:B------:R-:W-:Y:S01]  /*4f40*/  @!P1 IMAD.MOV R60, RZ, RZ, -R60 ;  /* 0x000000ffff3c9224 */ /* 0x000fe200078e0a3c */
[C---:B------:R-:W-:Y:S01]  /*4f50*/  ISETP.GT.U32.AND P1, PT, R14.reuse, R64, PT ;  /* 0x000000400e00720c */ /* 0x040fe20003f24070 */
[----:B------:R-:W-:Y:S02]  /*4f60*/  IMAD R67, R14, R5, R67 ;  /* 0x000000050e437224 */ /* 0x000fe400078e0243 */
[--C-:B------:R-:W-:Y:S01]  /*4f70*/  @!P4 IMAD.IADD R61, R61, 0x1, -R14.reuse ;  /* 0x000000013d3dc824 */ /* 0x100fe200078e0a0e */
[----:B------:R-:W-:Y:S01]  /*4f80*/  ISETP.GE.AND P4, PT, R68, RZ, PT ;  /* 0x000000ff4400720c */ /* 0x000fe20003f86270 */
[--C-:B------:R-:W-:Y:S01]  /*4f90*/  @!P6 IMAD.IADD R63, R63, 0x1, -R14.reuse ;  /* 0x000000013f3fe824 */ /* 0x100fe200078e0a0e */
[----:B------:R-:W-:Y:S01]  /*4fa0*/  ISETP.GE.AND P6, PT, R69, RZ, PT ;  /* 0x000000ff4500720c */ /* 0x000fe20003fc6270 */
[--C-:B------:R-:W-:Y:S01]  /*4fb0*/  @!P3 IMAD.IADD R65, R65, 0x1, -R14.reuse ;  /* 0x000000014141b824 */ /* 0x100fe200078e0a0e */
[C---:B------:R-:W-:Y:S01]  /*4fc0*/  ISETP.GT.U32.AND P3, PT, R14.reuse, R67, PT ;  /* 0x000000430e00720c */ /* 0x040fe20003f64070 */
[----:B------:R-:W-:Y:S01]  /*4fd0*/  @!P2 IMAD.MOV R61, RZ, RZ, -R61 ;  /* 0x000000ffff3da224 */ /* 0x000fe200078e0a3d */
[----:B------:R-:W-:Y:S01]  /*4fe0*/  IABS R69, R74 ;  /* 0x0000004a00457213 */ /* 0x000fe20000000000 */
[C---:B------:R-:W-:Y:S01]  /*4ff0*/  IMAD R66, R14.reuse, R66, R9 ;  /* 0x000000420e427224 */ /* 0x040fe200078e0209 */
[----:B------:R-:W-:Y:S01]  /*5000*/  ISETP.GT.U32.AND P2, PT, R14, R63, PT ;  /* 0x0000003f0e00720c */ /* 0x000fe20003f44070 */
[----:B------:R-:W-:-:S02]  /*5010*/  @!P1 IMAD.IADD R64, R64, 0x1, -R14 ;  /* 0x0000000140409824 */ /* 0x000fc400078e0a0e */
[----:B------:R-:W-:-:S03]  /*5020*/  IMAD.HI.U32 R5, R8, R11, RZ ;  /* 0x0000000b08057227 */ /* 0x000fc600078e00ff */
[----:B------:R-:W-:Y:S01]  /*5030*/  ISETP.GT.U32.AND P1, PT, R14, R64, PT ;  /* 0x000000400e00720c */ /* 0x000fe20003f24070 */
[----:B------:R-:W-:-:S04]  /*5040*/  IMAD.HI.U32 R9, R8, R69, RZ ;  /* 0x0000004508097227 */ /* 0x000fc800078e00ff */
[----:B------:R-:W-:Y:S02]  /*5050*/  IMAD.MOV R5, RZ, RZ, -R5 ;  /* 0x000000ffff057224 */ /* 0x000fe400078e0a05 */
[----:B------:R-:W-:Y:S02]  /*5060*/  @!P3 IMAD.IADD R67, R67, 0x1, -R14 ;  /* 0x000000014343b824 */ /* 0x000fe400078e0a0e */
[----:B------:R-:W-:Y:S02]  /*5070*/  IMAD.MOV R9, RZ, RZ, -R9 ;  /* 0x000000ffff097224 */ /* 0x000fe400078e0a09 */
[C---:B------:R-:W-:Y:S01]  /*5080*/  IMAD R68, R14.reuse, R5, R11 ;  /* 0x000000050e447224 */ /* 0x040fe200078e020b */
[----:B------:R-:W-:Y:S01]  /*5090*/  IABS R11, R76 ;  /* 0x0000004c000b7213 */ /* 0x000fe20000000000 */
[----:B------:R-:W-:Y:S01]  /*50a0*/  @!P5 IMAD.MOV R62, RZ, RZ, -R62 ;  /* 0x000000ffff3ed224 */ /* 0x000fe200078e0a3e */
[C---:B------:R-:W-:Y:S01]  /*50b0*/  ISETP.GT.U32.AND P5, PT, R14.reuse, R67, PT ;  /* 0x000000430e00720c */ /* 0x040fe20003fa4070 */
[----:B------:R-:W-:-:S02]  /*50c0*/  IMAD R5, R14, R9, R69 ;  /* 0x000000090e057224 */ /* 0x000fc400078e0245 */
[----:B------:R-:W-:-:S04]  /*50d0*/  IMAD.HI.U32 R9, R8, R71, RZ ;  /* 0x0000004708097227 */ /* 0x000fc800078e00ff */
[--C-:B------:R-:W-:Y:S01]  /*50e0*/  @!P2 IMAD.IADD R63, R63, 0x1, -R14.reuse ;  /* 0x000000013f3fa824 */ /* 0x100fe200078e0a0e */
[----:B------:R-:W-:Y:S01]  /*50f0*/  ISETP.GT.U32.AND P2, PT, R14, R66, PT ;  /* 0x000000420e00720c */ /* 0x000fe20003f44070 */
[----:B------:R-:W-:Y:S02]  /*5100*/  IMAD.MOV R9, RZ, RZ, -R9 ;  /* 0x000000ffff097224 */ /* 0x000fe400078e0a09 */
[--C-:B------:R-:W-:Y:S01]  /*5110*/  @!P1 IMAD.IADD R64, R64, 0x1, -R14.reuse ;  /* 0x0000000140409824 */ /* 0x100fe200078e0a0e */
[----:B------:R-:W-:Y:S01]  /*5120*/  ISETP.GE.AND P1, PT, R10, RZ, PT ;  /* 0x000000ff0a00720c */ /* 0x000fe20003f26270 */
[----:B------:R-:W-:Y:S01]  /*5130*/  @!P4 IMAD.MOV R63, RZ, RZ, -R63 ;  /* 0x000000ffff3fc224 */ /* 0x000fe200078e0a3f */
[C---:B------:R-:W-:Y:S01]  /*5140*/  ISETP.GT.U32.AND P4, PT, R14.reuse, R68, PT ;  /* 0x000000440e00720c */ /* 0x040fe20003f84070 */
[----:B------:R-:W-:Y:S02]  /*5150*/  IMAD R9, R14, R9, R71 ;  /* 0x000000090e097224 */ /* 0x000fe400078e0247 */
[----:B------:R-:W-:-:S02]  /*5160*/  @!P5 IMAD.IADD R67, R67, 0x1, -R14 ;  /* 0x000000014343d824 */ /* 0x000fc400078e0a0e */
[----:B------:R-:W-:Y:S01]  /*5170*/  @!P6 IMAD.MOV R64, RZ, RZ, -R64 ;  /* 0x000000ffff40e224 */ /* 0x000fe200078e0a40 */
[----:B------:R-:W-:Y:S01]  /*5180*/  ISETP.GT.U32.AND P5, PT, R14, R9, PT ;  /* 0x000000090e00720c */ /* 0x000fe20003fa4070 */
[--C-:B------:R-:W-:Y:S01]  /*5190*/  @!P2 IMAD.IADD R66, R66, 0x1, -R14.reuse ;  /* 0x000000014242a824 */ /* 0x100fe200078e0a0e */
[----:B------:R-:W-:Y:S01]  /*51a0*/  ISETP.GE.AND P6, PT, R72, RZ, PT ;  /* 0x000000ff4800720c */ /* 0x000fe20003fc6270 */
[----:B------:R-:W-:Y:S01]  /*51b0*/  IMAD.HI.U32 R10, R8, R11, RZ ;  /* 0x0000000b080a7227 */ /* 0x000fe200078e00ff */
[----:B------:R-:W-:Y:S02]  /*51c0*/  LOP3.LUT R72, R4, 0x70, RZ, 0xfc, !PT ;  /* 0x0000007004487812 */ /* 0x000fe400078efcff */
[C---:B------:R-:W-:Y:S01]  /*51d0*/  ISETP.GT.U32.AND P3, PT, R14.reuse, R66, PT ;  /* 0x000000420e00720c */ /* 0x040fe20003f64070 */
[----:B------:R-:W-:Y:S01]  /*51e0*/  @!P1 IMAD.MOV R65, RZ, RZ, -R65 ;  /* 0x000000ffff419224 */ /* 0x000fe200078e0a41 */
[----:B------:R-:W-:Y:S01]  /*51f0*/  ISETP.GT.U32.AND P1, PT, R14, R5, PT ;  /* 0x000000050e00720c */ /* 0x000fe20003f24070 */
[----:B------:R-:W-:Y:S01]  /*5200*/  @!P4 IMAD.IADD R68, R68, 0x1, -R14 ;  /* 0x000000014444c824 */ /* 0x000fe200078e0a0e */
[----:B------:R-:W-:Y:S01]  /*5210*/  ISETP.GE.AND P2, PT, R70, RZ, PT ;  /* 0x000000ff4600720c */ /* 0x000fe20003f46270 */
[----:B------:R-:W-:Y:S01]  /*5220*/  IMAD.MOV R10, RZ, RZ, -R10 ;  /* 0x000000ffff0a7224 */ /* 0x000fe200078e0a0a */
[----:B------:R-:W-:Y:S01]  /*5230*/  IABS R69, R72 ;  /* 0x0000004800457213 */ /* 0x000fe20000000000 */
[----:B------:R-:W-:Y:S01]  /*5240*/  @!P5 IMAD.IADD R9, R9, 0x1, -R14 ;  /* 0x000000010909d824 */ /* 0x000fe200078e0a0e */
[C---:B------:R-:W-:Y:S01]  /*5250*/  ISETP.GT.U32.AND P4, PT, R14.reuse, R68, PT ;  /* 0x000000440e00720c */ /* 0x040fe20003f84070 */
[----:B------:R-:W-:-:S02]  /*5260*/  IMAD R11, R14, R10, R11 ;  /* 0x0000000a0e0b7224 */ /* 0x000fc400078e020b */
[----:B------:R-:W-:Y:S01]  /*5270*/  IMAD.HI.U32 R10, R8, R69, RZ ;  /* 0x00000045080a7227 */ /* 0x000fe200078e00ff */
[----:B------:R-:W-:-:S03]  /*5280*/  ISETP.GT.U32.AND P5, PT, R14, R9, PT ;  /* 0x000000090e00720c */ /* 0x000fc60003fa4070 */
[--C-:B------:R-:W-:Y:S01]  /*5290*/  @!P3 IMAD.IADD R66, R66, 0x1, -R14.reuse ;  /* 0x000000014242b824 */ /* 0x100fe200078e0a0e */
[----:B------:R-:W-:Y:S01]  /*52a0*/  ISETP.GE.AND P3, PT, R73, RZ, PT ;  /* 0x000000ff4900720c */ /* 0x000fe20003f66270 */
[----:B------:R-:W-:Y:S01]  /*52b0*/  @!P1 IMAD.IADD R5, R5, 0x1, -R14 ;  /* 0x0000000105059824 */ /* 0x000fe200078e0a0e */
[----:B------:R-:W-:Y:S01]  /*52c0*/  LOP3.LUT R73, R4, 0x72, RZ, 0xfc, !PT ;  /* 0x0000007204497812 */ /* 0x000fe200078efcff */
[----:B------:R-:W-:Y:S01]  /*52d0*/  IMAD.MOV R70, RZ, RZ, -R10 ;  /* 0x000000ffff467224 */ /* 0x000fe200078e0a0a */
[----:B------:R-:W-:Y:S01]  /*52e0*/  ISETP.GE.AND P1, PT, R74, RZ, PT ;  /* 0x000000ff4a00720c */ /* 0x000fe20003f26270 */
[----:B------:R-:W-:Y:S01]  /*52f0*/  @!P2 IMAD.MOV R66, RZ, RZ, -R66 ;  /* 0x000000ffff42a224 */ /* 0x000fe200078e0a42 */
[----:B------:R-:W-:Y:S01]  /*5300*/  ISETP.GT.U32.AND P2, PT, R14, R5, PT ;  /* 0x000000050e00720c */ /* 0x000fe20003f44070 */
[--C-:B------:R-:W-:Y:S01]  /*5310*/  @!P4 IMAD.IADD R68, R68, 0x1, -R14.reuse ;  /* 0x000000014444c824 */ /* 0x100fe200078e0a0e */
[C---:B------:R-:W-:Y:S01]  /*5320*/  ISETP.GT.U32.AND P4, PT, R14.reuse, R11, PT ;  /* 0x0000000b0e00720c */ /* 0x040fe20003f84070 */
[C---:B------:R-:W-:Y:S01]  /*5330*/  IMAD R69, R14.reuse, R70, R69 ;  /* 0x000000460e457224 */ /* 0x040fe200078e0245 */
[----:B------:R-:W-:Y:S01]  /*5340*/  IABS R71, R73 ;  /* 0x0000004900477213 */ /* 0x000fe20000000000 */
[----:B------:R-:W-:Y:S01]  /*5350*/  @!P6 IMAD.MOV R67, RZ, RZ, -R67 ;  /* 0x000000ffff43e224 */ /* 0x000fe200078e0a43 */
[----:B------:R-:W-:Y:S01]  /*5360*/  ISETP.GE.AND P6, PT, R75, RZ, PT ;  /* 0x000000ff4b00720c */ /* 0x000fe20003fc6270 */
[----:B------:R-:W-:Y:S01]  /*5370*/  @!P5 IMAD.IADD R9, R9, 0x1, -R14 ;  /* 0x000000010909d824 */ /* 0x000fe200078e0a0e */
[----:B------:R-:W-:Y:S01]  /*5380*/  ISETP.GT.U32.AND P5, PT, R14, R69, PT ;  /* 0x000000450e00720c */ /* 0x000fe20003fa4070 */
[----:B------:R-:W-:Y:S01]  /*5390*/  IMAD.HI.U32 R10, R8, R71, RZ ;  /* 0x00000047080a7227 */ /* 0x000fe200078e00ff */
[----:B------:R-:W-:-:S03]  /*53a0*/  IABS R75, R78 ;  /* 0x0000004e004b7213 */ /* 0x000fc60000000000 */
[----:B------:R-:W-:Y:S01]  /*53b0*/  @!P3 IMAD.MOV R68, RZ, RZ, -R68 ;  /* 0x000000ffff44b224 */ /* 0x000fe200078e0a44 */
[----:B------:R-:W-:Y:S01]  /*53c0*/  ISETP.GE.AND P3, PT, R76, RZ, PT ;  /* 0x000000ff4c00720c */ /* 0x000fe20003f66270 */
[----:B------:R-:W-:Y:S01]  /*53d0*/  IMAD.MOV R10, RZ, RZ, -R10 ;  /* 0x000000ffff0a7224 */ /* 0x000fe200078e0a0a */
[----:B------:R-:W-:Y:S01]  /*53e0*/  LOP3.LUT R76, R4, 0x74, RZ, 0xfc, !PT ;  /* 0x00000074044c7812 */ /* 0x000fe200078efcff */
[--C-:B------:R-:W-:Y:S01]  /*53f0*/  @!P2 IMAD.IADD R5, R5, 0x1, -R14.reuse ;  /* 0x000000010505a824 */ /* 0x100fe200078e0a0e */
[----:B------:R-:W-:Y:S01]  /*5400*/  ISETP.GE.AND P2, PT, R72, RZ, PT ;  /* 0x000000ff4800720c */ /* 0x000fe20003f46270 */
[----:B------:R-:W-:Y:S01]  /*5410*/  @!P4 IMAD.IADD R11, R11, 0x1, -R14 ;  /* 0x000000010b0bc824 */ /* 0x000fe200078e0a0e */
[----:B------:R-:W-:Y:S01]  /*5420*/  ISETP.GE.AND P4, PT, R73, RZ, PT ;  /* 0x000000ff4900720c */ /* 0x000fe20003f86270 */
[----:B------:R-:W-:Y:S01]  /*5430*/  IMAD R71, R14, R10, R71 ;  /* 0x0000000a0e477224 */ /* 0x000fe200078e0247 */
[----:B------:R-:W-:Y:S01]  /*5440*/  IABS R73, R76 ;  /* 0x0000004c00497213 */ /* 0x000fe20000000000 */
[----:B------:R-:W-:-:S02]  /*5450*/  IMAD.MOV.U32 R72, RZ, RZ, R9 ;  /* 0x000000ffff487224 */ /* 0x000fc400078e0009 */
[----:B------:R-:W-:Y:S02]  /*5460*/  IMAD.MOV.U32 R70, RZ, RZ, R5 ;  /* 0x000000ffff467224 */ /* 0x000fe400078e0005 */
[----:B------:R-:W-:Y:S01]  /*5470*/  @!P5 IMAD.IADD R69, R69, 0x1, -R14 ;  /* 0x000000014545d824 */ /* 0x000fe200078e0a0e */
[C---:B------:R-:W-:Y:S01]  /*5480*/  ISETP.GT.U32.AND P5, PT, R14.reuse, R11, PT ;  /* 0x0000000b0e00720c */ /* 0x040fe20003fa4070 */
[----:B------:R-:W-:Y:S01]  /*5490*/  @!P6 IMAD.MOV R72, RZ, RZ, -R72 ;  /* 0x000000ffff48e224 */ /* 0x000fe200078e0a48 */
[----:B------:R-:W-:Y:S01]  /*54a0*/  ISETP.GT.U32.AND P6, PT, R14, R71, PT ;  /* 0x000000470e00720c */ /* 0x000fe20003fc4070 */
[----:B------:R-:W-:-:S04]  /*54b0*/  IMAD.HI.U32 R5, R8, R73, RZ ;  /* 0x0000004908057227 */ /* 0x000fc800078e00ff */
[----:B------:R-:W-:-:S04]  /*54c0*/  IMAD.HI.U32 R9, R8, R75, RZ ;  /* 0x0000004b08097227 */ /* 0x000fc800078e00ff */
[----:B------:R-:W-:Y:S01]  /*54d0*/  @!P1 IMAD.MOV R70, RZ, RZ, -R70 ;  /* 0x000000ffff469224 */ /* 0x000fe200078e0a46 */
[C---:B------:R-:W-:Y:S01]  /*54e0*/  ISETP.GT.U32.AND P1, PT, R14.reuse, R69, PT ;  /* 0x000000450e00720c */ /* 0x040fe20003f24070 */
[----:B------:R-:W-:Y:S02]  /*54f0*/  IMAD.MOV R10, RZ, RZ, -R5 ;  /* 0x000000ffff0a7224 */ /* 0x000fe400078e0a05 */
[----:B------:R-:W-:Y:S02]  /*5500*/  IMAD.MOV R74, RZ, RZ, -R9 ;  /* 0x000000ffff4a7224 */ /* 0x000fe400078e0a09 */
[C---:B------:R-:W-:Y:S01]  /*5510*/  IMAD R9, R14.reuse, R10, R73 ;  /* 0x0000000a0e097224 */ /* 0x040fe200078e0249 */
[----:B------:R-:W-:Y:S01]  /*5520*/  IABS R10, R82 ;  /* 0x00000052000a7213 */ /* 0x000fe20000000000 */
[----:B------:R-:W-:Y:S02]  /*5530*/  IMAD R73, R14, R74, R75 ;  /* 0x0000004a0e497224 */ /* 0x000fe400078e024b */
[----:B------:R-:W-:-:S04]  /*5540*/  IMAD.HI.U32 R5, R8, R77, RZ ;  /* 0x0000004d08057227 */ /* 0x000fc800078e00ff */
[--C-:B------:R-:W-:Y:S01]  /*5550*/  @!P6 IMAD.IADD R71, R71, 0x1, -R14.reuse ;  /* 0x000000014747e824 */ /* 0x100fe200078e0a0e */
[C---:B------:R-:W-:Y:S01]  /*5560*/  ISETP.GT.U32.AND P6, PT, R14.reuse, R73, PT ;  /* 0x000000490e00720c */ /* 0x040fe20003fc4070 */
[----:B------:R-:W-:Y:S02]  /*5570*/  IMAD.MOV R5, RZ, RZ, -R5 ;  /* 0x000000ffff057224 */ /* 0x000fe400078e0a05 */
[--C-:B------:R-:W-:Y:S01]  /*5580*/  @!P1 IMAD.IADD R69, R69, 0x1, -R14.reuse ;  /* 0x0000000145459824 */ /* 0x100fe200078e0a0e */
[----:B------:R-:W-:Y:S01]  /*5590*/  ISETP.GT.U32.AND P1, PT, R14, R9, PT ;  /* 0x000000090e00720c */ /* 0x000fe20003f24070 */
[----:B------:R-:W-:Y:S01]  /*55a0*/  @!P5 IMAD.IADD R11, R11, 0x1, -R14 ;  /* 0x000000010b0bd824 */ /* 0x000fe200078e0a0e */
[----:B------:R-:W-:Y:S01]  /*55b0*/  ISETP.GE.AND P5, PT, R76, RZ, PT ;  /* 0x000000ff4c00720c */ /* 0x000fe20003fa6270 */
[----:B------:R-:W-:Y:S01]  /*55c0*/  IMAD R75, R14, R5, R77 ;  /* 0x000000050e4b7224 */ /* 0x000fe200078e024d */
[----:B------:R-:W-:Y:S01]  /*55d0*/  IABS R77, R83 ;  /* 0x00000053004d7213 */ /* 0x000fe20000000000 */
[----:B------:R-:W-:-:S02]  /*55e0*/  IMAD R5, R15, 0xac, RZ ;  /* 0x000000ac0f057824 */ /* 0x000fc400078e02ff */
[----:B------:R-:W-:Y:S02]  /*55f0*/  IMAD.MOV.U32 R74, RZ, RZ, R11 ;  /* 0x000000ffff4a7224 */ /* 0x000fe400078e000b */
[----:B------:R-:W-:Y:S02]  /*5600*/  @!P6 IMAD.IADD R73, R73, 0x1, -R14 ;  /* 0x000000014949e824 */ /* 0x000fe400078e0a0e */
[----:B------:R-:W-:Y:S01]  /*5610*/  @!P3 IMAD.MOV R74, RZ, RZ, -R74 ;  /* 0x000000ffff4ab224 */ /* 0x000fe200078e0a4a */
[----:B------:R-:W-:Y:S01]  /*5620*/  IADD3 R4, P3, R5, R12, RZ ;  /* 0x0000000c05047210 */ /* 0x000fe20007f7e0ff */
[----:B------:R-:W-:Y:S02]  /*5630*/  IMAD.MOV.U32 R11, RZ, RZ, R10 ;  /* 0x000000ffff0b7224 */ /* 0x000fe400078e000a */
[----:B------:R-:W-:Y:S01]  /*5640*/  @!P1 IMAD.IADD R9, R9, 0x1, -R14 ;  /* 0x0000000109099824 */ /* 0x000fe200078e0a0e */
[----:B------:R-:W-:Y:S01]  /*5650*/  LEA.HI.X.SX32 R5, R84, R13, 0x2, P3 ;  /* 0x0000000d54057211 */ /* 0x000fe200018f16ff */
[----:B------:R-:W-:Y:S01]  /*5660*/  IMAD.HI.U32 R10, R8, R11, RZ ;  /* 0x0000000b080a7227 */ /* 0x000fe200078e00ff */
[----:B------:R-:W-:-:S02]  /*5670*/  ISETP.GT.U32.AND P3, PT, R14, R73, PT ;  /* 0x000000490e00720c */ /* 0x000fc40003f64070 */
[C---:B------:R-:W-:Y:S01]  /*5680*/  ISETP.GT.U32.AND P6, PT, R14.reuse, R9, PT ;  /* 0x000000090e00720c */ /* 0x040fe20003fc4070 */
[----:B------:R-:W-:Y:S01]  /*5690*/  IMAD.MOV.U32 R76, RZ, RZ, R69 ;  /* 0x000000ffff4c7224 */ /* 0x000fe200078e0045 */
[C---:B------:R-:W-:Y:S01]  /*56a0*/  ISETP.GT.U32.AND P1, PT, R14.reuse, R71, PT ;  /* 0x000000470e00720c */ /* 0x040fe20003f24070 */
[----:B------:R-:W-:Y:S02]  /*56b0*/  IMAD.MOV R69, RZ, RZ, -R10 ;  /* 0x000000ffff457224 */ /* 0x000fe400078e0a0a */
[----:B------:R-:W-:Y:S01]  /*56c0*/  @!P2 IMAD.MOV R76, RZ, RZ, -R76 ;  /* 0x000000ffff4ca224 */ /* 0x000fe200078e0a4c */
[C---:B------:R-:W-:Y:S01]  /*56d0*/  ISETP.GT.U32.AND P2, PT, R14.reuse, R75, PT ;  /* 0x0000004b0e00720c */ /* 0x040fe20003f44070 */
[----:B------:R-:W-:Y:S02]  /*56e0*/  IMAD R69, R14, R69, R11 ;  /* 0x000000450e457224 */ /* 0x000fe400078e020b */
[----:B------:R-:W-:-:S04]  /*56f0*/  IMAD.HI.U32 R10, R8, R77, RZ ;  /* 0x0000004d080a7227 */ /* 0x000fc800078e00ff */
[----:B------:R-:W-:-:S04]  /*5700*/  IMAD.HI.U32 R8, R8, R79, RZ ;  /* 0x0000004f08087227 */ /* 0x000fc800078e00ff */
[----:B------:R-:W-:Y:S01]  /*5710*/  @!P3 IMAD.IADD R73, R73, 0x1, -R14 ;  /* 0x000000014949b824 */ /* 0x000fe200078e0a0e */
[----:B------:R-:W-:Y:S01]  /*5720*/  ISETP.GT.U32.AND P3, PT, R14, R69, PT ;  /* 0x000000450e00720c */ /* 0x000fe20003f64070 */
[----:B------:R-:W-:Y:S02]  /*5730*/  IMAD.MOV R10, RZ, RZ, -R10 ;  /* 0x000000ffff0a7224 */ /* 0x000fe400078e0a0a */
[----:B------:R-:W-:Y:S01]  /*5740*/  @!P6 IMAD.IADD R9, R9, 0x1, -R14 ;  /* 0x000000010909e824 */ /* 0x000fe200078e0a0e */
[----:B------:R-:W-:Y:S01]  /*5750*/  ISETP.GE.AND P6, PT, R80, RZ, PT ;  /* 0x000000ff5000720c */ /* 0x000fe20003fc6270 */
[----:B------:R-:W-:Y:S01]  /*5760*/  IMAD.MOV R8, RZ, RZ, -R8 ;  /* 0x000000ffff087224 */ /* 0x000fe200078e0a08 */
[----:B------:R-:W-:Y:S01]  /*5770*/  SHF.R.U64 R80, R3, 0x14, RZ ;  /* 0x0000001403507819 */ /* 0x000fe200000012ff */
[--C-:B------:R-:W-:Y:S01]  /*5780*/  @!P1 IMAD.IADD R71, R71, 0x1, -R14.reuse ;  /* 0x0000000147479824 */ /* 0x100fe200078e0a0e */
[----:B------:R-:W-:Y:S01]  /*5790*/  ISETP.GE.AND P1, PT, R78, RZ, PT ;  /* 0x000000ff4e00720c */ /* 0x000fe20003f26270 */
[----:B------:R-:W-:-:S02]  /*57a0*/  @!P2 IMAD.IADD R75, R75, 0x1, -R14 ;  /* 0x000000014b4ba824 */ /* 0x000fc400078e0a0e */
[C---:B------:R-:W-:Y:S02]  /*57b0*/  IMAD R77, R14.reuse, R10, R77 ;  /* 0x0000000a0e4d7224 */ /* 0x040fe400078e024d */
[C---:B------:R-:W-:Y:S01]  /*57c0*/  IMAD R79, R14.reuse, R8, R79 ;  /* 0x000000080e4f7224 */ /* 0x040fe200078e024f */
[C---:B------:R-:W-:Y:S01]  /*57d0*/  ISETP.GT.U32.AND P2, PT, R14.reuse, R75, PT ;  /* 0x0000004b0e00720c */ /* 0x040fe20003f44070 */
[----:B------:R-:W-:Y:S02]  /*57e0*/  IMAD.MOV.U32 R78, RZ, RZ, R9 ;  /* 0x000000ffff4e7224 */ /* 0x000fe400078e0009 */
[----:B------:R-:W-:Y:S01]  /*57f0*/  @!P4 IMAD.MOV R71, RZ, RZ, -R71 ;  /* 0x000000ffff47c224 */ /* 0x000fe200078e0a47 */
[C---:B------:R-:W-:Y:S01]  /*5800*/  ISETP.GT.U32.AND P4, PT, R14.reuse, R77, PT ;  /* 0x0000004d0e00720c */ /* 0x040fe20003f84070 */
[----:B------:R-:W-:Y:S01]  /*5810*/  @!P5 IMAD.MOV R78, RZ, RZ, -R78 ;  /* 0x000000ffff4ed224 */ /* 0x000fe200078e0a4e */
[----:B------:R-:W-:Y:S01]  /*5820*/  ISETP.GT.U32.AND P5, PT, R14, R79, PT ;  /* 0x0000004f0e00720c */ /* 0x000fe20003fa4070 */
[----:B------:R-:W-:-:S02]  /*5830*/  @!P3 IMAD.IADD R69, R69, 0x1, -R14 ;  /* 0x000000014545b824 */ /* 0x000fc400078e0a0e */
[C---:B------:R-:W-:Y:S02]  /*5840*/  IMAD R9, R15.reuse, 0xbc, RZ ;  /* 0x000000bc0f097824 */ /* 0x040fe400078e02ff */
[C---:B------:R-:W-:Y:S01]  /*5850*/  IMAD R11, R15.reuse, 0xcc, RZ ;  /* 0x000000cc0f0b7824 */ /* 0x040fe200078e02ff */
[----:B------:R-:W-:Y:S01]  /*5860*/  ISETP.GT.U32.AND P3, PT, R14, R69, PT ;  /* 0x000000450e00720c */ /* 0x000fe20003f64070 */
[----:B------:R-:W-:Y:S02]  /*5870*/  IMAD R84, R15, 0x33, RZ ;  /* 0x000000330f547824 */ /* 0x000fe400078e02ff */
[--C-:B------:R-:W-:Y:S01]  /*5880*/  @!P2 IMAD.IADD R75, R75, 0x1, -R14.reuse ;  /* 0x000000014b4ba824 */ /* 0x100fe200078e0a0e */
[-C--:B------:R-:W-:Y:S01]  /*5890*/  IADD3 R8, P2, R9, R12.reuse, RZ ;  /* 0x0000000c09087210 */ /* 0x080fe20007f5e0ff */
[--C-:B------:R-:W-:Y:S01]  /*58a0*/  @!P4 IMAD.IADD R77, R77, 0x1, -R14.reuse ;  /* 0x000000014d4dc824 */ /* 0x100fe200078e0a0e */
[----:B------:R-:W-:Y:S01]  /*58b0*/  IADD3 R10, P4, R11, R12, RZ ;  /* 0x0000000c0b0a7210 */ /* 0x000fe20007f9e0ff */
[----:B------:R-:W-:Y:S01]  /*58c0*/  @!P1 IMAD.MOV R73, RZ, RZ, -R73 ;  /* 0x000000ffff499224 */ /* 0x000fe200078e0a49 */
[----:B------:R-:W-:Y:S01]  /*58d0*/  ISETP.GE.AND P1, PT, R82, RZ, PT ;  /* 0x000000ff5200720c */ /* 0x000fe20003f26270 */
[--C-:B------:R-:W-:Y:S01]  /*58e0*/  @!P5 IMAD.IADD R79, R79, 0x1, -R14.reuse ;  /* 0x000000014f4fd824 */ /* 0x100fe200078e0a0e */
[-C--:B------:R-:W-:Y:S01]  /*58f0*/  LEA.HI.X.SX32 R9, R85, R13.reuse, 0x2, P2 ;  /* 0x0000000d55097211 */ /* 0x080fe200010f16ff */
[----:B------:R-:W-:Y:S01]  /*5900*/  @!P6 IMAD.MOV R75, RZ, RZ, -R75 ;  /* 0x000000ffff4be224 */ /* 0x000fe200078e0a4b */
[----:B------:R-:W-:Y:S01]  /*5910*/  LEA.HI.X.SX32 R11, R84, R13, 0x2, P4 ;  /* 0x0000000d540b7211 */ /* 0x000fe200020f16ff */
[----:B------:R-:W-:Y:S01]  /*5920*/  @!P3 IMAD.IADD R69, R69, 0x1, -R14 ;  /* 0x000000014545b824 */ /* 0x000fe200078e0a0e */
[----:B------:R-:W-:-:S02]  /*5930*/  ISETP.GT.U32.AND P2, PT, R14, R77, PT ;  /* 0x0000004d0e00720c */ /* 0x000fc40003f44070 */
[----:B------:R-:W-:Y:S02]  /*5940*/  ISETP.GT.U32.AND P4, PT, R14, R79, PT ;  /* 0x0000004f0e00720c */ /* 0x000fe40003f84070 */
[----:B------:R-:W-:Y:S01]  /*5950*/  LOP3.LUT P5, RZ, R80, 0x1, RZ, 0xc0, !PT ;  /* 0x0000000150ff7812 */ /* 0x000fe200078ac0ff */
[----:B------:R-:W-:Y:S01]  /*5960*/  IMAD.MOV.U32 R80, RZ, RZ, R69 ;  /* 0x000000ffff507224 */ /* 0x000fe200078e0045 */
[----:B------:R-:W-:Y:S02]  /*5970*/  ISETP.GE.AND P6, PT, R81, RZ, PT ;  /* 0x000000ff5100720c */ /* 0x000fe40003fc6270 */
[----:B------:R-:W-:Y:S01]  /*5980*/  ISETP.GE.AND P3, PT, R83, RZ, PT ;  /* 0x000000ff5300720c */ /* 0x000fe20003f66270 */
[----:B------:R-:W-:Y:S01]  /*5990*/  @!P1 IMAD.MOV R80, RZ, RZ, -R80 ;  /* 0x000000ffff509224 */ /* 0x000fe200078e0a50 */
[C---:B------:R-:W-:Y:S02]  /*59a0*/  SHF.R.U64 R82, R3.reuse, 0x10, RZ ;  /* 0x0000001003527819 */ /* 0x040fe400000012ff */
[----:B------:R-:W-:Y:S01]  /*59b0*/  SHF.R.U64 R69, R3, 0xc, RZ ;  /* 0x0000000c03457819 */ /* 0x000fe200000012ff */
[--C-:B------:R-:W-:Y:S01]  /*59c0*/  @!P2 IMAD.IADD R77, R77, 0x1, -R14.reuse ;  /* 0x000000014d4da824 */ /* 0x100fe200078e0a0e */
[----:B------:R-:W-:Y:S01]  /*59d0*/  LOP3.LUT P1, RZ, R82, 0x1, RZ, 0xc0, !PT ;  /* 0x0000000152ff7812 */ /* 0x000fe2000782c0ff */
[----:B------:R-:W-:Y:S01]  /*59e0*/  @!P4 IMAD.IADD R79, R79, 0x1, -R14 ;  /* 0x000000014f4fc824 */ /* 0x000fe200078e0a0e */
[----:B------:R-:W-:Y:S01]  /*59f0*/  LOP3.LUT P2, RZ, R69, 0x1, RZ, 0xc0, !PT ;  /* 0x0000000145ff7812 */ /* 0x000fe2000784c0ff */
[----:B------:R1:W-:Y:S01]  /*5a00*/  LDGSTS.E [R121+0x5600], [R4.64], P5 ;  /* 0x0560000004797fae */ /* 0x0003e2000a921844 */
[----:B------:R-:W-:Y:S01]  /*5a10*/  SHF.R.U64 R14, R3, 0x8, RZ ;  /* 0x00000008030e7819 */ /* 0x000fe200000012ff */
[----:B------:R-:W-:Y:S01]  /*5a20*/  @!P6 IMAD.MOV R79, RZ, RZ, -R79 ;  /* 0x000000ffff4fe224 */ /* 0x000fe200078e0a4f */
[----:B------:R-:W-:Y:S01]  /*5a30*/  ISETP.NE.AND P4, PT, RZ, c[0x0][0x17c], PT ;  /* 0x00005f00ff007a0c */ /* 0x000fe20003f85270 */
[----:B------:R-:W-:Y:S01]  /*5a40*/  @!P3 IMAD.MOV R77, RZ, RZ, -R77 ;  /* 0x000000ffff4db224 */ /* 0x000fe200078e0a4d */
[----:B------:R-:W-:-:S02]  /*5a50*/  LOP3.LUT R69, RZ, c[0x0][0x17c], RZ, 0x33, !PT ;  /* 0x00005f00ff457a12 */ /* 0x000fc400078e33ff */
[----:B------:R-:W-:Y:S02]  /*5a60*/  SHF.R.U64 R3, R3, 0x4, RZ ;  /* 0x0000000403037819 */ /* 0x000fe400000012ff */
[----:B------:R-:W-:Y:S01]  /*5a70*/  SEL R81, R69, R16, !P4 ;  /* 0x0000001045517207 */ /* 0x000fe20006000000 */
[----:B------:R3:W-:Y:S01]  /*5a80*/  LDGSTS.E [R121+0x5e00], [R8.64], P1 ;  /* 0x05e0000008797fae */ /* 0x0007e20008921844 */
[----:B------:R-:W-:Y:S01]  /*5a90*/  LOP3.LUT P6, RZ, R3, 0x1, RZ, 0xc0, !PT ;  /* 0x0000000103ff7812 */ /* 0x000fe200078cc0ff */
[C---:B------:R-:W-:Y:S01]  /*5aa0*/  IMAD R3, R122.reuse, c[0x0][0x18c], RZ ;  /* 0x000063007a037a24 */ /* 0x040fe200078e02ff */
[C---:B------:R-:W-:Y:S01]  /*5ab0*/  SEL R82, R69.reuse, R17, !P4 ;  /* 0x0000001145527207 */ /* 0x040fe20006000000 */
[----:B------:R4:W-:Y:S01]  /*5ac0*/  LDGSTS.E [R121+0x6600], [R10.64], P2 ;  /* 0x066000000a797fae */ /* 0x0009e20009121844 */
[C---:B------:R-:W-:Y:S01]  /*5ad0*/  SEL R83, R69.reuse, R18, !P4 ;  /* 0x0000001245537207 */ /* 0x040fe20006000000 */
[----:B-1----:R-:W-:Y:S01]  /*5ae0*/  IMAD.SHL.U32 R5, R122, 0x4, RZ ;  /* 0x000000047a057824 */ /* 0x002fe200078e00ff */
[----:B------:R-:W-:Y:S01]  /*5af0*/  SEL R85, R69, R20, !P4 ;  /* 0x0000001445557207 */ /* 0x000fe20006000000 */
[----:B------:R-:W-:Y:S01]  /*5b00*/  IMAD R17, R15, 0xfc, RZ ;  /* 0x000000fc0f117824 */ /* 0x000fe200078e02ff */
[----:B------:R-:W-:-:S02]  /*5b10*/  SEL R87, R69, R22, !P4 ;  /* 0x0000001645577207 */ /* 0x000fc40006000000 */
[----:B------:R-:W-:Y:S01]  /*5b20*/  SEL R88, R69, R23, !P4 ;  /* 0x0000001745587207 */ /* 0x000fe20006000000 */
[----:B---3--:R-:W-:Y:S01]  /*5b30*/  IMAD R8, R81, c[0x0][0x190], RZ ;  /* 0x0000640051087a24 */ /* 0x008fe200078e02ff */
[C---:B------:R-:W-:Y:S01]  /*5b40*/  SEL R89, R69.reuse, R24, !P4 ;  /* 0x0000001845597207 */ /* 0x040fe20006000000 */
[----:B------:R-:W-:Y:S01]  /*5b50*/  IMAD R9, R82, c[0x0][0x190], RZ ;  /* 0x0000640052097a24 */ /* 0x000fe200078e02ff */
[----:B------:R-:W-:Y:S01]  /*5b60*/  SEL R90, R69, R25, !P4 ;  /* 0x00000019455a7207 */ /* 0x000fe20006000000 */
[----:B----4-:R-:W-:Y:S01]  /*5b70*/  IMAD R10, R83, c[0x0][0x190], RZ ;  /* 0x00006400530a7a24 */ /* 0x010fe200078e02ff */
[C---:B------:R-:W-:Y:S02]  /*5b80*/  SEL R91, R69.reuse, R26, !P4 ;  /* 0x0000001a455b7207 */ /* 0x040fe40006000000 */
[C---:B------:R-:W-:Y:S02]  /*5b90*/  SEL R92, R69.reuse, R27, !P4 ;  /* 0x0000001b455c7207 */ /* 0x040fe40006000000 */
[----:B------:R-:W-:-:S02]  /*5ba0*/  SEL R93, R69, R28, !P4 ;  /* 0x0000001c455d7207 */ /* 0x000fc40006000000 */
[C---:B------:R-:W-:Y:S02]  /*5bb0*/  SEL R94, R69.reuse, R29, !P4 ;  /* 0x0000001d455e7207 */ /* 0x040fe40006000000 */
[C---:B------:R-:W-:Y:S02]  /*5bc0*/  SEL R95, R69.reuse, R30, !P4 ;  /* 0x0000001e455f7207 */ /* 0x040fe40006000000 */
[C---:B------:R-:W-:Y:S02]  /*5bd0*/  SEL R96, R69.reuse, R31, !P4 ;  /* 0x0000001f45607207 */ /* 0x040fe40006000000 */
        /* <DEDUP_REMOVED lines=9> */
[----:B------:R-:W-:Y:S01]  /*5c70*/  SEL R84, R69, R19, !P4 ;  /* 0x0000001345547207 */ /* 0x000fe20006000000 */
[----:B------:R-:W-:Y:S01]  /*5c80*/  IMAD R19, R15, 0xec, RZ ;  /* 0x000000ec0f137824 */ /* 0x000fe200078e02ff */
[----:B------:R-:W-:Y:S01]  /*5c90*/  SEL R86, R69, R21, !P4 ;  /* 0x0000001545567207 */ /* 0x000fe20006000000 */
[----:B------:R-:W-:Y:S01]  /*5ca0*/  IMAD R21, R15, 0xdc, RZ ;  /* 0x000000dc0f157824 */ /* 0x000fe200078e02ff */
[C---:B------:R-:W-:Y:S01]  /*5cb0*/  SEL R106, R69.reuse, R41, !P4 ;  /* 0x00000029456a7207 */ /* 0x040fe20006000000 */
[----:B------:R-:W-:Y:S01]  /*5cc0*/  IMAD R11, R84, c[0x0][0x190], RZ ;  /* 0x00006400540b7a24 */ /* 0x000fe200078e02ff */
[C---:B------:R-:W-:Y:S01]  /*5cd0*/  SEL R107, R69.reuse, R42, !P4 ;  /* 0x0000002a456b7207 */ /* 0x040fe20006000000 */
[----:B------:R-:W-:Y:S01]  /*5ce0*/  IMAD R42, R86, c[0x0][0x190], RZ ;  /* 0x00006400562a7a24 */ /* 0x000fe200078e02ff */
[----:B------:R-:W-:Y:S01]  /*5cf0*/  SEL R108, R69, R43, !P4 ;  /* 0x0000002b456c7207 */ /* 0x000fe20006000000 */
        /* <DEDUP_REMOVED lines=25> */
[----:B------:R-:W-:-:S02]  /*5e90*/  SEL R56, R69, R56, !P4 ;  /* 0x0000003845387207 */ /* 0x000fc40006000000 */
[C---:B------:R-:W-:Y:S02]  /*5ea0*/  SEL R57, R69.reuse, R57, !P4 ;  /* 0x0000003945397207 */ /* 0x040fe40006000000 */
        /* <DEDUP_REMOVED lines=22> */
[C---:B------:R-:W-:Y:S01]  /*6010*/  SEL R29, R69.reuse, R70, !P4 ;  /* 0x00000046451d7207 */ /* 0x040fe20006000000 */
[----:B------:R-:W-:Y:S01]  /*6020*/  IMAD R70, R112, c[0x0][0x190], RZ ;  /* 0x0000640070467a24 */ /* 0x000fe200078e02ff */
[C---:B------:R-:W-:Y:S01]  /*6030*/  SEL R28, R69.reuse, R72, !P4 ;  /* 0x00000048451c7207 */ /* 0x040fe20006000000 */
[----:B------:R-:W-:Y:S01]  /*6040*/  IMAD R72, R114, c[0x0][0x190], RZ ;  /* 0x0000640072487a24 */ /* 0x000fe200078e02ff */
[C---:B------:R-:W-:Y:S01]  /*6050*/  SEL R27, R69.reuse, R74, !P4 ;  /* 0x0000004a451b7207 */ /* 0x040fe20006000000 */
[----:B------:R-:W-:Y:S01]  /*6060*/  IMAD R56, R56, c[0x0][0x190], RZ ;  /* 0x0000640038387a24 */ /* 0x000fe200078e02ff */
[----:B------:R-:W-:Y:S01]  /*6070*/  SEL R26, R69, R76, !P4 ;  /* 0x0000004c451a7207 */ /* 0x000fe20006000000 */
        /* <DEDUP_REMOVED lines=15> */
[----:B------:R-:W-:Y:S01]  /*6170*/  LEA R222, P4, R3, c[0x0][0x168], 0x2 ;  /* 0x00005a0003de7a11 */ /* 0x000fe200078810ff */
[----:B------:R-:W-:Y:S01]  /*6180*/  IMAD R35, R35, c[0x0][0x190], RZ ;  /* 0x0000640023237a24 */ /* 0x000fe200078e02ff */
[----:B------:R-:W-:Y:S01]  /*6190*/  SHF.R.S32.HI R41, RZ, 0x6, R168 ;  /* 0x00000006ff297819 */ /* 0x000fe200000114a8 */
[----:B------:R-:W-:Y:S01]  /*61a0*/  IMAD R34, R34, c[0x0][0x190], RZ ;  /* 0x0000640022227a24 */ /* 0x000fe200078e02ff */
[----:B------:R-:W-:Y:S01]  /*61b0*/  LEA.HI.X.SX32 R3, R3, c[0x0][0x16c], 0x2, P4 ;  /* 0x00005b0003037a11 */ /* 0x000fe200020f16ff */
[----:B------:R-:W-:Y:S01]  /*61c0*/  IMAD R33, R33, c[0x0][0x190], RZ ;  /* 0x0000640021217a24 */ /* 0x000fe200078e02ff */
[-C--:B------:R-:W-:Y:S01]  /*61d0*/  LEA R100, P5, R8, R222.reuse, 0x2 ;  /* 0x000000de08647211 */ /* 0x080fe200078a10ff */
[----:B------:R-:W-:Y:S01]  /*61e0*/  IMAD R32, R32, c[0x0][0x190], RZ ;  /* 0x0000640020207a24 */ /* 0x000fe200078e02ff */
[----:B------:R-:W-:Y:S01]  /*61f0*/  SGXT R4, R41, 0x1 ;  /* 0x000000012904781a */ /* 0x000fe20000000200 */
[----:B------:R-:W-:Y:S01]  /*6200*/  IMAD R41, R85, c[0x0][0x190], RZ ;  /* 0x0000640055297a24 */ /* 0x000fe200078e02ff */
[-C--:B------:R-:W-:Y:S01]  /*6210*/  LEA R194, P4, R9, R222.reuse, 0x2 ;  /* 0x000000de09c27211 */ /* 0x080fe200078810ff */
[----:B------:R-:W-:Y:S01]  /*6220*/  IMAD R31, R31, c[0x0][0x190], RZ ;  /* 0x000064001f1f7a24 */ /* 0x000fe200078e02ff */
[-C--:B------:R-:W-:Y:S01]  /*6230*/  LEA.HI.X.SX32 R101, R8, R3.reuse, 0x2, P5 ;  /* 0x0000000308657211 */ /* 0x080fe200028f16ff */
        /* <DEDUP_REMOVED lines=34> */
[C---:B------:R-:W-:Y:S01]  /*6460*/  IMAD R43, R15.reuse, 0x37, RZ ;  /* 0x000000370f2b7824 */ /* 0x040fe200078e02ff */
[-C--:B------:R-:W-:Y:S01]  /*6470*/  LEA.HI.X.SX32 R191, R46, R3.reuse, 0x2, P4 ;  /* 0x000000032ebf7211 */ /* 0x080fe200020f16ff */
[C---:B------:R-:W-:Y:S01]  /*6480*/  IMAD R44, R15.reuse, 0x3b, RZ ;  /* 0x0000003b0f2c7824 */ /* 0x040fe200078e02ff */
[-C--:B------:R-:W-:Y:S01]  /*6490*/  LEA R134, P4, R48, R222.reuse, 0x2 ;  /* 0x000000de30867211 */ /* 0x080fe200078810ff */
[----:B------:R-:W-:Y:S01]  /*64a0*/  IMAD R73, R15, 0x3f, RZ ;  /* 0x0000003f0f497824 */ /* 0x000fe200078e02ff */
[-C--:B------:R-:W-:Y:S01]  /*64b0*/  LEA.HI.X.SX32 R159, R47, R3.reuse, 0x2, P5 ;  /* 0x000000032f9f7211 */ /* 0x080fe200028f16ff */
[----:B------:R1:W-:Y:S01]  /*64c0*/  STL.64 [R1+0x180], R100 ;  /* 0x0001806401007387 */ /* 0x0003e20000100a00 */
[-C--:B------:R-:W-:Y:S01]  /*64d0*/  LEA R94, P5, R49, R222.reuse, 0x2 ;  /* 0x000000de315e7211 */ /* 0x080fe200078a10ff */
[----:B------:R-:W-:Y:S01]  /*64e0*/  IMAD R16, R16, c[0x0][0x190], RZ ;  /* 0x0000640010107a24 */ /* 0x000fe200078e02ff */
[----:B------:R-:W-:Y:S01]  /*64f0*/  LEA.HI.X.SX32 R135, R48, R3, 0x2, P4 ;  /* 0x0000000330877211 */ /* 0x000fe200020f16ff */
[----:B------:R1:W-:Y:S01]  /*6500*/  STL.64 [R1+0x178], R194 ;  /* 0x000178c201007387 */ /* 0x0003e20000100a00 */
[----:B------:R-:W-:-:S02]  /*6510*/  LEA R188, P4, R50, R222, 0x2 ;  /* 0x000000de32bc7211 */ /* 0x000fc400078810ff */
[-C--:B------:R-:W-:Y:S01]  /*6520*/  LEA.HI.X.SX32 R95, R49, R3.reuse, 0x2, P5 ;  /* 0x00000003315f7211 */ /* 0x080fe200028f16ff */
[----:B------:R1:W-:Y:S01]  /*6530*/  STL.64 [R1+0x170], R162 ;  /* 0x000170a201007387 */ /* 0x0003e20000100a00 */
[CC--:B------:R-:W-:Y:S02]  /*6540*/  LEA R156, P5, R51.reuse, R222.reuse, 0x2 ;  /* 0x000000de339c7211 */ /* 0x0c0fe400078a10ff */
[-C--:B------:R-:W-:Y:S01]  /*6550*/  LEA.HI.X.SX32 R189, R50, R3.reuse, 0x2, P4 ;  /* 0x0000000332bd7211 */ /* 0x080fe200020f16ff */
[----:B------:R1:W-:Y:S01]  /*6560*/  STL.64 [R1+0x168], R138 ;  /* 0x0001688a01007387 */ /* 0x0003e20000100a00 */
[-C--:B------:R-:W-:Y:S02]  /*6570*/  LEA R132, P4, R52, R222.reuse, 0x2 ;  /* 0x000000de34847211 */ /* 0x080fe400078810ff */
        /* <DEDUP_REMOVED lines=57> */
[----:B------:R-:W-:Y:S01]  /*6910*/  ISETP.GE.AND P2, PT, R122, c[0x0][0x180], PT ;  /* 0x000060007a007a0c */ /* 0x000fe20003f46270 */
[----:B------:R1:W-:Y:S01]  /*6920*/  STL.64 [R1+0xc8], R128 ;  /* 0x0000c88001007387 */ /* 0x0003e20000100a00 */
[-C--:B------:R-:W-:Y:S02]  /*6930*/  LEA.HI.X.SX32 R179, R72, R3.reuse, 0x2, P4 ;  /* 0x0000000348b37211 */ /* 0x080fe400020f16ff */
[CC--:B------:R-:W-:Y:S01]  /*6940*/  LEA R122, P4, R9.reuse, R222.reuse, 0x2 ;  /* 0x000000de097a7211 */ /* 0x0c0fe200078810ff */
[----:B------:R1:W-:Y:S01]  /*6950*/  STL.64 [R1+0xc0], R88 ;  /* 0x0000c05801007387 */ /* 0x0003e20000100a00 */
[-C--:B------:R-:W-:Y:S02]  /*6960*/  LEA.HI.X.SX32 R147, R8, R3.reuse, 0x2, P5 ;  /* 0x0000000308937211 */ /* 0x080fe400028f16ff */
[----:B------:R-:W-:Y:S01]  /*6970*/  LEA R82, P5, R10, R222, 0x2 ;  /* 0x000000de0a527211 */ /* 0x000fe200078a10ff */
[----:B------:R1:W-:Y:S01]  /*6980*/  STL.64 [R1+0xb8], R182 ;  /* 0x0000b8b601007387 */ /* 0x0003e20000100a00 */
[----:B------:R-:W-:-:S02]  /*6990*/  LEA.HI.X.SX32 R123, R9, R3, 0x2, P4 ;  /* 0x00000003097b7211 */ /* 0x000fc400020f16ff */
[-C--:B------:R-:W-:Y:S01]  /*69a0*/  LEA R176, P4, R11, R222.reuse, 0x2 ;  /* 0x000000de0bb07211 */ /* 0x080fe200078810ff */
[----:B------:R1:W-:Y:S01]  /*69b0*/  STL.64 [R1+0xb0], R150 ;  /* 0x0000b09601007387 */ /* 0x0003e20000100a00 */
[-C--:B------:R-:W-:Y:S02]  /*69c0*/  LEA.HI.X.SX32 R83, R10, R3.reuse, 0x2, P5 ;  /* 0x000000030a537211 */ /* 0x080fe400028f16ff */
[-C--:B------:R-:W-:Y:S01]  /*69d0*/  LEA R144, P5, R41, R222.reuse, 0x2 ;  /* 0x000000de29907211 */ /* 0x080fe200078a10ff */
        /* <DEDUP_REMOVED lines=14> */
[CC--:B------:R-:W-:Y:S01]  /*6ac0*/  LEA R76, P4, R39.reuse, R222.reuse, 0x2 ;  /* 0x000000de274c7211 */ /* 0x0c0fe200078810ff */
        /* <DEDUP_REMOVED lines=38> */
[-C--:B------:R-:W-:Y:S01]  /*6d30*/  LEA R236, P5, R26, R222.reuse, 0x2 ;  /* 0x000000de1aec7211 */ /* 0x080fe200078a10ff */
[----:B------:R1:W-:Y:S01]  /*6d40*/  STL.64 [R1+0x18], R164 ;  /* 0x000018a401007387 */ /* 0x0003e20000100a00 */
[----:B------:R-:W-:Y:S01]  /*6d50*/  LOP3.LUT P3, RZ, R14, 0x1, RZ, 0xc0, !PT ;  /* 0x000000010eff7812 */ /* 0x000fe2000786c0ff */
[----:B------:R-:W-:Y:S01]  /*6d60*/  IMAD.MOV.U32 R14, RZ, RZ, 0x3f ;  /* 0x0000003fff0e7424 */ /* 0x000fe200078e00ff */
[----:B------:R-:W-:Y:S01]  /*6d70*/  LEA.HI.X.SX32 R239, R27, R3, 0x2, P4 ;  /* 0x000000031bef7211 */ /* 0x000fe200020f16ff */
[----:B------:R1:W-:Y:S01]  /*6d80*/  STL.64 [R1+0x10], R140 ;  /* 0x0000108c01007387 */ /* 0x0003e20000100a00 */
[----:B------:R-:W-:-:S02]  /*6d90*/  LEA R234, P4, R25, R222, 0x2 ;  /* 0x000000de19ea7211 */ /* 0x000fc400078810ff */
[-C--:B------:R-:W-:Y:S01]  /*6da0*/  LEA.HI.X.SX32 R237, R26, R3.reuse, 0x2, P5 ;  /* 0x000000031aed7211 */ /* 0x080fe200028f16ff */
[----:B------:R1:W-:Y:S01]  /*6db0*/  STL.64 [R1+0x8], R74 ;  /* 0x0000084a01007387 */ /* 0x0003e20000100a00 */
[-C--:B------:R-:W-:Y:S02]  /*6dc0*/  LEA R232, P5, R24, R222.reuse, 0x2 ;  /* 0x000000de18e87211 */ /* 0x080fe400078a10ff */
[----:B------:R-:W-:Y:S01]  /*6dd0*/  IADD3 R14, R14, c[0x0][0x180], RZ ;  /* 0x000060000e0e7a10 */ /* 0x000fe20007ffe0ff */
[----:B------:R1:W-:Y:S01]  /*6de0*/  STL.64 [R1], R196 ;  /* 0x000000c401007387 */ /* 0x0003e20000100a00 */
[-C--:B------:R-:W-:Y:S02]  /*6df0*/  LEA.HI.X.SX32 R235, R25, R3.reuse, 0x2, P4 ;  /* 0x0000000319eb7211 */ /* 0x080fe400020f16ff */
[----:B------:R-:W-:Y:S02]  /*6e00*/  LEA R230, P4, R23, R222, 0x2 ;  /* 0x000000de17e67211 */ /* 0x000fe400078810ff */
[----:B------:R-:W-:-:S02]  /*6e10*/  LEA.HI.X.SX32 R233, R24, R3, 0x2, P5 ;  /* 0x0000000318e97211 */ /* 0x000fc400028f16ff */
[-C--:B------:R-:W-:Y:S02]  /*6e20*/  LEA R228, P5, R22, R222.reuse, 0x2 ;  /* 0x000000de16e47211 */ /* 0x080fe400078a10ff */
[----:B------:R-:W-:Y:S02]  /*6e30*/  ISETP.GT.AND P1, PT, R14, 0x3f, PT ;  /* 0x0000003f0e00780c */ /* 0x000fe40003f24270 */
[-C--:B------:R-:W-:Y:S02]  /*6e40*/  LEA.HI.X.SX32 R231, R23, R3.reuse, 0x2, P4 ;  /* 0x0000000317e77211 */ /* 0x080fe400020f16ff */
[-C--:B------:R-:W-:Y:S02]  /*6e50*/  LEA R226, P4, R20, R222.reuse, 0x2 ;  /* 0x000000de14e27211 */ /* 0x080fe400078810ff */
[----:B------:R-:W-:Y:S02]  /*6e60*/  LEA.HI.X.SX32 R229, R22, R3, 0x2, P5 ;  /* 0x0000000316e57211 */ /* 0x000fe400028f16ff */
[----:B------:R-:W-:-:S02]  /*6e70*/  LEA R224, P5, R18, R222, 0x2 ;  /* 0x000000de12e07211 */ /* 0x000fc400078a10ff */
[----:B------:R-:W-:Y:S02]  /*6e80*/  SEL R9, RZ, 0x4, !P1 ;  /* 0x00000004ff097807 */ /* 0x000fe40004800000 */
[-C--:B------:R-:W-:Y:S02]  /*6e90*/  LEA.HI.X.SX32 R227, R20, R3.reuse, 0x2, P4 ;  /* 0x0000000314e37211 */ /* 0x080fe400020f16ff */
[-C--:B------:R-:W-:Y:S02]  /*6ea0*/  IADD3 R10, P4, R21, R12.reuse, RZ ;  /* 0x0000000c150a7210 */ /* 0x080fe40007f9e0ff */
[----:B------:R-:W-:Y:S02]  /*6eb0*/  LEA.HI.X.SX32 R225, R18, R3, 0x2, P5 ;  /* 0x0000000312e17211 */ /* 0x000fe400028f16ff */
[----:B------:R-:W-:Y:S02]  /*6ec0*/  SEL R18, R9, RZ, !P2 ;  /* 0x000000ff09127207 */ /* 0x000fe40005000000 */
[----:B------:R-:W-:-:S02]  /*6ed0*/  IADD3 R8, P5, R19, R12, RZ ;  /* 0x0000000c13087210 */ /* 0x000fc40007fbe0ff */
[-C--:B------:R-:W-:Y:S02]  /*6ee0*/  LEA.HI.X.SX32 R11, R43, R13.reuse, 0x2, P4 ;  /* 0x0000000d2b0b7211 */ /* 0x080fe400020f16ff */
[----:B------:R-:W-:Y:S02]  /*6ef0*/  ISETP.NE.U32.AND P4, PT, R18, RZ, PT ;  /* 0x000000ff1200720c */ /* 0x000fe40003f85070 */
[-C--:B------:R-:W-:Y:S01]  /*6f00*/  LEA.HI.X.SX32 R9, R44, R13.reuse, 0x2, P5 ;  /* 0x0000000d2c097211 */ /* 0x080fe200028f16ff */
[----:B------:R1:W-:Y:S01]  /*6f10*/  LDGSTS.E [R121+0x6e00], [R10.64], P3 ;  /* 0x06e000000a797fae */ /* 0x0003e20009921844 */
[----:B--2---:R-:W-:Y:S02]  /*6f20*/  IADD3 R12, P5, R17, R12, RZ ;  /* 0x0000000c110c7210 */ /* 0x004fe40007fbe0ff */
[----:B------:R-:W-:Y:S01]  /*6f30*/  LOP3.LUT R5, R5, 0x110, R4, 0x78, !PT ;  /* 0x0000011005057812 */ /* 0x000fe200078e7804 */
[----:B------:R2:W-:Y:S01]  /*6f40*/  LDGSTS.E [R121+0x7600], [R8.64], P6 ;  /* 0x0760000008797fae */ /* 0x0005e2000b121844 */
[----:B------:R-:W-:-:S02]  /*6f50*/  LEA.HI.X.SX32 R13, R73, R13, 0x2, P5 ;  /* 0x0000000d490d7211 */ /* 0x000fc400028f16ff */
[C---:B------:R-:W-:Y:S02]  /*6f60*/  LOP3.LUT R4, R5.reuse, 0x40, RZ, 0x3c, !PT ;  /* 0x0000004005047812 */ /* 0x040fe400078e3cff */
[C---:B------:R-:W-:Y:S01]  /*6f70*/  LEA R222, P2, R16.reuse, R222, 0x2 ;  /* 0x000000de10de7211 */ /* 0x040fe200078410ff */
[----:B------:R1:W-:Y:S03]  /*6f80*/  LDGSTS.E [R121+0x7e00], [R12.64], !P0 ;  /* 0x07e000000c797fae */ /* 0x0003e6000c121844 */
[----:B------:R-:W-:Y:S01]  /*6f90*/  LEA.HI.X.SX32 R223, R16, R3, 0x2, P2 ;  /* 0x0000000310df7211 */ /* 0x000fe200010f16ff */
[----:B------:R-:W0:Y:S01]  /*6fa0*/  LDGDEPBAR ;  /* 0x00000000000079af */ /* 0x000e220000000000 */
[C---:B------:R-:W-:Y:S02]  /*6fb0*/  LOP3.LUT R3, R5.reuse, 0x60, RZ, 0x3c, !PT ;  /* 0x0000006005037812 */ /* 0x040fe400078e3cff */
[----:B--2---:R-:W-:Y:S01]  /*6fc0*/  LOP3.LUT R8, R5, 0x20, RZ, 0x3c, !PT ;  /* 0x0000002005087812 */ /* 0x004fe200078e3cff */
[----:B------:R1:W-:Y:S04]  /*6fd0*/  LDGSTS.E [R5+0x8000], [R100.64], P4 ;  /* 0x0800000064057fae */ /* 0x0003e8000a121844 */
        /* <DEDUP_REMOVED lines=63> */
[----:B------:R-:W0:Y:S01]  /*73d0*/  LDGDEPBAR ;  /* 0x00000000000079af */ /* 0x000e220000000000 */
[----:B------:R-:W-:Y:S05]  /*73e0*/  @P1 BRA `(.L_x_0) ;  /* 0x0000044000001947 */ /* 0x000fea0003800000 */
[----:B------:R-:W-:Y:S01]  /*73f0*/  IMAD.SHL.U32 R0, R168, 0x40, RZ ;  /* 0x00000040a8007824 */ /* 0x000fe200078e00ff */
[----:B-1----:R-:W-:Y:S01]  /*7400*/  CS2R R196, SRZ ;  /* 0x0000000000c47805 */ /* 0x002fe2000001ff00 */
[----:B------:R-:W-:Y:S01]  /*7410*/  CS2R R198, SRZ ;  /* 0x0000000000c67805 */ /* 0x000fe2000001ff00 */
[----:B------:R-:W-:Y:S01]  /*7420*/  CS2R R192, SRZ ;  /* 0x0000000000c07805 */ /* 0x000fe2000001ff00 */
[----:B------:R-:W-:Y:S01]  /*7430*/  CS2R R194, SRZ ;  /* 0x0000000000c27805 */ /* 0x000fe2000001ff00 */
[----:B------:R-:W-:Y:S01]  /*7440*/  LOP3.LUT R0, R0, 0x800, RZ, 0xc0, !PT ;  /* 0x0000080000007812 */ /* 0x000fe200078ec0ff */
[----:B------:R-:W-:Y:S01]  /*7450*/  CS2R R188, SRZ ;  /* 0x0000000000bc7805 */ /* 0x000fe2000001ff00 */
[----:B------:R-:W-:Y:S01]  /*7460*/  CS2R R190, SRZ ;  /* 0x0000000000be7805 */ /* 0x000fe2000001ff00 */
[----:B------:R-:W-:Y:S01]  /*7470*/  CS2R R184, SRZ ;  /* 0x0000000000b87805 */ /* 0x000fe2000001ff00 */
[----:B------:R-:W-:Y:S01]  /*7480*/  CS2R R186, SRZ ;  /* 0x0000000000ba7805 */ /* 0x000fe2000001ff00 */
[----:B------:R1:W-:Y:S01]  /*7490*/  STL [R1+0x194], R0 ;  /* 0x0001940001007387 */ /* 0x0003e20000100800 */
[----:B------:R-:W-:Y:S01]  /*74a0*/  CS2R R180, SRZ ;  /* 0x0000000000b47805 */ /* 0x000fe2000001ff00 */
        /* <DEDUP_REMOVED lines=55> */
[----:B------:R-:W-:Y:S05]  /*7820*/  BRA `(.L_x_1) ;  /* 0x00006b3000007947 */ /* 0x000fea0003800000 */
.L_x_0:
[----:B-1----:R-:W-:Y:S01]  /*7830*/  SHF.R.S32.HI R3, RZ, 0x1f, R0 ;  /* 0x0000001fff037819 */ /* 0x002fe20000011400 */
[C---:B------:R-:W-:Y:S01]  /*7840*/  IMAD.SHL.U32 R4, R15.reuse, 0x40, RZ ;  /* 0x000000400f047824 */ /* 0x040fe200078e00ff */
[----:B------:R-:W-:Y:S01]  /*7850*/  SHF.R.S32.HI R8, RZ, 0x1f, R15 ;  /* 0x0000001fff087819 */ /* 0x000fe2000001140f */
[----:B------:R-:W-:Y:S01]  /*7860*/  IMAD.MOV.U32 R10, RZ, RZ, c[0x0][0x188] ;  /* 0x00006200ff0a7624 */ /* 0x000fe200078e00ff */
[----:B------:R-:W-:Y:S01]  /*7870*/  SHF.L.U64.HI R7, R0, 0x2, R3 ;  /* 0x0000000200077819 */ /* 0x000fe20000010203 */
[----:B------:R-:W-:Y:S01]  /*7880*/  IMAD.MOV.U32 R12, RZ, RZ, c[0x0][0x188] ;  /* 0x00006200ff0c7624 */ /* 0x000fe200078e00ff */
[----:B------:R-:W-:Y:S01]  /*7890*/  LOP3.LUT R0, R168, 0x7, RZ, 0xc0, !PT ;  /* 0x00000007a8007812 */ /* 0x000fe200078ec0ff */
[----:B------:R-:W-:Y:S01]  /*78a0*/  IMAD R10, R10, 0x3d, RZ ;  /* 0x0000003d0a0a7824 */ /* 0x000fe200078e02ff */
[----:B------:R-:W-:Y:S01]  /*78b0*/  SHF.L.U64.HI R8, R15, 0x2, R8 ;  /* 0x000000020f087819 */ /* 0x000fe20000010208 */
[----:B------:R-:W-:Y:S01]  /*78c0*/  IMAD.WIDE R6, R4, 0x4, R6 ;  /* 0x0000000404067825 */ /* 0x000fe200078e0206 */
[----:B------:R-:W-:Y:S01]  /*78d0*/  SHF.R.S32.HI R9, RZ, 0x1f, R14 ;  /* 0x0000001fff097819 */ /* 0x000fe2000001140e */
[----:B------:R-:W-:Y:S01]  /*78e0*/  STL [R1+0x188], RZ ;  /* 0x000188ff01007387 */ /* 0x000fe20000100800 */
[----:B------:R-:W-:Y:S01]  /*78f0*/  SHF.R.S32.HI R42, RZ, 0x1f, R219 ;  /* 0x0000001fff2a7819 */ /* 0x000fe200000114db */
[----:B------:R-:W-:Y:S01]  /*7900*/  IMAD.MOV.U32 R8, RZ, RZ, c[0x0][0x188] ;  /* 0x00006200ff087624 */ /* 0x000fe200078e00ff */
[----:B------:R-:W-:Y:S01]  /*7910*/  IADD3 R3, P0, R6, c[0x0][0x160], RZ ;  /* 0x0000580006037a10 */ /* 0x000fe20007f1e0ff */
[----:B------:R-:W-:Y:S01]  /*7920*/  IMAD R11, R0, 0x110, RZ ;  /* 0x00000110000b7824 */ /* 0x000fe200078e02ff */
[----:B------:R-:W-:Y:S01]  /*7930*/  LEA.HI R4, R9, R14, RZ, 0x6 ;  /* 0x0000000e09047211 */ /* 0x000fe200078f30ff */
[----:B------:R-:W-:Y:S01]  /*7940*/  IMAD.SHL.U32 R0, R168, 0x2, RZ ;  /* 0x00000002a8007824 */ /* 0x000fe200078e00ff */
[----:B------:R-:W-:Y:S01]  /*7950*/  SHF.R.S32.HI R9, RZ, 0x1f, R10 ;  /* 0x0000001fff097819 */ /* 0x000fe2000001140a */
[----:B------:R-:W-:Y:S01]  /*7960*/  IMAD R8, R8, 0x3f, RZ ;  /* 0x0000003f08087824 */ /* 0x000fe200078e02ff */
[----:B------:R-:W-:Y:S01]  /*7970*/  SHF.R.S32.HI R45, RZ, 0x1f, R216 ;  /* 0x0000001fff2d7819 */ /* 0x000fe200000114d8 */
[----:B------:R-:W-:Y:S01]  /*7980*/  IMAD R12, R12, 0x3a, RZ ;  /* 0x0000003a0c0c7824 */ /* 0x000fe200078e02ff */
[----:B------:R-:W-:Y:S01]  /*7990*/  LOP3.LUT R6, R11, 0x30, R0, 0x78, !PT ;  /* 0x000000300b067812 */ /* 0x000fe200078e7800 */
[----:B------:R-:W-:Y:S01]  /*79a0*/  IMAD.MOV.U32 R13, RZ, RZ, c[0x0][0x188] ;  /* 0x00006200ff0d7624 */ /* 0x000fe200078e00ff */
[----:B------:R-:W-:Y:S01]  /*79b0*/  IADD3.X R0, R7, c[0x0][0x164], RZ, P0, !PT ;  /* 0x0000590007007a10 */ /* 0x000fe200007fe4ff */
[----:B------:R-:W-:Y:S01]  /*79c0*/  IMAD.MOV.U32 R18, RZ, RZ, c[0x0][0x188] ;  /* 0x00006200ff127624 */ /* 0x000fe200078e00ff */
[----:B------:R-:W-:Y:S01]  /*79d0*/  SHF.R.S32.HI R7, RZ, 0x1f, R8 ;  /* 0x0000001fff077819 */ /* 0x000fe20000011408 */
[----:B------:R-:W-:Y:S01]  /*79e0*/  IMAD.MOV.U32 R16, RZ, RZ, c[0x0][0x188] ;  /* 0x00006200ff107624 */ /* 0x000fe200078e00ff */
[----:B------:R-:W-:Y:S01]  /*79f0*/  SHF.L.U64.HI R9, R10, 0x2, R9 ;  /* 0x000000020a097819 */ /* 0x000fe20000010209 */
[----:B------:R-:W-:Y:S01]  /*7a00*/  IMAD.MOV.U32 R10, RZ, RZ, c[0x0][0x188] ;  /* 0x00006200ff0a7624 */ /* 0x000fe200078e00ff */
[----:B------:R-:W-:Y:S01]  /*7a10*/  SHF.L.U64.HI R7, R8, 0x2, R7 ;  /* 0x0000000208077819 */ /* 0x000fe20000010207 */
[----:B------:R-:W-:Y:S01]  /*7a20*/  IMAD.MOV.U32 R8, RZ, RZ, c[0x0][0x188] ;  /* 0x00006200ff087624 */ /* 0x000fe200078e00ff */
[----:B------:R-:W-:Y:S01]  /*7a30*/  SHF.R.S32.HI R12, RZ, 0x1f, R12 ;  /* 0x0000001fff0c7819 */ /* 0x000fe2000001140c */
[----:B------:R-:W-:Y:S01]  /*7a40*/  IMAD.MOV.U32 R7, RZ, RZ, c[0x0][0x188] ;  /* 0x00006200ff077624 */ /* 0x000fe200078e00ff */
[----:B------:R-:W-:Y:S01]  /*7a50*/  SHF.R.S32.HI R11, RZ, 0x1f, R44 ;  /* 0x0000001fff0b7819 */ /* 0x000fe2000001142c */
[----:B------:R-:W-:Y:S01]  /*7a60*/  IMAD R8, R8, 0x3e, RZ ;  /* 0x0000003e08087824 */ /* 0x000fe200078e02ff */
[----:B------:R-:W-:Y:S01]  /*7a70*/  SHF.R.S32.HI R15, RZ, 0x1f, R43 ;  /* 0x0000001fff0f7819 */ /* 0x000fe2000001142b */
[----:B------:R-:W-:Y:S01]  /*7a80*/  IMAD R7, R7, 0x3e, RZ ;  /* 0x0000003e07077824 */ /* 0x000fe200078e02ff */
[----:B------:R-:W-:Y:S01]  /*7a90*/  SHF.R.S32.HI R48, RZ, 0x1f, R213 ;  /* 0x0000001fff307819 */ /* 0x000fe200000114d5 */
[----:B------:R-:W-:Y:S01]  /*7aa0*/  IMAD R10, R10, 0x3c, RZ ;  /* 0x0000003c0a0a7824 */ /* 0x000fe200078e02ff */
[----:B------:R-:W-:Y:S01]  /*7ab0*/  SHF.R.S32.HI R8, RZ, 0x1f, R8 ;  /* 0x0000001fff087819 */ /* 0x000fe20000011408 */
[----:B------:R-:W-:Y:S01]  /*7ac0*/  IMAD.MOV.U32 R9, RZ, RZ, c[0x0][0x188] ;  /* 0x00006200ff097624 */ /* 0x000fe200078e00ff */
[----:B------:R-:W-:Y:S01]  /*7ad0*/  SHF.R.S32.HI R51, RZ, 0x1f, R210 ;  /* 0x0000001fff337819 */ /* 0x000fe200000114d2 */
[----:B------:R-:W-:Y:S01]  /*7ae0*/  IMAD R13, R13, 0x39, RZ ;  /* 0x000000390d0d7824 */ /* 0x000fe200078e02ff */
[----:B------:R-:W-:Y:S01]  /*7af0*/  SHF.L.U64.HI R8, R7, 0x2, R8 ;  /* 0x0000000207087819 */ /* 0x000fe20000010208 */
[----:B------:R-:W-:Y:S01]  /*7b00*/  IMAD.MOV.U32 R7, RZ, RZ, c[0x0][0x188] ;  /* 0x00006200ff077624 */ /* 0x000fe200078e00ff */
[----:B------:R-:W-:Y:S01]  /*7b10*/  SHF.R.S32.HI R10, RZ, 0x1f, R10 ;  /* 0x0000001fff0a7819 */ /* 0x000fe2000001140a */
[----:B------:R-:W-:Y:S01]  /*7b20*/  IMAD R9, R9, 0x3c, RZ ;  /* 0x0000003c09097824 */ /* 0x000fe200078e02ff */
[----:B------:R-:W-:Y:S01]  /*7b30*/  SHF.R.S32.HI R13, RZ, 0x1f, R13 ;  /* 0x0000001fff0d7819 */ /* 0x000fe2000001140d */
[----:B------:R-:W-:Y:S01]  /*7b40*/  IMAD R7, R7, 0x3a, RZ ;  /* 0x0000003a07077824 */ /* 0x000fe200078e02ff */
[----:B------:R-:W-:Y:S01]  /*7b50*/  SHF.R.S32.HI R43, RZ, 0x1f, R218 ;  /* 0x0000001fff2b7819 */ /* 0x000fe200000114da */
[----:B------:R-:W-:Y:S01]  /*7b60*/  IMAD.MOV.U32 R8, RZ, RZ, c[0x0][0x188] ;  /* 0x00006200ff087624 */ /* 0x000fe200078e00ff */
[----:B------:R-:W-:Y:S01]  /*7b70*/  SHF.L.U64.HI R10, R9, 0x2, R10 ;  /* 0x00000002090a7819 */ /* 0x000fe2000001020a */
[----:B------:R-:W-:Y:S01]  /*7b80*/  IMAD.MOV.U32 R10, RZ, RZ, c[0x0][0x188] ;  /* 0x00006200ff0a7624 */ /* 0x000fe200078e00ff */
[----:B------:R-:W-:Y:S01]  /*7b90*/  SHF.L.U64.HI R9, R7, 0x2, R12 ;  /* 0x0000000207097819 */ /* 0x000fe2000001020c */
[----:B------:R-:W-:Y:S01]  /*7ba0*/  IMAD R18, R18, 0x38, RZ ;  /* 0x0000003812127824 */ /* 0x000fe200078e02ff */
[----:B------:R-:W-:Y:S01]  /*7bb0*/  SHF.R.S32.HI R54, RZ, 0x1f, R207 ;  /* 0x0000001fff367819 */ /* 0x000fe200000114cf */
[----:B------:R-:W-:Y:S01]  /*7bc0*/  IMAD.MOV.U32 R9, RZ, RZ, c[0x0][0x188] ;  /* 0x00006200ff097624 */ /* 0x000fe200078e00ff */
[----:B------:R-:W-:Y:S01]  /*7bd0*/  SHF.R.S32.HI R46, RZ, 0x1f, R215 ;  /* 0x0000001fff2e7819 */ /* 0x000fe200000114d7 */
[----:B------:R-:W-:Y:S01]  /*7be0*/  IMAD R16, R16, 0x36, RZ ;  /* 0x0000003610107824 */ /* 0x000fe200078e02ff */
        /* <DEDUP_REMOVED lines=8> */
[----:B------:R-:W-:Y:S01]  /*7c70*/  SHF.L.U64.HI R8, R8, 0x2, R11 ;  /* 0x0000000208087819 */ /* 0x000fe2000001020b */
[----:B------:R-:W-:Y:S01]  /*7c80*/  IMAD R7, R7, 0x36, RZ ;  /* 0x0000003607077824 */ /* 0x000fe200078e02ff */
[----:B------:R-:W-:Y:S01]  /*7c90*/  SHF.L.U64.HI R11, R10, 0x2, R13 ;  /* 0x000000020a0b7819 */ /* 0x000fe2000001020d */
[----:B------:R-:W-:Y:S01]  /*7ca0*/  IMAD.MOV.U32 R17, RZ, RZ, c[0x0][0x188] ;  /* 0x00006200ff117624 */ /* 0x000fe200078e00ff */
[----:B------:R-:W-:Y:S01]  /*7cb0*/  SHF.L.U64.HI R10, R9, 0x2, R14 ;  /* 0x00000002090a7819 */ /* 0x000fe2000001020e */
[----:B------:R-:W-:Y:S01]  /*7cc0*/  IMAD.MOV.U32 R18, RZ, RZ, c[0x0][0x188] ;  /* 0x00006200ff127624 */ /* 0x000fe200078e00ff */
[----:B------:R-:W-:Y:S01]  /*7cd0*/  SHF.L.U64.HI R9, R7, 0x2, R16 ;  /* 0x0000000207097819 */ /* 0x000fe20000010210 */
        /* <DEDUP_REMOVED lines=28> */
[----:B------:R-:W-:Y:S01]  /*7ea0*/  IMAD.MOV.U32 R159, RZ, RZ, c[0x0][0x188] ;  /* 0x00006200ff9f7624 */ /* 0x000fe200078e00ff */
[----:B------:R-:W-:Y:S01]  /*7eb0*/  SHF.R.S32.HI R147, RZ, 0x1f, R170 ;  /* 0x0000001fff937819 */ /* 0x000fe200000114aa */
[----:B------:R-:W-:Y:S01]  /*7ec0*/  IMAD.MOV.U32 R151, RZ, RZ, c[0x0][0x188] ;  /* 0x00006200ff977624 */ /* 0x000fe200078e00ff */
[----:B------:R-:W-:Y:S01]  /*7ed0*/  LOP3.LUT R149, R168, 0x3, RZ, 0xc0, !PT ;  /* 0x00000003a8957812 */ /* 0x000fe200078ec0ff */
[----:B------:R-:W-:Y:S01]  /*7ee0*/  IMAD R24, R24, 0x2e, RZ ;  /* 0x0000002e18187824 */ /* 0x000fe200078e02ff */
[----:B------:R-:W-:Y:S01]  /*7ef0*/  SHF.R.S32.HI R44, RZ, 0x1f, R217 ;  /* 0x0000001fff2c7819 */ /* 0x000fe200000114d9 */
[----:B------:R-:W-:Y:S01]  /*7f00*/  IMAD.MOV.U32 R162, RZ, RZ, c[0x0][0x188] ;  /* 0x00006200ffa27624 */ /* 0x000fe200078e00ff */
[----:B------:R-:W-:Y:S01]  /*7f10*/  SHF.R.S32.HI R47, RZ, 0x1f, R214 ;  /* 0x0000001fff2f7819 */ /* 0x000fe200000114d6 */
[----:B------:R-:W-:Y:S01]  /*7f20*/  IMAD.MOV.U32 R7, RZ, RZ, c[0x0][0x188] ;  /* 0x00006200ff077624 */ /* 0x000fe200078e00ff */
[----:B------:R-:W-:Y:S01]  /*7f30*/  SHF.R.S32.HI R24, RZ, 0x1f, R24 ;  /* 0x0000001fff187819 */ /* 0x000fe20000011418 */
[----:B------:R-:W-:Y:S01]  /*7f40*/  IMAD.MOV.U32 R154, RZ, RZ, c[0x0][0x188] ;  /* 0x00006200ff9a7624 */ /* 0x000fe200078e00ff */
[----:B------:R-:W-:Y:S01]  /*7f50*/  SHF.R.S32.HI R50, RZ, 0x1f, R211 ;  /* 0x0000001fff327819 */ /* 0x000fe200000114d3 */
[----:B------:R-:W-:Y:S01]  /*7f60*/  IMAD R153, R153, 0x2b, RZ ;  /* 0x0000002b99997824 */ /* 0x000fe200078e02ff */
[----:B------:R-:W-:Y:S01]  /*7f70*/  SHF.R.S32.HI R53, RZ, 0x1f, R208 ;  /* 0x0000001fff357819 */ /* 0x000fe200000114d0 */
        /* <DEDUP_REMOVED lines=21> */
[----:B------:R-:W-:Y:S01]  /*80d0*/  CS2R R196, SRZ ;  /* 0x0000000000c47805 */ /* 0x000fe2000001ff00 */
[----:B------:R-:W-:Y:S01]  /*80e0*/  IMAD R154, R154, 0x2a, RZ ;  /* 0x0000002a9a9a7824 */ /* 0x000fe200078e02ff */
[----:B------:R-:W-:Y:S01]  /*80f0*/  SHF.R.S32.HI R36, RZ, 0x1f, R162 ;  /* 0x0000001fff247819 */ /* 0x000fe200000114a2 */
[----:B------:R-:W-:Y:S01]  /*8100*/  IMAD.MOV.U32 R166, RZ, RZ, c[0x0][0x188] ;  /* 0x00006200ffa67624 */ /* 0x000fe200078e00ff */
[----:B------:R-:W-:Y:S01]  /*8110*/  SHF.L.U64.HI R7, R7, 0x2, R24 ;  /* 0x0000000207077819 */ /* 0x000fe20000010218 */
[----:B------:R-:W-:Y:S01]  /*8120*/  IMAD R165, R165, 0x1f, RZ ;  /* 0x0000001fa5a57824 */ /* 0x000fe200078e02ff */
[----:B------:R-:W-:Y:S01]  /*8130*/  SHF.R.S32.HI R28, RZ, 0x1f, R154 ;  /* 0x0000001fff1c7819 */ /* 0x000fe2000001149a */
[----:B------:R-:W-:Y:S01]  /*8140*/  IMAD R157, R157, 0x27, RZ ;  /* 0x000000279d9d7824 */ /* 0x000fe200078e02ff */
[----:B------:R-:W-:Y:S01]  /*8150*/  SHF.L.U64.HI R7, R153, 0x2, R27 ;  /* 0x0000000299077819 */ /* 0x000fe2000001021b */
[----:B------:R-:W-:Y:S01]  /*8160*/  IMAD R160, R160, 0x24, RZ ;  /* 0x00000024a0a07824 */ /* 0x000fe200078e02ff */
[----:B------:R-:W-:Y:S01]  /*8170*/  SHF.R.S32.HI R39, RZ, 0x1f, R165 ;  /* 0x0000001fff277819 */ /* 0x000fe200000114a5 */
[----:B------:R-:W-:Y:S01]  /*8180*/  IMAD R9, R9, 0x30, RZ ;  /* 0x0000003009097824 */ /* 0x000fe200078e02ff */
[----:B------:R-:W-:Y:S01]  /*8190*/  SHF.R.S32.HI R31, RZ, 0x1f, R157 ;  /* 0x0000001fff1f7819 */ /* 0x000fe2000001149d */
[----:B------:R-:W-:Y:S01]  /*81a0*/  IMAD R163, R163, 0x21, RZ ;  /* 0x00000021a3a37824 */ /* 0x000fe200078e02ff */
[----:B------:R-:W-:Y:S01]  /*81b0*/  SHF.L.U64.HI R7, R156, 0x2, R30 ;  /* 0x000000029c077819 */ /* 0x000fe2000001021e */
[----:B------:R-:W-:Y:S01]  /*81c0*/  IMAD.MOV.U32 R8, RZ, RZ, c[0x0][0x188] ;  /* 0x00006200ff087624 */ /* 0x000fe200078e00ff */
[----:B------:R-:W-:Y:S01]  /*81d0*/  SHF.R.S32.HI R34, RZ, 0x1f, R160 ;  /* 0x0000001fff227819 */ /* 0x000fe200000114a0 */
[----:B------:R-:W-:Y:S01]  /*81e0*/  IMAD R166, R166, 0x1e, RZ ;  /* 0x0000001ea6a67824 */ /* 0x000fe200078e02ff */
[----:B------:R-:W-:Y:S01]  /*81f0*/  SHF.L.U64.HI R9, R9, 0x2, R22 ;  /* 0x0000000209097819 */ /* 0x000fe20000010216 */
[----:B------:R-:W-:Y:S01]  /*8200*/  IMAD R8, R8, 0x37, RZ ;  /* 0x0000003708087824 */ /* 0x000fe200078e02ff */
[----:B------:R-:W-:Y:S01]  /*8210*/  SHF.L.U64.HI R7, R159, 0x2, R33 ;  /* 0x000000029f077819 */ /* 0x000fe20000010221 */
[----:B------:R-:W-:Y:S01]  /*8220*/  IMAD.MOV.U32 R19, RZ, RZ, c[0x0][0x188] ;  /* 0x00006200ff137624 */ /* 0x000fe200078e00ff */
[----:B------:R-:W-:Y:S01]  /*8230*/  SHF.R.S32.HI R37, RZ, 0x1f, R163 ;  /* 0x0000001fff257819 */ /* 0x000fe200000114a3 */
[----:B------:R-:W-:Y:S01]  /*8240*/  IMAD.SHL.U32 R150, R168, 0x40, RZ ;  /* 0x00000040a8967824 */ /* 0x000fe200078e00ff */
[----:B------:R-:W-:Y:S01]  /*8250*/  SHF.L.U64.HI R9, R151, 0x2, R25 ;  /* 0x0000000297097819 */ /* 0x000fe20000010219 */
[----:B------:R-:W-:Y:S01]  /*8260*/  IMAD R19, R19, 0x33, RZ ;  /* 0x0000003313137824 */ /* 0x000fe200078e02ff */
[----:B------:R-:W-:Y:S01]  /*8270*/  SHF.L.U64.HI R7, R162, 0x2, R36 ;  /* 0x00000002a2077819 */ /* 0x000fe20000010224 */
[----:B------:R-:W-:Y:S01]  /*8280*/  IMAD.MOV.U32 R23, RZ, RZ, c[0x0][0x188] ;  /* 0x00006200ff177624 */ /* 0x000fe200078e00ff */
[----:B------:R-:W-:Y:S01]  /*8290*/  SHF.R.S32.HI R40, RZ, 0x1f, R166 ;  /* 0x0000001fff287819 */ /* 0x000fe200000114a6 */
[----:B------:R-:W-:Y:S01]  /*82a0*/  IMAD.MOV.U32 R152, RZ, RZ, c[0x0][0x188] ;  /* 0x00006200ff987624 */ /* 0x000fe200078e00ff */
[----:B------:R-:W-:Y:S01]  /*82b0*/  SHF.L.U64.HI R9, R154, 0x2, R28 ;  /* 0x000000029a097819 */ /* 0x000fe2000001021c */
[----:B------:R-:W-:Y:S01]  /*82c0*/  IMAD.MOV.U32 R155, RZ, RZ, c[0x0][0x188] ;  /* 0x00006200ff9b7624 */ /* 0x000fe200078e00ff */
[----:B------:R-:W-:Y:S01]  /*82d0*/  SHF.L.U64.HI R7, R165, 0x2, R39 ;  /* 0x00000002a5077819 */ /* 0x000fe20000010227 */
[----:B------:R-:W-:Y:S01]  /*82e0*/  IMAD.MOV.U32 R158, RZ, RZ, c[0x0][0x188] ;  /* 0x00006200ff9e7624 */ /* 0x000fe200078e00ff */
[----:B------:R-:W-:Y:S01]  /*82f0*/  SHF.L.U64.HI R9, R157, 0x2, R31 ;  /* 0x000000029d097819 */ /* 0x000fe2000001021f */
[----:B------:R-:W-:Y:S01]  /*8300*/  IMAD R23, R23, 0x2f, RZ ;  /* 0x0000002f17177824 */ /* 0x000fe200078e02ff */
[----:B------:R-:W-:Y:S01]  /*8310*/  SHF.L.U64.HI R7, R219, 0x2, R42 ;  /* 0x00000002db077819 */ /* 0x000fe2000001022a */
[----:B------:R-:W-:Y:S01]  /*8320*/  IMAD.MOV.U32 R161, RZ, RZ, c[0x0][0x188] ;  /* 0x00006200ffa17624 */ /* 0x000fe200078e00ff */
[----:B------:R-:W-:Y:S01]  /*8330*/  SHF.L.U64.HI R9, R160, 0x2, R34 ;  /* 0x00000002a0097819 */ /* 0x000fe20000010222 */
[----:B------:R-:W-:Y:S01]  /*8340*/  IMAD R152, R152, 0x2c, RZ ;  /* 0x0000002c98987824 */ /* 0x000fe200078e02ff */
[----:B------:R-:W-:Y:S01]  /*8350*/  SHF.L.U64.HI R7, R216, 0x2, R45 ;  /* 0x00000002d8077819 */ /* 0x000fe2000001022d */
[----:B------:R-:W-:Y:S01]  /*8360*/  IMAD.MOV.U32 R164, RZ, RZ, c[0x0][0x188] ;  /* 0x00006200ffa47624 */ /* 0x000fe200078e00ff */
[----:B------:R-:W-:Y:S01]  /*8370*/  SHF.L.U64.HI R8, R8, 0x2, R15 ;  /* 0x0000000208087819 */ /* 0x000fe2000001020f */
[----:B------:R-:W-:Y:S01]  /*8380*/  IMAD.MOV.U32 R8, RZ, RZ, c[0x0][0x188] ;  /* 0x00006200ff087624 */ /* 0x000fe200078e00ff */
[----:B------:R-:W-:Y:S01]  /*8390*/  SHF.L.U64.HI R9, R163, 0x2, R37 ;  /* 0x00000002a3097819 */ /* 0x000fe20000010225 */
[----:B------:R-:W-:Y:S01]  /*83a0*/  IMAD R155, R155, 0x29, RZ ;  /* 0x000000299b9b7824 */ /* 0x000fe200078e02ff */
[----:B------:R-:W-:Y:S01]  /*83b0*/  SHF.L.U64.HI R7, R213, 0x2, R48 ;  /* 0x00000002d5077819 */ /* 0x000fe20000010230 */
[----:B------:R-:W-:Y:S01]  /*83c0*/  IMAD R8, R8, 0x33, RZ ;  /* 0x0000003308087824 */ /* 0x000fe200078e02ff */
[----:B------:R-:W-:Y:S01]  /*83d0*/  SHF.L.U64.HI R9, R166, 0x2, R40 ;  /* 0x00000002a6097819 */ /* 0x000fe20000010228 */
[----:B------:R-:W-:Y:S01]  /*83e0*/  IMAD.MOV.U32 R167, RZ, RZ, c[0x0][0x188] ;  /* 0x00006200ffa77624 */ /* 0x000fe200078e00ff */
[----:B------:R-:W-:Y:S01]  /*83f0*/  SHF.L.U64.HI R7, R210, 0x2, R51 ;  /* 0x00000002d2077819 */ /* 0x000fe20000010233 */
[----:B------:R-:W-:Y:S01]  /*8400*/  IMAD R158, R158, 0x26, RZ ;  /* 0x000000269e9e7824 */ /* 0x000fe200078e02ff */
[----:B------:R-:W-:Y:S01]  /*8410*/  SHF.L.U64.HI R9, R218, 0x2, R43 ;  /* 0x00000002da097819 */ /* 0x000fe2000001022b */
[----:B------:R-:W-:Y:S01]  /*8420*/  IMAD R161, R161, 0x23, RZ ;  /* 0x00000023a1a17824 */ /* 0x000fe200078e02ff */
[----:B------:R-:W-:Y:S01]  /*8430*/  SHF.L.U64.HI R7, R207, 0x2, R54 ;  /* 0x00000002cf077819 */ /* 0x000fe20000010236 */
[----:B------:R-:W-:Y:S01]  /*8440*/  IMAD.SHL.U32 R164, R164, 0x20, RZ ;  /* 0x00000020a4a47824 */ /* 0x000fe200078e00ff */
        /* <DEDUP_REMOVED lines=11> */
[----:B------:R-:W-:Y:S01]  /*8500*/  IMAD.MOV.U32 R252, RZ, RZ, c[0x0][0x18c] ;  /* 0x00006300fffc7624 */ /* 0x000fe200078e00ff */
[----:B------:R-:W-:Y:S01]  /*8510*/  SHF.R.S32.HI R19, RZ, 0x1f, R19 ;  /* 0x0000001fff137819 */ /* 0x000fe20000011413 */
[----:B------:R-:W-:Y:S01]  /*8520*/  IMAD R10, R10, 0x31, RZ ;  /* 0x000000310a0a7824 */ /* 0x000fe200078e02ff */
[----:B------:R-:W-:Y:S01]  /*8530*/  SHF.L.U64.HI R9, R206, 0x2, R55 ;  /* 0x00000002ce097819 */ /* 0x000fe20000010237 */
[----:B------:R-:W-:Y:S01]  /*8540*/  CS2R R198, SRZ ;  /* 0x0000000000c67805 */ /* 0x000fe2000001ff00 */
[----:B------:R-:W-:Y:S01]  /*8550*/  SHF.L.U64.HI R7, R171, 0x2, R146 ;  /* 0x00000002ab077819 */ /* 0x000fe20000010292 */
[----:B------:R-:W-:Y:S01]  /*8560*/  CS2R R192, SRZ ;  /* 0x0000000000c07805 */ /* 0x000fe2000001ff00 */
[----:B------:R-:W-:Y:S01]  /*8570*/  SHF.L.U64.HI R9, R203, 0x2, R58 ;  /* 0x00000002cb097819 */ /* 0x000fe2000001023a */
[----:B------:R-:W-:Y:S01]  /*8580*/  CS2R R194, SRZ ;  /* 0x0000000000c27805 */ /* 0x000fe2000001ff00 */
[----:B------:R-:W-:Y:S01]  /*8590*/  SHF.R.S32.HI R7, RZ, 0x6, R4 ;  /* 0x00000006ff077819 */ /* 0x000fe20000011404 */
[----:B------:R-:W-:Y:S01]  /*85a0*/  CS2R R188, SRZ ;  /* 0x0000000000bc7805 */ /* 0x000fe2000001ff00 */
[----:B------:R-:W-:Y:S01]  /*85b0*/  SHF.L.U64.HI R9, R200, 0x2, R61 ;  /* 0x00000002c8097819 */ /* 0x000fe2000001023d */
[----:B------:R-:W-:Y:S01]  /*85c0*/  CS2R R190, SRZ ;  /* 0x0000000000be7805 */ /* 0x000fe2000001ff00 */
[----:B------:R-:W-:Y:S01]  /*85d0*/  LOP3.LUT R150, R150, 0x800, RZ, 0xc0, !PT ;  /* 0x0000080096967812 */ /* 0x000fe200078ec0ff */
[----:B------:R-:W-:Y:S01]  /*85e0*/  CS2R R184, SRZ ;  /* 0x0000000000b87805 */ /* 0x000fe2000001ff00 */
[----:B------:R-:W-:Y:S01]  /*85f0*/  SHF.L.U64.HI R9, R173, 0x2, R144 ;  /* 0x00000002ad097819 */ /* 0x000fe20000010290 */
[----:B------:R-:W-:Y:S01]  /*8600*/  CS2R R186, SRZ ;  /* 0x0000000000ba7805 */ /* 0x000fe2000001ff00 */
[----:B------:R-:W-:Y:S01]  /*8610*/  SHF.L.U64.HI R8, R8, 0x2, R19 ;  /* 0x0000000208087819 */ /* 0x000fe20000010213 */
[----:B------:R-:W-:Y:S01]  /*8620*/  IMAD.MOV.U32 R8, RZ, RZ, c[0x0][0x188] ;  /* 0x00006200ff087624 */ /* 0x000fe200078e00ff */
[----:B------:R-:W-:Y:S01]  /*8630*/  SHF.L.U64.HI R9, R170, 0x2, R147 ;  /* 0x00000002aa097819 */ /* 0x000fe20000010293 */
[----:B------:R1:W-:Y:S01]  /*8640*/  STL [R1+0x194], R150 ;  /* 0x0001949601007387 */ /* 0x0003e20000100800 */
[----:B------:R-:W-:Y:S01]  /*8650*/  IADD3 R9, R7, -0x1, RZ ;  /* 0xffffffff07097810 */ /* 0x000fe20007ffe0ff */
[----:B------:R-:W-:Y:S01]  /*8660*/  IMAD R8, R8, 0x2f, RZ ;  /* 0x0000002f08087824 */ /* 0x000fe200078e02ff */
[----:B------:R-:W-:Y:S01]  /*8670*/  SHF.R.S32.HI R23, RZ, 0x1f, R23 ;  /* 0x0000001fff177819 */ /* 0x000fe20000011417 */
[----:B------:R2:W-:Y:S01]  /*8680*/  STL [R1+0x18c], R7 ;  /* 0x00018c0701007387 */ /* 0x0005e20000100800 */
[----:B------:R-:W-:Y:S01]  /*8690*/  SHF.R.S32.HI R26, RZ, 0x1f, R152 ;  /* 0x0000001fff1a7819 */ /* 0x000fe20000011498 */
[----:B------:R-:W-:Y:S01]  /*86a0*/  CS2R R180, SRZ ;  /* 0x0000000000b47805 */ /* 0x000fe2000001ff00 */
[----:B------:R-:W-:Y:S01]  /*86b0*/  SHF.R.S32.HI R29, RZ, 0x1f, R155 ;  /* 0x0000001fff1d7819 */ /* 0x000fe2000001149b */
[----:B------:R3:W-:Y:S01]  /*86c0*/  STL [R1+0x198], R9 ;  /* 0x0001980901007387 */ /* 0x0007e20000100800 */
[----:B------:R-:W-:Y:S01]  /*86d0*/  SHF.R.S32.HI R32, RZ, 0x1f, R158 ;  /* 0x0000001fff207819 */ /* 0x000fe2000001149e */
[----:B------:R-:W-:Y:S01]  /*86e0*/  CS2R R182, SRZ ;  /* 0x0000000000b67805 */ /* 0x000fe2000001ff00 */
[----:B------:R-:W-:Y:S01]  /*86f0*/  SHF.R.S32.HI R35, RZ, 0x1f, R161 ;  /* 0x0000001fff237819 */ /* 0x000fe200000114a1 */
[----:B------:R-:W-:Y:S01]  /*8700*/  CS2R R176, SRZ ;  /* 0x0000000000b07805 */ /* 0x000fe2000001ff00 */
[----:B------:R-:W-:Y:S01]  /*8710*/  SHF.L.U64.HI R8, R8, 0x2, R23 ;  /* 0x0000000208087819 */ /* 0x000fe20000010217 */
        /* <DEDUP_REMOVED lines=31> */
[----:B------:R-:W-:Y:S01]  /*8910*/  LOP3.LUT R4, R149, 0x5c, R168, 0x78, !PT ;  /* 0x0000005c95047812 */ /* 0x000fe200078e78a8 */
[----:B------:R-:W-:Y:S01]  /*8920*/  CS2R R94, SRZ ;  /* 0x00000000005e7805 */ /* 0x000fe2000001ff00 */
[----:B------:R-:W-:Y:S01]  /*8930*/  LOP3.LUT R6, R6, R150, RZ, 0xfc, !PT ;  /* 0x0000009606067212 */ /* 0x000fe200078efcff */
[----:B------:R-:W-:Y:S01]  /*8940*/  CS2R R96, SRZ ;  /* 0x0000000000607805 */ /* 0x000fe2000001ff00 */
[----:B------:R-:W-:Y:S01]  /*8950*/  SHF.L.U64.HI R8, R175, 0x2, R62 ;  /* 0x00000002af087819 */ /* 0x000fe2000001023e */
[----:B------:R-:W-:Y:S01]  /*8960*/  CS2R R98, SRZ ;  /* 0x0000000000627805 */ /* 0x000fe2000001ff00 */
[----:B------:R-:W-:Y:S01]  /*8970*/  SHF.L.U64.HI R8, R172, 0x2, R145 ;  /* 0x00000002ac087819 */ /* 0x000fe20000010291 */
[----:B------:R-:W-:Y:S01]  /*8980*/  CS2R R100, SRZ ;  /* 0x0000000000647805 */ /* 0x000fe2000001ff00 */
[----:B------:R-:W-:Y:S01]  /*8990*/  SHF.L.U64.HI R8, R169, 0x2, R148 ;  /* 0x00000002a9087819 */ /* 0x000fe20000010294 */
        /* <DEDUP_REMOVED lines=21> */
[----:B------:R-:W-:Y:S01]  /*8af0*/  IMAD.SHL.U32 R252, R252, 0x40, RZ ;  /* 0x00000040fcfc7824 */ /* 0x000fe200078e00ff */
[----:B------:R-:W-:Y:S01]  /*8b00*/  SHF.L.U64.HI R10, R10, 0x2, R21 ;  /* 0x000000020a0a7819 */ /* 0x000fe20000010215 */
[----:B------:R-:W-:Y:S01]  /*8b10*/  CS2R R144, SRZ ;  /* 0x0000000000907805 */ /* 0x000fe2000001ff00 */
[----:B------:R-:W-:Y:S01]  /*8b20*/  CS2R R146, SRZ ;  /* 0x0000000000927805 */ /* 0x000fe2000001ff00 */
[----:B------:R-:W-:Y:S01]  /*8b30*/  CS2R R148, SRZ ;  /* 0x0000000000947805 */ /* 0x000fe2000001ff00 */
[----:B-1----:R-:W-:Y:S01]  /*8b40*/  CS2R R150, SRZ ;  /* 0x0000000000967805 */ /* 0x002fe2000001ff00 */
        /* <DEDUP_REMOVED lines=8> */
[----:B------:R-:W-:-:S02]  /*8bd0*/  LOP3.LUT R8, R4, 0x20, RZ, 0x3c, !PT ;  /* 0x0000002004087812 */ /* 0x000fc400078e3cff */
[----:B--23--:R-:W-:Y:S02]  /*8be0*/  LOP3.LUT R7, R6, 0x40, RZ, 0x3c, !PT ;  /* 0x0000004006077812 */ /* 0x00cfe400078e3cff */
.L_x_2:
[----:B------:R-:W-:-:S04]  /*8bf0*/  DEPBAR.LE SB0, 0x0 ;  /* 0x000080000000791a */ /* 0x000fc80000000000 */
[----:B------:R-:W-:Y:S01]  /*8c00*/  BAR.SYNC.DEFER_BLOCKING 0x0 ;  /* 0x0000000000007b1d */ /* 0x000fe20000010000 */
[----:B------:R-:W-:-:S05]  /*8c10*/  LOP3.LUT R200, R4, 0x20, RZ, 0x3c, !PT ;  /* 0x0000002004c87812 */ /* 0x000fca00078e3cff */
[----:B-----5:R-:W-:Y:S04]  /*8c20*/  STL.64 [R1+0x1a0], R6 ;  /* 0x0001a00601007387 */ /* 0x020fe80000100a00 */
[----:B------:R-:W-:Y:S04]  /*8c30*/  LDS R168, [R4] ;  /* 0x0000000004a87984 */ /* 0x000fe80000000800 */
[----:B------:R-:W-:Y:S04]  /*8c40*/  LDS R170, [R4+0x800] ;  /* 0x0008000004aa7984 */ /* 0x000fe80000000800 */
[----:B------:R-:W-:Y:S04]  /*8c50*/  LDS R169, [R200] ;  /* 0x00000000c8a97984 */ /* 0x000fe80000000800 */
[----:B------:R-:W-:Y:S04]  /*8c60*/  LDS R171, [R200+0x800] ;  /* 0x00080000c8ab7984 */ /* 0x000fe80000000800 */
[----:B------:R-:W1:Y:S04]  /*8c70*/  LDSM.16.M88.4 R8, [R6+0x8000] ;  /* 0x008000000608783b */ /* 0x000e680000000200 */
[----:B------:R-:W2:Y:S04]  /*8c80*/  LDSM.16.M88.4 R60, [R6+0x9000] ;  /* 0x00900000063c783b */ /* 0x000ea80000000200 */
[----:B------:R-:W3:Y:S04]  /*8c90*/  LDSM.16.M88.4 R56, [R6+0xa000] ;  /* 0x00a000000638783b */ /* 0x000ee80000000200 */
[----:B------:R-:W4:Y:S04]  /*8ca0*/  LDSM.16.M88.4 R52, [R6+0xb000] ;  /* 0x00b000000634783b */ /* 0x000f280000000200 */
[----:B------:R-:W3:Y:S04]  /*8cb0*/  LDSM.16.M88.4 R48, [R6+0xc000] ;  /* 0x00c000000630783b */ /* 0x000ee80000000200 */
[----:B------:R-:W4:Y:S04]  /*8cc0*/  LDSM.16.M88.4 R44, [R6+0xd000] ;  /* 0x00d00000062c783b */ /* 0x000f280000000200 */
[----:B------:R-:W4:Y:S04]  /*8cd0*/  LDSM.16.M88.4 R40, [R6+0xe000] ;  /* 0x00e000000628783b */ /* 0x000f280000000200 */
[----:B------:R-:W4:Y:S04]  /*8ce0*/  LDSM.16.M88.4 R36, [R6+0xf000] ;  /* 0x00f000000624783b */ /* 0x000f280000000200 */
[----:B------:R-:W-:Y:S04]  /*8cf0*/  LDS R216, [R4+0x1080] ;  /* 0x0010800004d87984 */ /* 0x000fe80000000800 */
[----:B------:R-:W-:Y:S01]  /*8d00*/  LDS R218, [R4+0x1880] ;  /* 0x0018800004da7984 */ /* 0x000fe20000000800 */
[C---:B-1----:R-:W-:Y:S03]  /*8d10*/  HMMA.1688.F32.TF32 R32, R168.reuse, R8, R196 ;  /* 0x00000008a820723c */ /* 0x042fe600000810c4 */
[----:B------:R-:W-:Y:S04]  /*8d20*/  LDS R217, [R200+0x1080] ;  /* 0x00108000c8d97984 */ /* 0x000fe80000000800 */
[----:B------:R-:W-:Y:S01]  /*8d30*/  LDS R219, [R200+0x1880] ;  /* 0x00188000c8db7984 */ /* 0x000fe20000000800 */
[C---:B--2---:R-:W-:Y:S03]  /*8d40*/  HMMA.1688.F32.TF32 R16, R168.reuse, R60, R192 ;  /* 0x0000003ca810723c */ /* 0x044fe600000810c0 */
[----:B------:R-:W-:Y:S04]  /*8d50*/  LDS R172, [R4+0x1100] ;  /* 0x0011000004ac7984 */ /* 0x000fe80000000800 */
[----:B------:R-:W-:Y:S01]  /*8d60*/  LDS R174, [R4+0x1900] ;  /* 0x0019000004ae7984 */ /* 0x000fe20000000800 */
[C---:B---3--:R-:W-:Y:S03]  /*8d70*/  HMMA.1688.F32.TF32 R12, R168.reuse, R56, R188 ;  /* 0x00000038a80c723c */ /* 0x048fe600000810bc */
[----:B------:R-:W-:Y:S04]  /*8d80*/  LDS R188, [R4+0x1000] ;  /* 0x0010000004bc7984 */ /* 0x000fe80000000800 */
[----:B------:R-:W-:Y:S01]  /*8d90*/  LDS R190, [R4+0x1800] ;  /* 0x0018000004be7984 */ /* 0x000fe20000000800 */
[C---:B----4-:R-:W-:Y:S03]  /*8da0*/  HMMA.1688.F32.TF32 R24, R168.reuse, R52, R184 ;  /* 0x00000034a818723c */ /* 0x050fe600000810b8 */
[----:B------:R-:W-:Y:S04]  /*8db0*/  LDS R189, [R200+0x1000] ;  /* 0x00100000c8bd7984 */ /* 0x000fe80000000800 */
[----:B------:R-:W1:Y:S01]  /*8dc0*/  LDS R191, [R200+0x1800] ;  /* 0x00180000c8bf7984 */ /* 0x000e620000000800 */
[C---:B------:R-:W-:Y:S03]  /*8dd0*/  HMMA.1688.F32.TF32 R20, R168.reuse, R48, R180 ;  /* 0x00000030a814723c */ /* 0x040fe600000810b4 */
[----:B------:R-:W-:Y:S04]  /*8de0*/  LDS R173, [R200+0x1100] ;  /* 0x00110000c8ad7984 */ /* 0x000fe80000000800 */
[----:B------:R-:W-:Y:S01]  /*8df0*/  LDS R175, [R200+0x1900] ;  /* 0x00190000c8af7984 */ /* 0x000fe20000000800 */
[C---:B------:R-:W-:Y:S08]  /*8e00*/  HMMA.1688.F32.TF32 R28, R168.reuse, R44, R176 ;  /* 0x0000002ca81c723c */ /* 0x040ff000000810b0 */
[C---:B------:R-:W-:Y:S08]  /*8e10*/  HMMA.1688.F32.TF32 R64, R168.reuse, R40, R64 ;  /* 0x00000028a840723c */ /* 0x040ff00000081040 */
[----:B------:R-:W-:Y:S01]  /*8e20*/  HMMA.1688.F32.TF32 R68, R168, R36, R68 ;  /* 0x00000024a844723c */ /* 0x000fe20000081044 */
[----:B------:R-:W-:Y:S04]  /*8e30*/  LDS R168, [R4+0x80] ;  /* 0x0000800004a87984 */ /* 0x000fe80000000800 */
[----:B------:R-:W-:Y:S04]  /*8e40*/  LDS R170, [R4+0x880] ;  /* 0x0008800004aa7984 */ /* 0x000fe80000000800 */
[----:B------:R-:W-:Y:S04]  /*8e50*/  LDS R169, [R200+0x80] ;  /* 0x00008000c8a97984 */ /* 0x000fe80000000800 */
[----:B------:R-:W2:Y:S01]  /*8e60*/  LDS R171, [R200+0x880] ;  /* 0x00088000c8ab7984 */ /* 0x000ea20000000800 */
[C---:B-1----:R-:W-:Y:S08]  /*8e70*/  HMMA.1688.F32.TF32 R204, R188.reuse, R58, R12 ;  /* 0x0000003abccc723c */ /* 0x042ff0000008100c */
[C---:B------:R-:W-:Y:S01]  /*8e80*/  HMMA.1688.F32.TF32 R212, R188.reuse, R10, R32 ;  /* 0x0000000abcd4723c */ /* 0x040fe20000081020 */
[----:B------:R-:W-:Y:S07]  /*8e90*/  LDSM.16.M88.4 R32, [R7+0xa000] ;  /* 0x00a000000720783b */ /* 0x000fee0000000200 */
[C---:B------:R-:W-:Y:S01]  /*8ea0*/  HMMA.1688.F32.TF32 R208, R188.reuse, R62, R16 ;  /* 0x0000003ebcd0723c */ /* 0x040fe20000081010 */
[----:B------:R-:W-:Y:S07]  /*8eb0*/  LDSM.16.M88.4 R16, [R7+0xe000] ;  /* 0x00e000000710783b */ /* 0x000fee0000000200 */
[C---:B------:R-:W-:Y:S01]  /*8ec0*/  HMMA.1688.F32.TF32 R196, R188.reuse, R50, R20 ;  /* 0x00000032bcc4723c */ /* 0x040fe20000081014 */
[----:B------:R-:W-:Y:S07]  /*8ed0*/  LDSM.16.M88.4 R20, [R7+0xd000] ;  /* 0x00d000000714783b */ /* 0x000fee0000000200 */
[----:B------:R-:W-:Y:S01]  /*8ee0*/  HMMA.1688.F32.TF32 R12, R188, R46, R28 ;  /* 0x0000002ebc0c723c */ /* 0x000fe2000008101c */
[----:B------:R-:W-:Y:S07]  /*8ef0*/  LDSM.16.M88.4 R28, [R7+0xb000] ;  /* 0x00b00000071c783b */ /* 0x000fee0000000200 */
[C---:B--2---:R-:W-:Y:S08]  /*8f00*/  HMMA.1688.F32.TF32 R72, R168.reuse, R8, R72 ;  /* 0x00000008a848723c */ /* 0x044ff00000081048 */
[C---:B------:R-:W-:Y:S08]  /*8f10*/  HMMA.1688.F32.TF32 R76, R168.reuse, R60, R76 ;  /* 0x0000003ca84c723c */ /* 0x040ff0000008104c */
[C---:B------:R-:W-:Y:S08]  /*8f20*/  HMMA.1688.F32.TF32 R80, R168.reuse, R56, R80 ;  /* 0x00000038a850723c */ /* 0x040ff00000081050 */
[C---:B------:R-:W-:Y:S08]  /*8f30*/  HMMA.1688.F32.TF32 R84, R168.reuse, R52, R84 ;  /* 0x00000034a854723c */ /* 0x040ff00000081054 */
[C---:B------:R-:W-:Y:S08]  /*8f40*/  HMMA.1688.F32.TF32 R88, R168.reuse, R48, R88 ;  /* 0x00000030a858723c */ /* 0x040ff00000081058 */
[C---:B------:R-:W-:Y:S08]  /*8f50*/  HMMA.1688.F32.TF32 R92, R168.reuse, R44, R92 ;  /* 0x0000002ca85c723c */ /* 0x040ff0000008105c */
[C---:B------:R-:W-:Y:S08]  /*8f60*/  HMMA.1688.F32.TF32 R96, R168.reuse, R40, R96 ;  /* 0x00000028a860723c */ /* 0x040ff00000081060 */
[----:B------:R-:W-:Y:S01]  /*8f70*/  HMMA.1688.F32.TF32 R100, R168, R36, R100 ;  /* 0x00000024a864723c */ /* 0x000fe20000081064 */
[----:B------:R-:W-:Y:S04]  /*8f80*/  LDS R168, [R4+0x100] ;  /* 0x0001000004a87984 */ /* 0x000fe80000000800 */
[----:B------:R-:W-:Y:S03]  /*8f90*/  LDS R170, [R4+0x900] ;  /* 0x0009000004aa7984 */ /* 0x000fe60000000800 */
[----:B------:R-:W-:Y:S01]  /*8fa0*/  HMMA.1688.F32.TF32 R192, R188, R42, R64 ;  /* 0x0000002abcc0723c */ /* 0x000fe20000081040 */
[----:B------:R-:W-:Y:S04]  /*8fb0*/  LDS R169, [R200+0x100] ;  /* 0x00010000c8a97984 */ /* 0x000fe80000000800 */
[----:B------:R-:W1:Y:S03]  /*8fc0*/  LDS R171, [R200+0x900] ;  /* 0x00090000c8ab7984 */ /* 0x000e660000000800 */
[C---:B------:R-:W-:Y:S08]  /*8fd0*/  HMMA.1688.F32.TF32 R184, R216.reuse, R10, R72 ;  /* 0x0000000ad8b8723c */ /* 0x040ff00000081048 */
[C---:B------:R-:W-:Y:S08]  /*8fe0*/  HMMA.1688.F32.TF32 R180, R216.reuse, R62, R76 ;  /* 0x0000003ed8b4723c */ /* 0x040ff0000008104c */
[C---:B------:R-:W-:Y:S08]  /*8ff0*/  HMMA.1688.F32.TF32 R176, R216.reuse, R58, R80 ;  /* 0x0000003ad8b0723c */ /* 0x040ff00000081050 */
[C---:B------:R-:W-:Y:S08]  /*9000*/  HMMA.1688.F32.TF32 R64, R216.reuse, R54, R84 ;  /* 0x00000036d840723c */ /* 0x040ff00000081054 */
[----:B------:R-:W-:Y:S08]  /*9010*/  HMMA.1688.F32.TF32 R92, R216, R46, R92 ;  /* 0x0000002ed85c723c */ /* 0x000ff0000008105c */
[C---:B-1----:R-:W-:Y:S08]  /*9020*/  HMMA.1688.F32.TF32 R104, R168.reuse, R8, R104 ;  /* 0x00000008a868723c */ /* 0x042ff00000081068 */
        /* <DEDUP_REMOVED lines=9> */
[C---:B------:R-:W-:Y:S01]  /*90c0*/  HMMA.1688.F32.TF32 R96, R216.reuse, R42, R96 ;  /* 0x0000002ad860723c */ /* 0x040fe20000081060 */
[----:B------:R-:W-:Y:S04]  /*90d0*/  LDS R169, [R200+0x180] ;  /* 0x00018000c8a97984 */ /* 0x000fe80000000800 */
[----:B------:R-:W1:Y:S03]  /*90e0*/  LDS R171, [R200+0x980] ;  /* 0x00098000c8ab7984 */ /* 0x000e660000000800 */
[----:B------:R-:W-:Y:S08]  /*90f0*/  HMMA.1688.F32.TF32 R100, R216, R38, R100 ;  /* 0x00000026d864723c */ /* 0x000ff00000081064 */
        /* <DEDUP_REMOVED lines=8> */
[C---:B------:R-:W-:Y:S01]  /*9180*/  HMMA.1688.F32.TF32 R152, R168.reuse, R48, R152 ;  /* 0x00000030a898723c */ /* 0x040fe20000081098 */
[----:B------:R-:W-:Y:S07]  /*9190*/  LDS R48, [R4+0x2000] ;  /* 0x0020000004307984 */ /* 0x000fee0000000800 */
[C---:B------:R-:W-:Y:S08]  /*91a0*/  HMMA.1688.F32.TF32 R156, R168.reuse, R44, R156 ;  /* 0x0000002ca89c723c */ /* 0x040ff0000008109c */
[C---:B------:R-:W-:Y:S08]  /*91b0*/  HMMA.1688.F32.TF32 R160, R168.reuse, R40, R160 ;  /* 0x00000028a8a0723c */ /* 0x040ff000000810a0 */
[----:B------:R-:W-:Y:S01]  /*91c0*/  HMMA.1688.F32.TF32 R168, R168, R36, R164 ;  /* 0x00000024a8a8723c */ /* 0x000fe200000810a4 */
[----:B------:R-:W-:Y:S04]  /*91d0*/  LDS R164, [R4+0x1180] ;  /* 0x0011800004a47984 */ /* 0x000fe80000000800 */
[----:B------:R-:W-:Y:S03]  /*91e0*/  LDS R166, [R4+0x1980] ;  /* 0x0019800004a67984 */ /* 0x000fe60000000800 */
[C---:B------:R-:W-:Y:S01]  /*91f0*/  HMMA.1688.F32.TF32 R120, R172.reuse, R50, R120 ;  /* 0x00000032ac78723c */ /* 0x040fe20000081078 */
[----:B------:R-:W-:Y:S04]  /*9200*/  LDS R165, [R200+0x1180] ;  /* 0x00118000c8a57984 */ /* 0x000fe80000000800 */
[----:B------:R1:W2:Y:S03]  /*9210*/  LDS R167, [R200+0x1980] ;  /* 0x00198000c8a77984 */ /* 0x0002a60000000800 */
[----:B------:R-:W-:Y:S08]  /*9220*/  HMMA.1688.F32.TF32 R124, R172, R46, R124 ;  /* 0x0000002eac7c723c */ /* 0x000ff0000008107c */
[C---:B-1----:R-:W-:Y:S01]  /*9230*/  HMMA.1688.F32.TF32 R200, R188.reuse, R54, R24 ;  /* 0x00000036bcc8723c */ /* 0x042fe20000081018 */
[----:B------:R-:W-:Y:S07]  /*9240*/  LDSM.16.M88.4 R24, [R7+0xc000] ;  /* 0x00c000000718783b */ /* 0x000fee0000000200 */
[----:B------:R-:W-:Y:S08]  /*9250*/  HMMA.1688.F32.TF32 R188, R188, R38, R68 ;  /* 0x00000026bcbc723c */ /* 0x000ff00000081044 */
[----:B------:R-:W-:Y:S07]  /*9260*/  HMMA.1688.F32.TF32 R68, R216, R50, R88 ;  /* 0x00000032d844723c */ /* 0x000fee0000081058 */
[----:B------:R-:W-:Y:S01]  /*9270*/  LOP3.LUT R219, R4, 0x20, RZ, 0x3c, !PT ;  /* 0x0000002004db7812 */ /* 0x000fe200078e3cff */
[C---:B------:R-:W-:Y:S04]  /*9280*/  HMMA.1688.F32.TF32 R128, R172.reuse, R42, R128 ;  /* 0x0000002aac80723c */ /* 0x040fe80000081080 */
[----:B------:R-:W-:Y:S04]  /*9290*/  LDS R49, [R219+0x2000] ;  /* 0x00200000db317984 */ /* 0x000fe80000000800 */
[----:B------:R-:W-:Y:S08]  /*92a0*/  HMMA.1688.F32.TF32 R132, R172, R38, R132 ;  /* 0x00000026ac84723c */ /* 0x000ff00000081084 */
[C---:B--2---:R-:W-:Y:S01]  /*92b0*/  HMMA.1688.F32.TF32 R136, R164.reuse, R10, R136 ;  /* 0x0000000aa488723c */ /* 0x044fe20000081088 */
[----:B------:R-:W-:Y:S07]  /*92c0*/  LDSM.16.M88.4 R8, [R7+0xf000] ;  /* 0x00f000000708783b */ /* 0x000fee0000000200 */
[C---:B------:R-:W-:Y:S08]  /*92d0*/  HMMA.1688.F32.TF32 R140, R164.reuse, R62, R140 ;  /* 0x0000003ea48c723c */ /* 0x040ff0000008108c */
[C---:B------:R-:W-:Y:S08]  /*92e0*/  HMMA.1688.F32.TF32 R144, R164.reuse, R58, R144 ;  /* 0x0000003aa490723c */ /* 0x040ff00000081090 */
[C---:B------:R-:W-:Y:S08]  /*92f0*/  HMMA.1688.F32.TF32 R148, R164.reuse, R54, R148 ;  /* 0x00000036a494723c */ /* 0x040ff00000081094 */
[C---:B------:R-:W-:Y:S01]  /*9300*/  HMMA.1688.F32.TF32 R152, R164.reuse, R50, R152 ;  /* 0x00000032a498723c */ /* 0x040fe20000081098 */
[----:B------:R-:W-:Y:S04]  /*9310*/  LDS R50, [R4+0x2800] ;  /* 0x0028000004327984 */ /* 0x000fe80000000800 */
[----:B------:R-:W1:Y:S03]  /*9320*/  LDS R51, [R219+0x2800] ;  /* 0x00280000db337984 */ /* 0x000e660000000800 */
[C---:B------:R-:W-:Y:S08]  /*9330*/  HMMA.1688.F32.TF32 R156, R164.reuse, R46, R156 ;  /* 0x0000002ea49c723c */ /* 0x040ff0000008109c */
[C---:B------:R-:W-:Y:S01]  /*9340*/  HMMA.1688.F32.TF32 R160, R164.reuse, R42, R160 ;  /* 0x0000002aa4a0723c */ /* 0x040fe200000810a0 */
[----:B------:R-:W2:Y:S07]  /*9350*/  LDSM.16.M88.4 R40, [R7+0x8000] ;  /* 0x008000000728783b */ /* 0x000eae0000000200 */
[----:B------:R-:W-:Y:S01]  /*9360*/  HMMA.1688.F32.TF32 R172, R164, R38, R168 ;  /* 0x00000026a4ac723c */ /* 0x000fe200000810a8 */
[----:B------:R-:W3:Y:S04]  /*9370*/  LDSM.16.M88.4 R36, [R7+0x9000] ;  /* 0x009000000724783b */ /* 0x000ee80000000200 */
[----:B------:R-:W-:Y:S04]  /*9380*/  LDS R164, [R4+0x2080] ;  /* 0x0020800004a47984 */ /* 0x000fe80000000800 */
[----:B------:R-:W-:Y:S04]  /*9390*/  LDS R166, [R4+0x2880] ;  /* 0x0028800004a67984 */ /* 0x000fe80000000800 */
[----:B------:R-:W-:Y:S04]  /*93a0*/  LDS R165, [R219+0x2080] ;  /* 0x00208000dba57984 */ /* 0x000fe80000000800 */
[----:B------:R-:W4:Y:S01]  /*93b0*/  LDS R167, [R219+0x2880] ;  /* 0x00288000dba77984 */ /* 0x000f220000000800 */
[C---:B-1----:R-:W-:Y:S03]  /*93c0*/  HMMA.1688.F32.TF32 R72, R48.reuse, R32, R204 ;  /* 0x000000203048723c */ /* 0x042fe600000810cc */
[----:B------:R-:W-:Y:S04]  /*93d0*/  LDS R204, [R4+0x3080] ;  /* 0x0030800004cc7984 */ /* 0x000fe80000000800 */
[----:B------:R-:W-:Y:S01]  /*93e0*/  LDS R206, [R4+0x3880] ;  /* 0x0038800004ce7984 */ /* 0x000fe20000000800 */
[C---:B------:R-:W-:Y:S03]  /*93f0*/  HMMA.1688.F32.TF32 R84, R48.reuse, R28, R200 ;  /* 0x0000001c3054723c */ /* 0x040fe600000810c8 */
[----:B------:R-:W-:Y:S04]  /*9400*/  LDS R205, [R219+0x3080] ;  /* 0x00308000dbcd7984 */ /* 0x000fe80000000800 */
[----:B------:R-:W-:Y:S01]  /*9410*/  LDS R207, [R219+0x3880] ;  /* 0x00388000dbcf7984 */ /* 0x000fe20000000800 */
[C---:B--2---:R-:W-:Y:S08]  /*9420*/  HMMA.1688.F32.TF32 R88, R48.reuse, R40, R212 ;  /* 0x000000283058723c */ /* 0x044ff000000810d4 */
[C---:B---3--:R-:W-:Y:S01]  /*9430*/  HMMA.1688.F32.TF32 R76, R48.reuse, R36, R208 ;  /* 0x00000024304c723c */ /* 0x048fe200000810d0 */
[----:B------:R-:W-:Y:S04]  /*9440*/  LDS R208, [R4+0x3000] ;  /* 0x0030000004d07984 */ /* 0x000fe80000000800 */
[----:B------:R-:W-:Y:S03]  /*9450*/  LDS R210, [R4+0x3800] ;  /* 0x0038000004d27984 */ /* 0x000fe60000000800 */
[----:B------:R-:W-:Y:S01]  /*9460*/  HMMA.1688.F32.TF32 R80, R48, R24, R196 ;  /* 0x000000183050723c */ /* 0x000fe200000810c4 */
[----:B------:R-:W-:Y:S04]  /*9470*/  LDS R209, [R219+0x3000] ;  /* 0x00300000dbd17984 */ /* 0x000fe80000000800 */
[----:B------:R-:W-:Y:S03]  /*9480*/  LDS R211, [R219+0x3800] ;  /* 0x00380000dbd37984 */ /* 0x000fe60000000800 */
[C---:B----4-:R-:W-:Y:S08]  /*9490*/  HMMA.1688.F32.TF32 R52, R164.reuse, R40, R184 ;  /* 0x00000028a434723c */ /* 0x050ff000000810b8 */
[C---:B------:R-:W-:Y:S08]  /*94a0*/  HMMA.1688.F32.TF32 R56, R164.reuse, R36, R180 ;  /* 0x00000024a438723c */ /* 0x040ff000000810b4 */
[C---:B------:R-:W-:Y:S01]  /*94b0*/  HMMA.1688.F32.TF32 R60, R164.reuse, R32, R176 ;  /* 0x00000020a43c723c */ /* 0x040fe200000810b0 */
[----:B------:R-:W-:Y:S04]  /*94c0*/  LDS R176, [R4+0x2180] ;  /* 0x0021800004b07984 */ /* 0x000fe80000000800 */
[----:B------:R-:W-:Y:S03]  /*94d0*/  LDS R178, [R4+0x2980] ;  /* 0x0029800004b27984 */ /* 0x000fe60000000800 */
[C---:B------:R-:W-:Y:S01]  /*94e0*/  HMMA.1688.F32.TF32 R64, R164.reuse, R28, R64 ;  /* 0x0000001ca440723c */ /* 0x040fe20000081040 */
[----:B------:R-:W-:Y:S04]  /*94f0*/  LDS R177, [R219+0x2180] ;  /* 0x00218000dbb17984 */ /* 0x000fe80000000800 */
[----:B------:R-:W1:Y:S03]  /*9500*/  LDS R179, [R219+0x2980] ;  /* 0x00298000dbb37984 */ /* 0x000e660000000800 */
        /* <DEDUP_REMOVED lines=8> */
[----:B------:R-:W2:Y:S03]  /*9590*/  LDS R167, [R219+0x2900] ;  /* 0x00290000dba77984 */ /* 0x000ea60000000800 */
[----:B-1----:R-:W-:Y:S01]  /*95a0*/  HMMA.1688.F32.TF32 R168, R176, R36, R140 ;  /* 0x00000024b0a8723c */ /* 0x002fe2000008108c */
[----:B------:R-:W-:Y:S04]  /*95b0*/  LDS R140, [R4+0x3180] ;  /* 0x00318000048c7984 */ /* 0x000fe80000000800 */
[----:B------:R-:W-:Y:S03]  /*95c0*/  LDS R142, [R4+0x3980] ;  /* 0x00398000048e7984 */ /* 0x000fe60000000800 */
[C---:B------:R-:W-:Y:S01]  /*95d0*/  HMMA.1688.F32.TF32 R44, R48.reuse, R16, R192 ;  /* 0x00000010302c723c */ /* 0x040fe200000810c0 */
[----:B------:R-:W-:Y:S04]  /*95e0*/  LDS R141, [R219+0x3180] ;  /* 0x00318000db8d7984 */ /* 0x000fe80000000800 */
[----:B------:R-:W-:Y:S03]  /*95f0*/  LDS R143, [R219+0x3980] ;  /* 0x00398000db8f7984 */ /* 0x000fe60000000800 */
[----:B------:R-:W-:Y:S08]  /*9600*/  HMMA.1688.F32.TF32 R48, R48, R8, R188 ;  /* 0x000000083030723c */ /* 0x000ff000000810bc */
[C---:B------:R-:W-:Y:S08]  /*9610*/  HMMA.1688.F32.TF32 R144, R176.reuse, R32, R144 ;  /* 0x00000020b090723c */ /* 0x040ff00000081090 */
[----:B------:R-:W-:Y:S08]  /*9620*/  HMMA.1688.F32.TF32 R148, R176, R28, R148 ;  /* 0x0000001cb094723c */ /* 0x000ff00000081094 */
[C---:B--2---:R-:W-:Y:S08]  /*9630*/  HMMA.1688.F32.TF32 R104, R164.reuse, R40, R104 ;  /* 0x00000028a468723c */ /* 0x044ff00000081068 */
[C---:B------:R-:W-:Y:S08]  /*9640*/  HMMA.1688.F32.TF32 R108, R164.reuse, R36, R108 ;  /* 0x00000024a46c723c */ /* 0x040ff0000008106c */
[C---:B------:R-:W-:Y:S08]  /*9650*/  HMMA.1688.F32.TF32 R112, R164.reuse, R32, R112 ;  /* 0x00000020a470723c */ /* 0x040ff00000081070 */
[C---:B------:R-:W-:Y:S08]  /*9660*/  HMMA.1688.F32.TF32 R116, R164.reuse, R28, R116 ;  /* 0x0000001ca474723c */ /* 0x040ff00000081074 */
[C---:B------:R-:W-:Y:S08]  /*9670*/  HMMA.1688.F32.TF32 R120, R164.reuse, R24, R120 ;  /* 0x00000018a478723c */ /* 0x040ff00000081078 */
[C---:B------:R-:W-:Y:S08]  /*9680*/  HMMA.1688.F32.TF32 R124, R164.reuse, R20, R124 ;  /* 0x00000014a47c723c */ /* 0x040ff0000008107c */
[C---:B------:R-:W-:Y:S08]  /*9690*/  HMMA.1688.F32.TF32 R128, R164.reuse, R16, R128 ;  /* 0x00000010a480723c */ /* 0x040ff00000081080 */
[----:B------:R-:W-:Y:S08]  /*96a0*/  HMMA.1688.F32.TF32 R132, R164, R8, R132 ;  /* 0x00000008a484723c */ /* 0x000ff00000081084 */
        /* <DEDUP_REMOVED lines=8> */
[----:B------:R-:W-:Y:S08]  /*9730*/  HMMA.1688.F32.TF32 R160, R176, R16, R160 ;  /* 0x00000010b0a0723c */ /* 0x000ff000000810a0 */
[C---:B------:R-:W-:Y:S08]  /*9740*/  HMMA.1688.F32.TF32 R200, R208.reuse, R42, R88 ;  /* 0x0000002ad0c8723c */ /* 0x040ff00000081058 */
        /* <DEDUP_REMOVED lines=17> */
[C---:B-1----:R-:W-:Y:S01]  /*9860*/  HMMA.1688.F32.TF32 R104, R172.reuse, R42, R104 ;  /* 0x0000002aac68723c */ /* 0x042fe20000081068 */
[----:B------:R-:W-:Y:S04]  /*9870*/  LDS R205, [R219+0x7000] ;  /* 0x00700000dbcd7984 */ /* 0x000fe80000000800 */
[----:B------:R-:W-:Y:S03]  /*9880*/  LDS R207, [R219+0x7800] ;  /* 0x00780000dbcf7984 */ /* 0x000fe60000000800 */
        /* <DEDUP_REMOVED lines=10> */
[----:B------:R-:W-:Y:S04]  /*9930*/  LDSM.16.M88.4 R164, [R6+0xf080] ;  /* 0x00f0800006a4783b */ /* 0x000fe80000000200 */
[----:B------:R-:W-:Y:S03]  /*9940*/  LDS R173, [R219+0x4080] ;  /* 0x00408000dbad7984 */ /* 0x000fe60000000800 */
[C---:B------:R-:W-:Y:S01]  /*9950*/  HMMA.1688.F32.TF32 R36, R140.reuse, R38, R168 ;  /* 0x000000268c24723c */ /* 0x040fe200000810a8 */
[----:B------:R-:W-:Y:S04]  /*9960*/  LDS R168, [R4+0x4000] ;  /* 0x0040000004a87984 */ /* 0x000fe80000000800 */
[----:B------:R-:W-:Y:S03]  /*9970*/  LDS R170, [R4+0x4800] ;  /* 0x0048000004aa7984 */ /* 0x000fe60000000800 */
[C---:B------:R-:W-:Y:S01]  /*9980*/  HMMA.1688.F32.TF32 R32, R140.reuse, R34, R144 ;  /* 0x000000228c20723c */ /* 0x040fe20000081090 */
[----:B------:R-:W-:Y:S04]  /*9990*/  LDS R169, [R219+0x4000] ;  /* 0x00400000dba97984 */ /* 0x000fe80000000800 */
[----:B------:R-:W1:Y:S03]  /*99a0*/  LDS R171, [R219+0x4800] ;  /* 0x00480000dbab7984 */ /* 0x000e660000000800 */
[C---:B------:R-:W-:Y:S01]  /*99b0*/  HMMA.1688.F32.TF32 R28, R140.reuse, R30, R148 ;  /* 0x0000001e8c1c723c */ /* 0x040fe20000081094 */
[----:B------:R-:W2:Y:S04]  /*99c0*/  LDSM.16.M88.4 R144, [R6+0xa080] ;  /* 0x00a080000690783b */ /* 0x000ea80000000200 */
[----:B------:R-:W3:Y:S03]  /*99d0*/  LDSM.16.M88.4 R148, [R6+0xb080] ;  /* 0x00b080000694783b */ /* 0x000ee60000000200 */
[C---:B------:R-:W-:Y:S01]  /*99e0*/  HMMA.1688.F32.TF32 R24, R140.reuse, R26, R152 ;  /* 0x0000001a8c18723c */ /* 0x040fe20000081098 */
[----:B------:R-:W4:Y:S04]  /*99f0*/  LDSM.16.M88.4 R152, [R6+0xc080] ;  /* 0x00c080000698783b */ /* 0x000f280000000200 */
[----:B------:R-:W-:Y:S03]  /*9a00*/  LDS R175, [R219+0x4880] ;  /* 0x00488000dbaf7984 */ /* 0x000fe60000000800 */
[C---:B------:R-:W-:Y:S01]  /*9a10*/  HMMA.1688.F32.TF32 R20, R140.reuse, R22, R156 ;  /* 0x000000168c14723c */ /* 0x040fe2000008109c */
[----:B------:R-:W4:Y:S07]  /*9a20*/  LDSM.16.M88.4 R156, [R6+0xd080] ;  /* 0x00d08000069c783b */ /* 0x000f2e0000000200 */
[C---:B------:R-:W-:Y:S01]  /*9a30*/  HMMA.1688.F32.TF32 R16, R140.reuse, R18, R160 ;  /* 0x000000128c10723c */ /* 0x040fe200000810a0 */
[----:B------:R-:W-:Y:S07]  /*9a40*/  LDSM.16.M88.4 R160, [R6+0xe080] ;  /* 0x00e0800006a0783b */ /* 0x000fee0000000200 */
[----:B------:R-:W-:Y:S01]  /*9a50*/  HMMA.1688.F32.TF32 R8, R140, R10, R136 ;  /* 0x0000000a8c08723c */ /* 0x000fe20000081088 */
[----:B------:R-:W4:Y:S04]  /*9a60*/  LDSM.16.M88.4 R136, [R6+0x8080] ;  /* 0x008080000688783b */ /* 0x000f280000000200 */
[----:B------:R2:W4:Y:S03]  /*9a70*/  LDSM.16.M88.4 R140, [R6+0x9080] ;  /* 0x00908000068c783b */ /* 0x0005260000000200 */
[C---:B-1----:R-:W-:Y:S01]  /*9a80*/  HMMA.1688.F32.TF32 R72, R168.reuse, R164, R72 ;  /* 0x000000a4a848723c */ /* 0x042fe20000081048 */
[----:B--2---:R-:W2:Y:S07]  /*9a90*/  LDL R6, [R1+0x198] ;  /* 0x0001980001067983 */ /* 0x004eae0000100800 */
[C---:B------:R-:W-:Y:S08]  /*9aa0*/  HMMA.1688.F32.TF32 R52, R168.reuse, R144, R192 ;  /* 0x00000090a834723c */ /* 0x040ff000000810c0 */
[C---:B---3--:R-:W-:Y:S08]  /*9ab0*/  HMMA.1688.F32.TF32 R56, R168.reuse, R148, R188 ;  /* 0x00000094a838723c */ /* 0x048ff000000810bc */
[C---:B----4-:R-:W-:Y:S01]  /*9ac0*/  HMMA.1688.F32.TF32 R60, R168.reuse, R152, R184 ;  /* 0x00000098a83c723c */ /* 0x050fe200000810b8 */
[----:B------:R-:W-:Y:S04]  /*9ad0*/  LDS R184, [R4+0x5000] ;  /* 0x0050000004b87984 */ /* 0x000fe80000000800 */
[----:B------:R-:W-:Y:S03]  /*9ae0*/  LDS R186, [R4+0x5800] ;  /* 0x0058000004ba7984 */ /* 0x000fe60000000800 */
[C---:B------:R-:W-:Y:S01]  /*9af0*/  HMMA.1688.F32.TF32 R64, R168.reuse, R156, R180 ;  /* 0x0000009ca840723c */ /* 0x040fe200000810b4 */
        /* <DEDUP_REMOVED lines=8> */
[----:B------:R-:W-:Y:S01]  /*9b80*/  HMMA.1688.F32.TF32 R68, R168, R160, R176 ;  /* 0x000000a0a844723c */ /* 0x000fe200000810b0 */
[----:B------:R-:W-:Y:S04]  /*9b90*/  LDS R200, [R4+0x7080] ;  /* 0x0070800004c87984 */ /* 0x000fe80000000800 */
        /* <DEDUP_REMOVED lines=8> */
[----:B------:R-:W-:Y:S04]  /*9c20*/  LDS R201, [R219+0x7080] ;  /* 0x00708000dbc97984 */ /* 0x000fe80000000800 */
[----:B------:R-:W-:Y:S03]  /*9c30*/  LDS R203, [R219+0x7880] ;  /* 0x00788000dbcb7984 */ /* 0x000fe60000000800 */
        /* <DEDUP_REMOVED lines=11> */
[-C--:B------:R-:W-:Y:S01]  /*9cf0*/  HMMA.1688.F32.TF32 R132, R12, R164.reuse, R132 ;  /* 0x000000a40c84723c */ /* 0x080fe20000081084 */
[----:B------:R-:W-:Y:S04]  /*9d00*/  LDS R12, [R4+0x4180] ;  /* 0x00418000040c7984 */ /* 0x000fe80000000800 */
[----:B------:R-:W-:Y:S03]  /*9d10*/  LDS R14, [R4+0x4980] ;  /* 0x00498000040e7984 */ /* 0x000fe60000000800 */
[----:B------:R-:W-:Y:S01]  /*9d20*/  HMMA.1688.F32.TF32 R100, R172, R164, R100 ;  /* 0x000000a4ac64723c */ /* 0x000fe20000081064 */
[----:B------:R-:W-:Y:S04]  /*9d30*/  LDS R13, [R219+0x4180] ;  /* 0x00418000db0d7984 */ /* 0x000fe80000000800 */
[----:B------:R-:W1:Y:S03]  /*9d40*/  LDS R15, [R219+0x4980] ;  /* 0x00498000db0f7984 */ /* 0x000e660000000800 */
[C---:B------:R-:W-:Y:S01]  /*9d50*/  HMMA.1688.F32.TF32 R176, R184.reuse, R138, R44 ;  /* 0x0000008ab8b0723c */ /* 0x040fe2000008102c */
[----:B------:R-:W-:Y:S04]  /*9d60*/  LDS R172, [R4+0x5100] ;  /* 0x0051000004ac7984 */ /* 0x000fe80000000800 */
[----:B------:R-:W-:Y:S03]  /*9d70*/  LDS R174, [R4+0x5900] ;  /* 0x0059000004ae7984 */ /* 0x000fe60000000800 */
[C---:B------:R-:W-:Y:S01]  /*9d80*/  HMMA.1688.F32.TF32 R44, R184.reuse, R142, R48 ;  /* 0x0000008eb82c723c */ /* 0x040fe20000081030 */
[----:B------:R-:W-:Y:S04]  /*9d90*/  LDS R173, [R219+0x5100] ;  /* 0x00510000dbad7984 */ /* 0x000fe80000000800 */
[----:B------:R-:W3:Y:S03]  /*9da0*/  LDS R175, [R219+0x5900] ;  /* 0x00590000dbaf7984 */ /* 0x000ee60000000800 */
        /* <DEDUP_REMOVED lines=22> */
[C---:B------:R-:W-:Y:S01]  /*9f10*/  HMMA.1688.F32.TF32 R88, R180.reuse, R154, R168 ;  /* 0x0000009ab458723c */ /* 0x040fe200000810a8 */
[----:B------:R-:W-:Y:S04]  /*9f20*/  LDS R168, [R4+0x6000] ;  /* 0x0060000004a87984 */ /* 0x000fe80000000800 */
[----:B------:R-:W-:Y:S03]  /*9f30*/  LDS R170, [R4+0x6800] ;  /* 0x0068000004aa7984 */ /* 0x000fe60000000800 */
[C---:B------:R-:W-:Y:S01]  /*9f40*/  HMMA.1688.F32.TF32 R92, R180.reuse, R158, R92 ;  /* 0x0000009eb45c723c */ /* 0x040fe2000008105c */
[----:B------:R-:W-:Y:S04]  /*9f50*/  LDS R169, [R219+0x6000] ;  /* 0x00600000dba97984 */ /* 0x000fe80000000800 */
[----:B------:R-:W-:Y:S03]  /*9f60*/  LDS R171, [R219+0x6800] ;  /* 0x00680000dbab7984 */ /* 0x000fe60000000800 */
[C---:B------:R-:W-:Y:S08]  /*9f70*/  HMMA.1688.F32.TF32 R96, R180.reuse, R162, R96 ;  /* 0x000000a2b460723c */ /* 0x040ff00000081060 */
[----:B------:R-:W-:Y:S08]  /*9f80*/  HMMA.1688.F32.TF32 R100, R180, R166, R100 ;  /* 0x000000a6b464723c */ /* 0x000ff00000081064 */
[C---:B---3--:R-:W-:Y:S08]  /*9f90*/  HMMA.1688.F32.TF32 R104, R172.reuse, R138, R104 ;  /* 0x0000008aac68723c */ /* 0x048ff00000081068 */
        /* <DEDUP_REMOVED lines=12> */
[C---:B------:R-:W-:Y:S01]  /*a060*/  HMMA.1688.F32.TF32 R140, R12.reuse, R142, R36 ;  /* 0x0000008e0c8c723c */ /* 0x040fe20000081024 */
[----:B------:R-:W-:Y:S07]  /*a070*/  LDSM.16.M88.4 R36, [R7+0xf080] ;  /* 0x00f080000724783b */ /* 0x000fee0000000200 */
[C---:B------:R-:W-:Y:S01]  /*a080*/  HMMA.1688.F32.TF32 R144, R12.reuse, R146, R32 ;  /* 0x000000920c90723c */ /* 0x040fe20000081020 */
[----:B------:R-:W1:Y:S07]  /*a090*/  LDSM.16.M88.4 R32, [R7+0xe080] ;  /* 0x00e080000720783b */ /* 0x000e6e0000000200 */
[C---:B------:R-:W-:Y:S01]  /*a0a0*/  HMMA.1688.F32.TF32 R148, R12.reuse, R150, R28 ;  /* 0x000000960c94723c */ /* 0x040fe2000008101c */
[----:B------:R-:W3:Y:S07]  /*a0b0*/  LDSM.16.M88.4 R28, [R7+0xd080] ;  /* 0x00d08000071c783b */ /* 0x000eee0000000200 */
[C---:B------:R-:W-:Y:S01]  /*a0c0*/  HMMA.1688.F32.TF32 R152, R12.reuse, R154, R24 ;  /* 0x0000009a0c98723c */ /* 0x040fe20000081018 */
[----:B------:R-:W4:Y:S07]  /*a0d0*/  LDSM.16.M88.4 R24, [R7+0xc080] ;  /* 0x00c080000718783b */ /* 0x000f2e0000000200 */
[C---:B------:R-:W-:Y:S01]  /*a0e0*/  HMMA.1688.F32.TF32 R156, R12.reuse, R158, R20 ;  /* 0x0000009e0c9c723c */ /* 0x040fe20000081014 */
[----:B------:R-:W2:Y:S07]  /*a0f0*/  LDSM.16.M88.4 R20, [R7+0xb080] ;  /* 0x00b080000714783b */ /* 0x000eae0000000200 */
[C---:B------:R-:W-:Y:S01]  /*a100*/  HMMA.1688.F32.TF32 R160, R12.reuse, R162, R16 ;  /* 0x000000a20ca0723c */ /* 0x040fe20000081010 */
[----:B------:R-:W2:Y:S07]  /*a110*/  LDSM.16.M88.4 R16, [R7+0xa080] ;  /* 0x00a080000710783b */ /* 0x000eae0000000200 */
[----:B------:R-:W-:Y:S01]  /*a120*/  HMMA.1688.F32.TF32 R164, R12, R166, R8 ;  /* 0x000000a60ca4723c */ /* 0x000fe20000081008 */
[----:B------:R-:W2:Y:S04]  /*a130*/  LDSM.16.M88.4 R8, [R7+0x8080] ;  /* 0x008080000708783b */ /* 0x000ea80000000200 */
[----:B------:R-:W2:Y:S03]  /*a140*/  LDSM.16.M88.4 R12, [R7+0x9080] ;  /* 0x00908000070c783b */ /* 0x000ea60000000200 */
[C---:B-1----:R-:W-:Y:S08]  /*a150*/  HMMA.1688.F32.TF32 R64, R168.reuse, R32, R64 ;  /* 0x00000020a840723c */ /* 0x042ff00000081040 */
[C---:B---3--:R-:W-:Y:S08]  /*a160*/  HMMA.1688.F32.TF32 R60, R168.reuse, R28, R60 ;  /* 0x0000001ca83c723c */ /* 0x048ff0000008103c */
[C---:B----4-:R-:W-:Y:S08]  /*a170*/  HMMA.1688.F32.TF32 R56, R168.reuse, R24, R56 ;  /* 0x00000018a838723c */ /* 0x050ff00000081038 */
[C---:B--2---:R-:W-:Y:S08]  /*a180*/  HMMA.1688.F32.TF32 R52, R168.reuse, R20, R52 ;  /* 0x00000014a834723c */ /* 0x044ff00000081034 */
[C---:B------:R-:W-:Y:S08]  /*a190*/  HMMA.1688.F32.TF32 R48, R168.reuse, R16, R48 ;  /* 0x00000010a830723c */ /* 0x040ff00000081030 */
[C---:B------:R-:W-:Y:S08]  /*a1a0*/  HMMA.1688.F32.TF32 R40, R168.reuse, R8, R176 ;  /* 0x00000008a828723c */ /* 0x040ff000000810b0 */
[C---:B------:R-:W-:Y:S08]  /*a1b0*/  HMMA.1688.F32.TF32 R44, R168.reuse, R12, R44 ;  /* 0x0000000ca82c723c */ /* 0x040ff0000008102c */
[----:B------:R-:W-:Y:S01]  /*a1c0*/  HMMA.1688.F32.TF32 R68, R168, R36, R68 ;  /* 0x00000024a844723c */ /* 0x000fe20000081044 */
[----:B------:R-:W-:Y:S04]  /*a1d0*/  LDS R168, [R4+0x6080] ;  /* 0x0060800004a87984 */ /* 0x000fe80000000800 */
[----:B------:R-:W-:Y:S04]  /*a1e0*/  LDS R170, [R4+0x6880] ;  /* 0x0068800004aa7984 */ /* 0x000fe80000000800 */
[----:B------:R-:W-:Y:S04]  /*a1f0*/  LDS R169, [R219+0x6080] ;  /* 0x00608000dba97984 */ /* 0x000fe80000000800 */
[----:B------:R-:W1:Y:S02]  /*a200*/  LDS R171, [R219+0x6880] ;  /* 0x00688000dbab7984 */ /* 0x000e640000000800 */
        /* <DEDUP_REMOVED lines=24> */
[C---:B-1----:R-:W-:Y:S02]  /*a390*/  HMMA.1688.F32.TF32 R144, R168.reuse, R16, R144 ;  /* 0x00000010a890723c */ /* 0x042fe40000081090 */
[----:B------:R-:W2:Y:S06]  /*a3a0*/  LDL.LU R16, [R1+0x188] ;  /* 0x0001880001107983 */ /* 0x000eac0000300800 */
        /* <DEDUP_REMOVED lines=10> */
[----:B------:R1:W3:Y:S01]  /*a450*/  LDS R171, [R219+0x7900] ;  /* 0x00790000dbab7984 */ /* 0x0002e20000000800 */
[----:B------:R-:W-:Y:S01]  /*a460*/  ISETP.GT.AND P1, PT, R2, RZ, PT ;  /* 0x000000ff0200720c */ /* 0x000fe20003f24270 */
[----:B------:R-:W-:-:S02]  /*a470*/  IMAD.MOV.U32 R7, RZ, RZ, c[0x0][0x188] ;  /* 0x00006200ff077624 */ /* 0x000fc400078e00ff */
[----:B-1----:R-:W-:Y:S01]  /*a480*/  IMAD.MOV.U32 R219, RZ, RZ, c[0x0][0x188] ;  /* 0x00006200ffdb7624 */ /* 0x002fe200078e00ff */
[----:B------:R-:W-:-:S03]  /*a490*/  SEL R8, RZ, 0x4, !P1 ;  /* 0x00000004ff087807 */ /* 0x000fc60004800000 */
[----:B------:R-:W-:Y:S01]  /*a4a0*/  IMAD.SHL.U32 R219, R219, 0x4, RZ ;  /* 0x00000004dbdb7824 */ /* 0x000fe200078e00ff */
[C---:B------:R-:W-:Y:S01]  /*a4b0*/  ISETP.GT.AND P2, PT, R2.reuse, 0x8, PT ;  /* 0x000000080200780c */ /* 0x040fe20003f44270 */
[----:B------:R-:W-:Y:S01]  /*a4c0*/  IMAD.SHL.U32 R7, R7, 0x4, RZ ;  /* 0x0000000407077824 */ /* 0x000fe200078e00ff */
[----:B------:R-:W-:Y:S01]  /*a4d0*/  ISETP.GT.AND P1, PT, R2, 0x4, PT ;  /* 0x000000040200780c */ /* 0x000fe20003f24270 */
[----:B------:R-:W-:Y:S01]  /*a4e0*/  IMAD.MOV.U32 R17, RZ, RZ, c[0x0][0x188] ;  /* 0x00006200ff117624 */ /* 0x000fe200078e00ff */
[----:B------:R-:W-:Y:S01]  /*a4f0*/  HMMA.1688.F32.TF32 R196, R204, R10, R40 ;  /* 0x0000000accc4723c */ /* 0x000fe20000081028 */
[----:B------:R-:W-:Y:S02]  /*a500*/  SEL R9, RZ, 0x4, !P2 ;  /* 0x00000004ff097807 */ /* 0x000fe40005000000 */
[----:B------:R-:W-:-:S05]  /*a510*/  IMAD.SHL.U32 R17, R17, 0x8, RZ ;  /* 0x0000000811117824 */ /* 0x000fca00078e00ff */
[----:B------:R-:W-:Y:S01]  /*a520*/  HMMA.1688.F32.TF32 R72, R200, R10, R72 ;  /* 0x0000000ac848723c */ /* 0x000fe20000081048 */
[----:B------:R-:W-:-:S07]  /*a530*/  ISETP.GT.AND P3, PT, R2, 0xc, PT ;  /* 0x0000000c0200780c */ /* 0x000fce0003f64270 */
[----:B------:R-:W-:Y:S01]  /*a540*/  HMMA.1688.F32.TF32 R136, R172, R10, R136 ;  /* 0x0000000aac88723c */ /* 0x000fe20000081088 */
[----:B------:R-:W-:-:S07]  /*a550*/  ISETP.GT.AND P2, PT, R2, 0x10, PT ;  /* 0x000000100200780c */ /* 0x000fce0003f44270 */
[----:B---3--:R-:W-:Y:S07]  /*a560*/  HMMA.1688.F32.TF32 R104, R168, R10, R104 ;  /* 0x0000000aa868723c */ /* 0x008fee0000081068 */
[----:B------:R-:W-:Y:S01]  /*a570*/  LEA R10, P6, R7, R3, 0x2 ;  /* 0x00000003070a7211 */ /* 0x000fe200078c10ff */
[-C--:B------:R-:W-:Y:S08]  /*a580*/  HMMA.1688.F32.TF32 R192, R204, R14.reuse, R44 ;  /* 0x0000000eccc0723c */ /* 0x080ff0000008102c */
[-C--:B------:R-:W-:Y:S08]  /*a590*/  HMMA.1688.F32.TF32 R76, R200, R14.reuse, R76 ;  /* 0x0000000ec84c723c */ /* 0x080ff0000008104c */
[-C--:B------:R-:W-:Y:S08]  /*a5a0*/  HMMA.1688.F32.TF32 R108, R168, R14.reuse, R108 ;  /* 0x0000000ea86c723c */ /* 0x080ff0000008106c */
[----:B------:R-:W-:Y:S01]  /*a5b0*/  HMMA.1688.F32.TF32 R140, R172, R14, R140 ;  /* 0x0000000eac8c723c */ /* 0x000fe2000008108c */
[----:B--2---:R-:W-:-:S02]  /*a5c0*/  ISETP.GE.AND P0, PT, R16, R6, PT ;  /* 0x000000061000720c */ /* 0x004fc40003f06270 */
[----:B------:R-:W-:Y:S02]  /*a5d0*/  SHF.R.S32.HI R6, RZ, 0x1f, R219 ;  /* 0x0000001fff067819 */ /* 0x000fe400000114db */
[----:B------:R-:W-:Y:S02]  /*a5e0*/  SEL R8, R8, RZ, !P0 ;  /* 0x000000ff08087207 */ /* 0x000fe40004000000 */
[----:B------:R-:W-:Y:S02]  /*a5f0*/  SHF.L.U64.HI R6, R219, 0x2, R6 ;  /* 0x00000002db067819 */ /* 0x000fe40000010206 */
[----:B------:R-:W-:Y:S02]  /*a600*/  ISETP.NE.U32.AND P4, PT, R8, RZ, PT ;  /* 0x000000ff0800720c */ /* 0x000fe40003f85070 */
[----:B------:R-:W-:Y:S01]  /*a610*/  SEL R8, RZ, 0x4, !P1 ;  /* 0x00000004ff087807 */ /* 0x000fe20004800000 */
[----:B------:R-:W-:Y:S01]  /*a620*/  IMAD.X R11, R0, 0x1, R6, P6 ;  /* 0x00000001000b7824 */ /* 0x000fe200030e0606 */
[----:B------:R-:W-:-:S02]  /*a630*/  SEL R9, R9, RZ, !P0 ;  /* 0x000000ff09097207 */ /* 0x000fc40004000000 */
[----:B------:R-:W-:Y:S02]  /*a640*/  SEL R8, R8, RZ, !P0 ;  /* 0x000000ff08087207 */ /* 0x000fe40004000000 */
[----:B------:R-:W-:Y:S02]  /*a650*/  SHF.R.S32.HI R6, RZ, 0x1f, R17 ;  /* 0x0000001fff067819 */ /* 0x000fe40000011411 */
[----:B------:R-:W-:Y:S02]  /*a660*/  ISETP.NE.U32.AND P1, PT, R9, RZ, PT ;  /* 0x000000ff0900720c */ /* 0x000fe40003f25070 */
[----:B------:R-:W-:Y:S02]  /*a670*/  ISETP.NE.U32.AND P5, PT, R8, RZ, PT ;  /* 0x000000ff0800720c */ /* 0x000fe40003fa5070 */
[----:B------:R-:W-:Y:S02]  /*a680*/  SEL R9, RZ, 0x4, !P3 ;  /* 0x00000004ff097807 */ /* 0x000fe40005800000 */
[----:B------:R-:W-:-:S02]  /*a690*/  LEA R12, P3, R17, R3, 0x2 ;  /* 0x00000003110c7211 */ /* 0x000fc400078610ff */
[----:B------:R-:W-:Y:S02]  /*a6a0*/  SEL R8, RZ, 0x4, !P2 ;  /* 0x00000004ff087807 */ /* 0x000fe40005000000 */
[----:B------:R-:W-:Y:S02]  /*a6b0*/  SHF.L.U64.HI R6, R17, 0x2, R6 ;  /* 0x0000000211067819 */ /* 0x000fe40000010206 */
[----:B------:R-:W-:Y:S02]  /*a6c0*/  SEL R9, R9, RZ, !P0 ;  /* 0x000000ff09097207 */ /* 0x000fe40004000000 */
[----:B------:R-:W-:Y:S01]  /*a6d0*/  SEL R8, R8, RZ, !P0 ;  /* 0x000000ff08087207 */ /* 0x000fe20004000000 */
[----:B------:R-:W-:Y:S02]  /*a6e0*/  IMAD.X R13, R0, 0x1, R6, P3 ;  /* 0x00000001000d7824 */ /* 0x000fe400018e0606 */
[----:B------:R-:W-:Y:S01]  /*a6f0*/  IMAD.MOV.U32 R6, RZ, RZ, c[0x0][0x188] ;  /* 0x00006200ff067624 */ /* 0x000fe200078e00ff */
[----:B------:R-:W-:Y:S01]  /*a700*/  ISETP.NE.U32.AND P2, PT, R9, RZ, PT ;  /* 0x000000ff0900720c */ /* 0x000fe20003f45070 */
[----:B------:R-:W-:Y:S01]  /*a710*/  IMAD.MOV.U32 R9, RZ, RZ, R0 ;  /* 0x000000ffff097224 */ /* 0x000fe200078e0000 */
[----:B------:R-:W-:Y:S01]  /*a720*/  ISETP.NE.U32.AND P3, PT, R8, RZ, PT ;  /* 0x000000ff0800720c */ /* 0x000fe20003f65070 */
[----:B------:R-:W-:Y:S01]  /*a730*/  IMAD.MOV.U32 R8, RZ, RZ, R3 ;  /* 0x000000ffff087224 */ /* 0x000fe200078e0003 */
[----:B------:R-:W-:Y:S01]  /*a740*/  BAR.SYNC.DEFER_BLOCKING 0x0 ;  /* 0x0000000000007b1d */ /* 0x000fe20000010000 */
[----:B------:R-:W-:-:S02]  /*a750*/  IMAD R6, R6, 0xc, RZ ;  /* 0x0000000c06067824 */ /* 0x000fc400078e02ff */
[----:B------:R-:W-:Y:S01]  /*a760*/  IMAD.MOV.U32 R17, RZ, RZ, c[0x0][0x188] ;  /* 0x00006200ff117624 */ /* 0x000fe200078e00ff */
[----:B------:R-:W-:Y:S02]  /*a770*/  ISETP.GT.AND P6, PT, R2, 0x14, PT ;  /* 0x000000140200780c */ /* 0x000fe40003fc4270 */
[----:B------:R-:W-:Y:S01]  /*a780*/  SHF.R.S32.HI R15, RZ, 0x1f, R6 ;  /* 0x0000001fff0f7819 */ /* 0x000fe20000011406 */
[----:B------:R-:W-:Y:S01]  /*a790*/  IMAD.SHL.U32 R17, R17, 0x10, RZ ;  /* 0x0000001011117824 */ /* 0x000fe200078e00ff */
[----:B------:R-:W-:Y:S02]  /*a7a0*/  SEL R14, RZ, 0x4, !P6 ;  /* 0x00000004ff0e7807 */ /* 0x000fe40007000000 */
[----:B------:R-:W-:Y:S02]  /*a7b0*/  SHF.L.U64.HI R15, R6, 0x2, R15 ;  /* 0x00000002060f7819 */ /* 0x000fe4000001020f */
[----:B------:R-:W-:Y:S01]  /*a7c0*/  SEL R14, R14, RZ, !P0 ;  /* 0x000000ff0e0e7207 */ /* 0x000fe20004000000 */
[----:B------:R-:W-:Y:S01]  /*a7d0*/  @!PT LDS RZ, [RZ] ;  /* 0x00000000fffff984 */ /* 0x000fe20000000800 */
[----:B------:R-:W-:Y:S01]  /*a7e0*/  @!PT LDS RZ, [RZ] ;  /* 0x00000000fffff984 */ /* 0x000fe20000000800 */
[----:B------:R-:W-:Y:S01]  /*a7f0*/  @!PT LDS RZ, [RZ] ;  /* 0x00000000fffff984 */ /* 0x000fe20000000800 */
[----:B------:R1:W-:Y:S04]  /*a800*/  LDGSTS.E [R221], [R8.64], P4 ;  /* 0x0000000008dd7fae */ /* 0x0003e8000a121844 */
[----:B------:R2:W-:Y:S01]  /*a810*/  LDGSTS.E [R221+0x800], [R10.64], P5 ;  /* 0x008000000add7fae */ /* 0x0005e2000a921844 */
[----:B------:R-:W-:-:S03]  /*a820*/  ISETP.GT.AND P5, PT, R2, 0x18, PT ;  /* 0x000000180200780c */ /* 0x000fc60003fa4270 */
[----:B------:R3:W-:Y:S01]  /*a830*/  LDGSTS.E [R221+0x1000], [R12.64], P1 ;  /* 0x010000000cdd7fae */ /* 0x0007e20008921844 */
[----:B------:R-:W-:Y:S02]  /*a840*/  ISETP.GT.AND P1, PT, R2, 0x1c, PT ;  /* 0x0000001c0200780c */ /* 0x000fe40003f24270 */
[-C--:B--2---:R-:W-:Y:S02]  /*a850*/  LEA R10, P6, R6, R3.reuse, 0x2 ;  /* 0x00000003060a7211 */ /* 0x084fe400078c10ff */
[----:B------:R-:W-:Y:S02]  /*a860*/  SHF.R.S32.HI R6, RZ, 0x1f, R17 ;  /* 0x0000001fff067819 */ /* 0x000fe40000011411 */
[----:B---3--:R-:W-:Y:S02]  /*a870*/  SEL R13, RZ, 0x4, !P5 ;  /* 0x00000004ff0d7807 */ /* 0x008fe40006800000 */
[----:B------:R-:W-:Y:S02]  /*a880*/  LEA R12, P5, R17, R3, 0x2 ;  /* 0x00000003110c7211 */ /* 0x000fe400078a10ff */
[----:B------:R-:W-:-:S02]  /*a890*/  SEL R13, R13, RZ, !P0 ;  /* 0x000000ff0d0d7207 */ /* 0x000fc40004000000 */
[----:B------:R-:W-:Y:S02]  /*a8a0*/  SHF.L.U64.HI R6, R17, 0x2, R6 ;  /* 0x0000000211067819 */ /* 0x000fe40000010206 */
[----:B------:R-:W-:Y:S02]  /*a8b0*/  ISETP.NE.U32.AND P4, PT, R14, RZ, PT ;  /* 0x000000ff0e00720c */ /* 0x000fe40003f85070 */
[----:B------:R-:W-:Y:S02]  /*a8c0*/  SEL R14, RZ, 0x4, !P1 ;  /* 0x00000004ff0e7807 */ /* 0x000fe40004800000 */
[----:B------:R-:W-:Y:S01]  /*a8d0*/  ISETP.NE.U32.AND P1, PT, R13, RZ, PT ;  /* 0x000000ff0d00720c */ /* 0x000fe20003f25070 */
[----:B------:R-:W-:Y:S02]  /*a8e0*/  IMAD.X R13, R0, 0x1, R6, P5 ;  /* 0x00000001000d7824 */ /* 0x000fe400028e0606 */
[----:B------:R-:W-:Y:S02]  /*a8f0*/  IMAD.MOV.U32 R6, RZ, RZ, c[0x0][0x188] ;  /* 0x00006200ff067624 */ /* 0x000fe400078e00ff */
[----:B------:R-:W-:-:S02]  /*a900*/  IMAD.MOV.U32 R17, RZ, RZ, c[0x0][0x188] ;  /* 0x00006200ff117624 */ /* 0x000fc400078e00ff */
[----:B------:R-:W-:Y:S02]  /*a910*/  IMAD R6, R6, 0x14, RZ ;  /* 0x0000001406067824 */ /* 0x000fe400078e02ff */
[----:B------:R-:W-:Y:S01]  /*a920*/  IMAD.X R11, R0, 0x1, R15, P6 ;  /* 0x00000001000b7824 */ /* 0x000fe200030e060f */
[----:B------:R-:W-:Y:S01]  /*a930*/  ISETP.GT.AND P5, PT, R2, 0x20, PT ;  /* 0x000000200200780c */ /* 0x000fe20003fa4270 */
[----:B------:R-:W-:Y:S01]  /*a940*/  IMAD R17, R17, 0x18, RZ ;  /* 0x0000001811117824 */ /* 0x000fe200078e02ff */
[----:B------:R-:W-:Y:S02]  /*a950*/  SHF.R.S32.HI R15, RZ, 0x1f, R6 ;  /* 0x0000001fff0f7819 */ /* 0x000fe40000011406 */
[----:B------:R2:W-:Y:S02]  /*a960*/  LDGSTS.E [R221+0x1800], [R10.64], P2 ;  /* 0x018000000add7fae */ /* 0x0005e40009121844 */
[----:B------:R-:W-:Y:S02]  /*a970*/  SHF.L.U64.HI R15, R6, 0x2, R15 ;  /* 0x00000002060f7819 */ /* 0x000fe4000001020f */
[----:B------:R3:W-:Y:S01]  /*a980*/  LDGSTS.E [R221+0x2000], [R12.64], P3 ;  /* 0x020000000cdd7fae */ /* 0x0007e20009921844 */
[----:B------:R-:W-:-:S02]  /*a990*/  SEL R14, R14, RZ, !P0 ;  /* 0x000000ff0e0e7207 */ /* 0x000fc40004000000 */
        /* <DEDUP_REMOVED lines=16> */
[----:B------:R-:W-:Y:S01]  /*aaa0*/  IMAD.SHL.U32 R17, R17, 0x20, RZ ;  /* 0x0000002011117824 */ /* 0x000fe200078e00ff */
        /* <DEDUP_REMOVED lines=81> */
[C---:B------:R-:W-:Y:S02]  /*afc0*/  IMAD.X R13, R0.reuse, 0x1, R6, P5 ;  /* 0x00000001000d7824 */ /* 0x040fe400028e0606 */
[----:B------:R-:W-:Y:S02]  /*afd0*/  IMAD.MOV.U32 R6, RZ, RZ, c[0x0][0x188] ;  /* 0x00006200ff067624 */ /* 0x000fe400078e00ff */
[----:B------:R-:W-:Y:S01]  /*afe0*/  IMAD.X R11, R0, 0x1, R15, P6 ;  /* 0x00000001000b7824 */ /* 0x000fe200030e060f */
[----:B------:R-:W-:Y:S01]  /*aff0*/  ISETP.GT.AND P5, PT, R2, 0x9, PT ;  /* 0x000000090200780c */ /* 0x000fe20003fa4270 */
[----:B------:R-:W-:-:S03]  /*b000*/  IMAD R6, R6, 0x3c, RZ ;  /* 0x0000003c06067824 */ /* 0x000fc600078e02ff */
[----:B------:R2:W-:Y:S02]  /*b010*/  LDGSTS.E [R221+0x6800], [R10.64], P4 ;  /* 0x068000000add7fae */ /* 0x0005e4000a121844 */
[----:B------:R-:W-:Y:S02]  /*b020*/  SHF.R.S32.HI R15, RZ, 0x1f, R6 ;  /* 0x0000001fff0f7819 */ /* 0x000fe40000011406 */
[----:B------:R3:W-:Y:S02]  /*b030*/  LDGSTS.E [R221+0x7000], [R12.64], P1 ;  /* 0x070000000cdd7fae */ /* 0x0007e40008921844 */
[C---:B------:R-:W-:Y:S02]  /*b040*/  SHF.L.U64.HI R15, R6.reuse, 0x2, R15 ;  /* 0x00000002060f7819 */ /* 0x040fe4000001020f */
[----:B---3--:R-:W-:Y:S02]  /*b050*/  SEL R13, RZ, 0x4, !P5 ;  /* 0x00000004ff0d7807 */ /* 0x008fe40006800000 */
[-C--:B------:R-:W-:Y:S01]  /*b060*/  IADD3 R12, P5, R7, R3.reuse, RZ ;  /* 0x00000003070c7210 */ /* 0x080fe20007fbe0ff */
[----:B------:R-:W-:Y:S01]  /*b070*/  IMAD.MOV.U32 R7, RZ, RZ, c[0x0][0x188] ;  /* 0x00006200ff077624 */ /* 0x000fe200078e00ff */
[----:B--2---:R-:W-:Y:S01]  /*b080*/  LEA R10, P6, R6, R3, 0x2 ;  /* 0x00000003060a7211 */ /* 0x004fe200078c10ff */
[----:B------:R-:W-:-:S03]  /*b090*/  IMAD.MOV.U32 R6, RZ, RZ, c[0x0][0x188] ;  /* 0x00006200ff067624 */ /* 0x000fc600078e00ff */
[----:B------:R-:W-:Y:S02]  /*b0a0*/  SHF.R.S32.HI R7, RZ, 0x1f, R7 ;  /* 0x0000001fff077819 */ /* 0x000fe40000011407 */
[----:B------:R-:W-:Y:S02]  /*b0b0*/  SEL R14, R14, RZ, !P0 ;  /* 0x000000ff0e0e7207 */ /* 0x000fe40004000000 */
[----:B------:R-:W-:Y:S01]  /*b0c0*/  SHF.L.U64.HI R6, R6, 0x2, R7 ;  /* 0x0000000206067819 */ /* 0x000fe20000010207 */
[----:B------:R-:W-:Y:S01]  /*b0d0*/  IMAD.MOV.U32 R7, RZ, RZ, c[0x0][0x188] ;  /* 0x00006200ff077624 */ /* 0x000fe200078e00ff */
[----:B------:R-:W-:Y:S02]  /*b0e0*/  ISETP.GT.AND P1, PT, R2, 0xd, PT ;  /* 0x0000000d0200780c */ /* 0x000fe40003f24270 */
[----:B------:R-:W-:Y:S01]  /*b0f0*/  SEL R13, R13, RZ, !P0 ;  /* 0x000000ff0d0d7207 */ /* 0x000fe20004000000 */
[----:B------:R-:W-:Y:S01]  /*b100*/  IMAD R7, R7, 0x5, RZ ;  /* 0x0000000507077824 */ /* 0x000fe200078e02ff */
[----:B------:R-:W-:Y:S01]  /*b110*/  ISETP.NE.U32.AND P4, PT, R14, RZ, PT ;  /* 0x000000ff0e00720c */ /* 0x000fe20003f85070 */
[----:B------:R-:W-:Y:S01]  /*b120*/  IMAD.MOV.U32 R17, RZ, RZ, c[0x0][0x188] ;  /* 0x00006200ff117624 */ /* 0x000fe200078e00ff */
[----:B------:R-:W-:Y:S01]  /*b130*/  SEL R14, RZ, 0x4, !P1 ;  /* 0x00000004ff0e7807 */ /* 0x000fe20004800000 */
[C---:B------:R-:W-:Y:S01]  /*b140*/  IMAD.X R11, R0.reuse, 0x1, R15, P6 ;  /* 0x00000001000b7824 */ /* 0x040fe200030e060f */
[----:B------:R-:W-:Y:S01]  /*b150*/  ISETP.NE.U32.AND P1, PT, R13, RZ, PT ;  /* 0x000000ff0d00720c */ /* 0x000fe20003f25070 */
[----:B------:R-:W-:Y:S01]  /*b160*/  IMAD.X R13, R0, 0x1, R6, P5 ;  /* 0x00000001000d7824 */ /* 0x000fe200028e0606 */
[----:B------:R-:W-:Y:S01]  /*b170*/  LOP3.LUT R6, R221, 0x20, RZ, 0x3c, !PT ;  /* 0x00000020dd067812 */ /* 0x000fe200078e3cff */
[----:B------:R-:W-:Y:S01]  /*b180*/  IMAD R17, R17, 0x9, RZ ;  /* 0x0000000911117824 */ /* 0x000fe200078e02ff */
[----:B------:R-:W-:Y:S01]  /*b190*/  SHF.R.S32.HI R15, RZ, 0x1f, R7 ;  /* 0x0000001fff0f7819 */ /* 0x000fe20000011407 */
[----:B------:R2:W-:Y:S01]  /*b1a0*/  LDGSTS.E [R221+0x7800], [R10.64], P2 ;  /* 0x078000000add7fae */ /* 0x0005e20009121844 */
[----:B------:R-:W-:-:S02]  /*b1b0*/  ISETP.GT.AND P5, PT, R2, 0x11, PT ;  /* 0x000000110200780c */ /* 0x000fc40003fa4270 */
[C---:B------:R-:W-:Y:S01]  /*b1c0*/  SHF.L.U64.HI R15, R7.reuse, 0x2, R15 ;  /* 0x00000002070f7819 */ /* 0x040fe2000001020f */
[----:B------:R3:W-:Y:S01]  /*b1d0*/  LDGSTS.E [R6+0x200], [R12.64], P3 ;  /* 0x002000000c067fae */ /* 0x0007e20009921844 */
[----:B------:R-:W-:Y:S02]  /*b1e0*/  SEL R14, R14, RZ, !P0 ;  /* 0x000000ff0e0e7207 */ /* 0x000fe40004000000 */
[----:B------:R-:W-:Y:S02]  /*b1f0*/  ISETP.GT.AND P3, PT, R2, 0x15, PT ;  /* 0x000000150200780c */ /* 0x000fe40003f64270 */
[----:B--2---:R-:W-:Y:S02]  /*b200*/  LEA R10, P6, R7, R3, 0x2 ;  /* 0x00000003070a7211 */ /* 0x004fe400078c10ff */
[----:B------:R-:W-:Y:S02]  /*b210*/  SHF.R.S32.HI R7, RZ, 0x1f, R17 ;  /* 0x0000001fff077819 */ /* 0x000fe40000011411 */
[----:B---3--:R-:W-:-:S02]  /*b220*/  SEL R13, RZ, 0x4, !P5 ;  /* 0x00000004ff0d7807 */ /* 0x008fc40006800000 */
[----:B------:R-:W-:Y:S02]  /*b230*/  LEA R12, P5, R17, R3, 0x2 ;  /* 0x00000003110c7211 */ /* 0x000fe400078a10ff */
[----:B------:R-:W-:Y:S02]  /*b240*/  SEL R13, R13, RZ, !P0 ;  /* 0x000000ff0d0d7207 */ /* 0x000fe40004000000 */
[----:B------:R-:W-:Y:S02]  /*b250*/  SHF.L.U64.HI R7, R17, 0x2, R7 ;  /* 0x0000000211077819 */ /* 0x000fe40000010207 */
[----:B------:R-:W-:Y:S02]  /*b260*/  ISETP.NE.U32.AND P2, PT, R14, RZ, PT ;  /* 0x000000ff0e00720c */ /* 0x000fe40003f45070 */
[----:B------:R-:W-:Y:S02]  /*b270*/  SEL R14, RZ, 0x4, !P3 ;  /* 0x00000004ff0e7807 */ /* 0x000fe40005800000 */
[----:B------:R-:W-:Y:S01]  /*b280*/  ISETP.NE.U32.AND P3, PT, R13, RZ, PT ;  /* 0x000000ff0d00720c */ /* 0x000fe20003f65070 */
[----:B------:R-:W-:-:S02]  /*b290*/  IMAD.X R13, R0, 0x1, R7, P5 ;  /* 0x00000001000d7824 */ /* 0x000fc400028e0607 */
[----:B------:R-:W-:Y:S02]  /*b2a0*/  IMAD.MOV.U32 R7, RZ, RZ, c[0x0][0x188] ;  /* 0x00006200ff077624 */ /* 0x000fe400078e00ff */
[----:B------:R-:W-:Y:S02]  /*b2b0*/  IMAD.MOV.U32 R17, RZ, RZ, c[0x0][0x188] ;  /* 0x00006200ff117624 */ /* 0x000fe400078e00ff */
[----:B------:R-:W-:Y:S02]  /*b2c0*/  IMAD R7, R7, 0xd, RZ ;  /* 0x0000000d07077824 */ /* 0x000fe400078e02ff */
[----:B------:R-:W-:Y:S01]  /*b2d0*/  IMAD.X R11, R0, 0x1, R15, P6 ;  /* 0x00000001000b7824 */ /* 0x000fe200030e060f */
[----:B------:R-:W-:Y:S01]  /*b2e0*/  ISETP.GT.AND P5, PT, R2, 0x19, PT ;  /* 0x000000190200780c */ /* 0x000fe20003fa4270 */
[----:B------:R-:W-:Y:S01]  /*b2f0*/  IMAD R17, R17, 0x11, RZ ;  /* 0x0000001111117824 */ /* 0x000fe200078e02ff */
[----:B------:R-:W-:Y:S02]  /*b300*/  SHF.R.S32.HI R15, RZ, 0x1f, R7 ;  /* 0x0000001fff0f7819 */ /* 0x000fe40000011407 */
[----:B------:R2:W-:Y:S02]  /*b310*/  LDGSTS.E [R6+0xa00], [R10.64], P4 ;  /* 0x00a000000a067fae */ /* 0x0005e4000a121844 */
[----:B------:R-:W-:-:S02]  /*b320*/  SHF.L.U64.HI R15, R7, 0x2, R15 ;  /* 0x00000002070f7819 */ /* 0x000fc4000001020f */
[----:B------:R3:W-:Y:S01]  /*b330*/  LDGSTS.E [R6+0x1200], [R12.64], P1 ;  /* 0x012000000c067fae */ /* 0x0007e20008921844 */
[----:B------:R-:W-:Y:S02]  /*b340*/  SEL R14, R14, RZ, !P0 ;  /* 0x000000ff0e0e7207 */ /* 0x000fe40004000000 */
[----:B------:R-:W-:Y:S02]  /*b350*/  ISETP.GT.AND P1, PT, R2, 0x1d, PT ;  /* 0x0000001d0200780c */ /* 0x000fe40003f24270 */
[-C--:B--2---:R-:W-:Y:S02]  /*b360*/  LEA R10, P6, R7, R3.reuse, 0x2 ;  /* 0x00000003070a7211 */ /* 0x084fe400078c10ff */
[----:B------:R-:W-:Y:S02]  /*b370*/  SHF.R.S32.HI R7, RZ, 0x1f, R17 ;  /* 0x0000001fff077819 */ /* 0x000fe40000011411 */
[----:B---3--:R-:W-:Y:S02]  /*b380*/  SEL R13, RZ, 0x4, !P5 ;  /* 0x00000004ff0d7807 */ /* 0x008fe40006800000 */
[----:B------:R-:W-:-:S02]  /*b390*/  LEA R12, P5, R17, R3, 0x2 ;  /* 0x00000003110c7211 */ /* 0x000fc400078a10ff */
[----:B------:R-:W-:Y:S02]  /*b3a0*/  SEL R13, R13, RZ, !P0 ;  /* 0x000000ff0d0d7207 */ /* 0x000fe40004000000 */
[----:B------:R-:W-:Y:S02]  /*b3b0*/  SHF.L.U64.HI R7, R17, 0x2, R7 ;  /* 0x0000000211077819 */ /* 0x000fe40000010207 */
[----:B------:R-:W-:Y:S02]  /*b3c0*/  ISETP.NE.U32.AND P4, PT, R14, RZ, PT ;  /* 0x000000ff0e00720c */ /* 0x000fe40003f85070 */
[----:B------:R-:W-:Y:S02]  /*b3d0*/  SEL R14, RZ, 0x4, !P1 ;  /* 0x00000004ff0e7807 */ /* 0x000fe40004800000 */
[----:B------:R-:W-:Y:S01]  /*b3e0*/  ISETP.NE.U32.AND P1, PT, R13, RZ, PT ;  /* 0x000000ff0d00720c */ /* 0x000fe20003f25070 */
[----:B------:R-:W-:Y:S02]  /*b3f0*/  IMAD.X R13, R0, 0x1, R7, P5 ;  /* 0x00000001000d7824 */ /* 0x000fe400028e0607 */
[----:B------:R-:W-:-:S02]  /*b400*/  IMAD.MOV.U32 R7, RZ, RZ, c[0x0][0x188] ;  /* 0x00006200ff077624 */ /* 0x000fc400078e00ff */
        /* <DEDUP_REMOVED lines=109> */
[----:B------:R-:W-:-:S04]  /*bae0*/  IMAD.MOV.U32 R7, RZ, RZ, c[0x0][0x188] ;  /* 0x00006200ff077624 */ /* 0x000fc800078e00ff */
[----:B------:R-:W-:Y:S02]  /*baf0*/  IMAD R7, R7, 0x3d, RZ ;  /* 0x0000003d07077824 */ /* 0x000fe400078e02ff */
[----:B------:R-:W-:-:S03]  /*bb00*/  IMAD.X R11, R0, 0x1, R15, P6 ;  /* 0x00000001000b7824 */ /* 0x000fc600030e060f */
[----:B------:R-:W-:Y:S01]  /*bb10*/  SHF.R.S32.HI R15, RZ, 0x1f, R7 ;  /* 0x0000001fff0f7819 */ /* 0x000fe20000011407 */
[----:B------:R-:W-:Y:S01]  /*bb20*/  IMAD.MOV.U32 R17, RZ, RZ, c[0x0][0x188] ;  /* 0x00006200ff117624 */ /* 0x000fe200078e00ff */
[----:B------:R2:W-:Y:S02]  /*bb30*/  LDGSTS.E [R6+0x6a00], [R10.64], P4 ;  /* 0x06a000000a067fae */ /* 0x0005e4000a121844 */
[----:B------:R-:W-:Y:S01]  /*bb40*/  SHF.L.U64.HI R15, R7, 0x2, R15 ;  /* 0x00000002070f7819 */ /* 0x000fe2000001020f */
[----:B------:R-:W-:Y:S01]  /*bb50*/  IMAD.SHL.U32 R17, R17, 0x2, RZ ;  /* 0x0000000211117824 */ /* 0x000fe200078e00ff */
[----:B------:R-:W-:Y:S01]  /*bb60*/  ISETP.GT.AND P5, PT, R2, 0xa, PT ;  /* 0x0000000a0200780c */ /* 0x000fe20003fa4270 */
[----:B------:R3:W-:Y:S01]  /*bb70*/  LDGSTS.E [R6+0x7200], [R12.64], P1 ;  /* 0x072000000c067fae */ /* 0x0007e20008921844 */
[----:B--2---:R-:W-:-:S05]  /*bb80*/  LEA R10, P6, R7, R3, 0x2 ;  /* 0x00000003070a7211 */ /* 0x004fca00078c10ff */
[----:B------:R-:W-:Y:S01]  /*bb90*/  IMAD.X R11, R0, 0x1, R15, P6 ;  /* 0x00000001000b7824 */ /* 0x000fe200030e060f */
[----:B---3--:R-:W-:Y:S02]  /*bba0*/  SEL R13, RZ, 0x4, !P5 ;  /* 0x00000004ff0d7807 */ /* 0x008fe40006800000 */
[----:B------:R-:W-:Y:S02]  /*bbb0*/  SHF.R.S32.HI R7, RZ, 0x1f, R17 ;  /* 0x0000001fff077819 */ /* 0x000fe40000011411 */
[----:B------:R2:W-:Y:S01]  /*bbc0*/  LDGSTS.E [R6+0x7a00], [R10.64], P2 ;  /* 0x07a000000a067fae */ /* 0x0005e20009121844 */
[----:B------:R-:W-:Y:S02]  /*bbd0*/  SEL R14, R14, RZ, !P0 ;  /* 0x000000ff0e0e7207 */ /* 0x000fe40004000000 */
[----:B------:R-:W-:Y:S02]  /*bbe0*/  ISETP.GT.AND P1, PT, R2, 0xe, PT ;  /* 0x0000000e0200780c */ /* 0x000fe40003f24270 */
[----:B------:R-:W-:-:S02]  /*bbf0*/  LEA R12, P5, R17, R3, 0x2 ;  /* 0x00000003110c7211 */ /* 0x000fc400078a10ff */
[----:B------:R-:W-:Y:S02]  /*bc00*/  SEL R13, R13, RZ, !P0 ;  /* 0x000000ff0d0d7207 */ /* 0x000fe40004000000 */
[----:B------:R-:W-:Y:S01]  /*bc10*/  SHF.L.U64.HI R7, R17, 0x2, R7 ;  /* 0x0000000211077819 */ /* 0x000fe20000010207 */
[----:B--2---:R-:W-:Y:S01]  /*bc20*/  IMAD.MOV.U32 R6, RZ, RZ, c[0x0][0x188] ;  /* 0x00006200ff067624 */ /* 0x004fe200078e00ff */
[----:B------:R-:W-:Y:S01]  /*bc30*/  ISETP.NE.U32.AND P4, PT, R14, RZ, PT ;  /* 0x000000ff0e00720c */ /* 0x000fe20003f85070 */
[----:B------:R-:W-:Y:S01]  /*bc40*/  IMAD.MOV.U32 R17, RZ, RZ, c[0x0][0x188] ;  /* 0x00006200ff117624 */ /* 0x000fe200078e00ff */
[----:B------:R-:W-:Y:S01]  /*bc50*/  SEL R14, RZ, 0x4, !P1 ;  /* 0x00000004ff0e7807 */ /* 0x000fe20004800000 */
[----:B------:R-:W-:Y:S01]  /*bc60*/  IMAD R6, R6, 0x6, RZ ;  /* 0x0000000606067824 */ /* 0x000fe200078e02ff */
[----:B------:R-:W-:Y:S01]  /*bc70*/  ISETP.NE.U32.AND P1, PT, R13, RZ, PT ;  /* 0x000000ff0d00720c */ /* 0x000fe20003f25070 */
[----:B------:R-:W-:Y:S01]  /*bc80*/  IMAD.X R13, R0, 0x1, R7, P5 ;  /* 0x00000001000d7824 */ /* 0x000fe200028e0607 */
[----:B------:R-:W-:Y:S01]  /*bc90*/  LOP3.LUT R7, R221, 0x40, RZ, 0x3c, !PT ;  /* 0x00000040dd077812 */ /* 0x000fe200078e3cff */
[----:B------:R-:W-:Y:S01]  /*bca0*/  IMAD R17, R17, 0xa, RZ ;  /* 0x0000000a11117824 */ /* 0x000fe200078e02ff */
[----:B------:R-:W-:-:S02]  /*bcb0*/  SHF.R.S32.HI R15, RZ, 0x1f, R6 ;  /* 0x0000001fff0f7819 */ /* 0x000fc40000011406 */
[----:B------:R-:W-:Y:S01]  /*bcc0*/  ISETP.GT.AND P5, PT, R2, 0x12, PT ;  /* 0x000000120200780c */ /* 0x000fe20003fa4270 */
[----:B------:R2:W-:Y:S01]  /*bcd0*/  LDGSTS.E [R7+0x400], [R12.64], P3 ;  /* 0x004000000c077fae */ /* 0x0005e20009921844 */
[C---:B------:R-:W-:Y:S02]  /*bce0*/  LEA R10, P6, R6.reuse, R3, 0x2 ;  /* 0x00000003060a7211 */ /* 0x040fe400078c10ff */
[----:B------:R-:W-:Y:S02]  /*bcf0*/  SHF.L.U64.HI R15, R6, 0x2, R15 ;  /* 0x00000002060f7819 */ /* 0x000fe4000001020f */
[----:B------:R-:W-:Y:S02]  /*bd00*/  SHF.R.S32.HI R6, RZ, 0x1f, R17 ;  /* 0x0000001fff067819 */ /* 0x000fe40000011411 */
[----:B------:R-:W-:Y:S02]  /*bd10*/  SEL R14, R14, RZ, !P0 ;  /* 0x000000ff0e0e7207 */ /* 0x000fe40004000000 */
[----:B------:R-:W-:-:S02]  /*bd20*/  ISETP.GT.AND P3, PT, R2, 0x16, PT ;  /* 0x000000160200780c */ /* 0x000fc40003f64270 */
[----:B--2---:R-:W-:Y:S02]  /*bd30*/  SEL R13, RZ, 0x4, !P5 ;  /* 0x00000004ff0d7807 */ /* 0x004fe40006800000 */
[----:B------:R-:W-:Y:S02]  /*bd40*/  LEA R12, P5, R17, R3, 0x2 ;  /* 0x00000003110c7211 */ /* 0x000fe400078a10ff */
[----:B------:R-:W-:Y:S02]  /*bd50*/  SEL R13, R13, RZ, !P0 ;  /* 0x000000ff0d0d7207 */ /* 0x000fe40004000000 */
[----:B------:R-:W-:Y:S02]  /*bd60*/  SHF.L.U64.HI R6, R17, 0x2, R6 ;  /* 0x0000000211067819 */ /* 0x000fe40000010206 */
[----:B------:R-:W-:Y:S02]  /*bd70*/  ISETP.NE.U32.AND P2, PT, R14, RZ, PT ;  /* 0x000000ff0e00720c */ /* 0x000fe40003f45070 */
[----:B------:R-:W-:-:S02]  /*bd80*/  SEL R14, RZ, 0x4, !P3 ;  /* 0x00000004ff0e7807 */ /* 0x000fc40005800000 */
[----:B------:R-:W-:Y:S01]  /*bd90*/  ISETP.NE.U32.AND P3, PT, R13, RZ, PT ;  /* 0x000000ff0d00720c */ /* 0x000fe20003f65070 */
[----:B------:R-:W-:Y:S02]  /*bda0*/  IMAD.X R13, R0, 0x1, R6, P5 ;  /* 0x00000001000d7824 */ /* 0x000fe400028e0606 */
[----:B------:R-:W-:Y:S02]  /*bdb0*/  IMAD.MOV.U32 R6, RZ, RZ, c[0x0][0x188] ;  /* 0x00006200ff067624 */ /* 0x000fe400078e00ff */
[----:B------:R-:W-:Y:S02]  /*bdc0*/  IMAD.MOV.U32 R17, RZ, RZ, c[0x0][0x188] ;  /* 0x00006200ff117624 */ /* 0x000fe400078e00ff */
[----:B------:R-:W-:Y:S02]  /*bdd0*/  IMAD R6, R6, 0xe, RZ ;  /* 0x0000000e06067824 */ /* 0x000fe400078e02ff */
[----:B------:R-:W-:Y:S01]  /*bde0*/  IMAD.X R11, R0, 0x1, R15, P6 ;  /* 0x00000001000b7824 */ /* 0x000fe200030e060f */
[----:B------:R-:W-:Y:S01]  /*bdf0*/  ISETP.GT.AND P5, PT, R2, 0x1a, PT ;  /* 0x0000001a0200780c */ /* 0x000fe20003fa4270 */
[----:B------:R-:W-:Y:S01]  /*be00*/  IMAD R17, R17, 0x12, RZ ;  /* 0x0000001211117824 */ /* 0x000fe200078e02ff */
[----:B------:R-:W-:-:S02]  /*be10*/  SHF.R.S32.HI R15, RZ, 0x1f, R6 ;  /* 0x0000001fff0f7819 */ /* 0x000fc40000011406 */
[----:B------:R2:W-:Y:S02]  /*be20*/  LDGSTS.E [R7+0xc00], [R10.64], P4 ;  /* 0x00c000000a077fae */ /* 0x0005e4000a121844 */
[----:B------:R-:W-:Y:S02]  /*be30*/  SHF.L.U64.HI R15, R6, 0x2, R15 ;  /* 0x00000002060f7819 */ /* 0x000fe4000001020f */
[----:B------:R3:W-:Y:S01]  /*be40*/  LDGSTS.E [R7+0x1400], [R12.64], P1 ;  /* 0x014000000c077fae */ /* 0x0007e20008921844 */
[----:B------:R-:W-:Y:S02]  /*be50*/  SEL R14, R14, RZ, !P0 ;  /* 0x000000ff0e0e7207 */ /* 0x000fe40004000000 */
[----:B------:R-:W-:Y:S02]  /*be60*/  ISETP.GT.AND P1, PT, R2, 0x1e, PT ;  /* 0x0000001e0200780c */ /* 0x000fe40003f24270 */
[----:B--2---:R-:W-:Y:S02]  /*be70*/  LEA R10, P6, R6, R3, 0x2 ;  /* 0x00000003060a7211 */ /* 0x004fe400078c10ff */
[----:B------:R-:W-:-:S02]  /*be80*/  SHF.R.S32.HI R6, RZ, 0x1f, R17 ;  /* 0x0000001fff067819 */ /* 0x000fc40000011411 */
[----:B---3--:R-:W-:Y:S02]  /*be90*/  SEL R13, RZ, 0x4, !P5 ;  /* 0x00000004ff0d7807 */ /* 0x008fe40006800000 */
        /* <DEDUP_REMOVED lines=124> */
[----:B------:R-:W-:Y:S01]  /*c660*/  IMAD R17, R17, 0x3, RZ ;  /* 0x0000000311117824 */ /* 0x000fe200078e02ff */
        /* <DEDUP_REMOVED lines=36> */
[C---:B------:R-:W-:Y:S02]  /*c8b0*/  IMAD.X R13, R0.reuse, 0x1, R7, P5 ;  /* 0x00000001000d7824 */ /* 0x040fe400028e0607 */
        /* <DEDUP_REMOVED lines=8> */
[C---:B------:R-:W-:Y:S02]  /*c940*/  SHF.L.U64.HI R15, R7.reuse, 0x2, R15 ;  /* 0x00000002070f7819 */ /* 0x040fe4000001020f */
        /* <DEDUP_REMOVED lines=60> */
[----:B------:R-:W-:Y:S02]  /*cd10*/  IMAD.X R11, R0, 0x1, R15, P6 ;  /* 0x00000001000b7824 */ /* 0x000fe400030e060f */
[----:B------:R-:W-:Y:S01]  /*cd20*/  IMAD R17, R17, 0x2b, RZ ;  /* 0x0000002b11117824 */ /* 0x000fe200078e02ff */
[----:B------:R-:W-:-:S02]  /*cd30*/  SHF.R.S32.HI R15, RZ, 0x1f, R7 ;  /* 0x0000001fff0f7819 */ /* 0x000fc40000011407 */
[----:B------:R2:W-:Y:S01]  /*cd40*/  LDGSTS.E [R6+0x3e00], [R10.64], P2 ;  /* 0x03e000000a067fae */ /* 0x0005e20009121844 */
[----:B------:R-:W-:Y:S02]  /*cd50*/  ISETP.GT.AND P5, PT, R2, 0x33, PT ;  /* 0x000000330200780c */ /* 0x000fe40003fa4270 */
[C---:B------:R-:W-:Y:S01]  /*cd60*/  SHF.L.U64.HI R15, R7.reuse, 0x2, R15 ;  /* 0x00000002070f7819 */ /* 0x040fe2000001020f */
[----:B------:R3:W-:Y:S01]  /*cd70*/  LDGSTS.E [R6+0x4600], [R12.64], P3 ;  /* 0x046000000c067fae */ /* 0x0007e20009921844 */
[-C--:B--2---:R-:W-:Y:S02]  /*cd80*/  LEA R10, P6, R7, R3.reuse, 0x2 ;  /* 0x00000003070a7211 */ /* 0x084fe400078c10ff */
[----:B------:R-:W-:Y:S02]  /*cd90*/  SHF.R.S32.HI R7, RZ, 0x1f, R17 ;  /* 0x0000001fff077819 */ /* 0x000fe40000011411 */
[----:B---3--:R-:W-:Y:S02]  /*cda0*/  SEL R13, RZ, 0x4, !P5 ;  /* 0x00000004ff0d7807 */ /* 0x008fe40006800000 */
[----:B------:R-:W-:-:S02]  /*cdb0*/  LEA R12, P5, R17, R3, 0x2 ;  /* 0x00000003110c7211 */ /* 0x000fc400078a10ff */
[----:B------:R-:W-:Y:S01]  /*cdc0*/  SHF.L.U64.HI R7, R17, 0x2, R7 ;  /* 0x0000000211077819 */ /* 0x000fe20000010207 */
[----:B------:R-:W-:Y:S01]  /*cdd0*/  IMAD.MOV.U32 R17, RZ, RZ, c[0x0][0x188] ;  /* 0x00006200ff117624 */ /* 0x000fe200078e00ff */
[----:B------:R-:W2:Y:S01]  /*cde0*/  S2R R219, SR_TID.X ;  /* 0x0000000000db7919 */ /* 0x000ea20000002100 */
[----:B------:R-:W-:Y:S02]  /*cdf0*/  SEL R14, R14, RZ, !P0 ;  /* 0x000000ff0e0e7207 */ /* 0x000fe40004000000 */
[----:B------:R-:W-:Y:S01]  /*ce00*/  ISETP.GT.AND P3, PT, R2, 0x37, PT ;  /* 0x000000370200780c */ /* 0x000fe20003f64270 */
[----:B------:R-:W-:Y:S01]  /*ce10*/  IMAD R17, R17, 0x2f, RZ ;  /* 0x0000002f11117824 */ /* 0x000fe200078e02ff */
[----:B------:R-:W-:Y:S01]  /*ce20*/  SEL R13, R13, RZ, !P0 ;  /* 0x000000ff0d0d7207 */ /* 0x000fe20004000000 */
[----:B------:R-:W-:Y:S01]  /*ce30*/  IMAD.X R11, R0, 0x1, R15, P6 ;  /* 0x00000001000b7824 */ /* 0x000fe200030e060f */
[----:B------:R-:W-:Y:S02]  /*ce40*/  ISETP.NE.U32.AND P2, PT, R14, RZ, PT ;  /* 0x000000ff0e00720c */ /* 0x000fe40003f45070 */
[----:B------:R-:W-:-:S02]  /*ce50*/  SEL R14, RZ, 0x4, !P3 ;  /* 0x00000004ff0e7807 */ /* 0x000fc40005800000 */
[----:B------:R-:W-:Y:S01]  /*ce60*/  ISETP.NE.U32.AND P3, PT, R13, RZ, PT ;  /* 0x000000ff0d00720c */ /* 0x000fe20003f65070 */
[----:B------:R-:W-:Y:S01]  /*ce70*/  IMAD.X R13, R0, 0x1, R7, P5 ;  /* 0x00000001000d7824 */ /* 0x000fe200028e0607 */
[----:B------:R-:W-:Y:S01]  /*ce80*/  SHF.R.S32.HI R15, RZ, 0x1f, R17 ;  /* 0x0000001fff0f7819 */ /* 0x000fe20000011411 */
[----:B------:R-:W-:Y:S01]  /*ce90*/  IMAD.MOV.U32 R7, RZ, RZ, c[0x0][0x188] ;  /* 0x00006200ff077624 */ /* 0x000fe200078e00ff */
[----:B------:R3:W-:Y:S02]  /*cea0*/  LDGSTS.E [R6+0x4e00], [R10.64], P4 ;  /* 0x04e000000a067fae */ /* 0x0007e4000a121844 */
[----:B------:R-:W-:Y:S01]  /*ceb0*/  SHF.L.U64.HI R15, R17, 0x2, R15 ;  /* 0x00000002110f7819 */ /* 0x000fe2000001020f */
[----:B------:R-:W-:Y:S01]  /*cec0*/  IMAD R7, R7, 0x33, RZ ;  /* 0x0000003307077824 */ /* 0x000fe200078e02ff */
[----:B------:R-:W-:Y:S01]  /*ced0*/  ISETP.GT.AND P5, PT, R2, 0x3b, PT ;  /* 0x0000003b0200780c */ /* 0x000fe20003fa4270 */
[----:B------:R4:W-:Y:S01]  /*cee0*/  LDGSTS.E [R6+0x5600], [R12.64], P1 ;  /* 0x056000000c067fae */ /* 0x0009e20008921844 */
[----:B---3--:R-:W-:-:S02]  /*cef0*/  LEA R10, P6, R17, R3, 0x2 ;  /* 0x00000003110a7211 */ /* 0x008fc400078c10ff */
[----:B------:R-:W-:-:S03]  /*cf00*/  SEL R14, R14, RZ, !P0 ;  /* 0x000000ff0e0e7207 */ /* 0x000fc60004000000 */
[----:B------:R-:W-:Y:S01]  /*cf10*/  IMAD.X R11, R0, 0x1, R15, P6 ;  /* 0x00000001000b7824 */ /* 0x000fe200030e060f */
[----:B----4-:R-:W-:Y:S02]  /*cf20*/  SEL R13, RZ, 0x4, !P5 ;  /* 0x00000004ff0d7807 */ /* 0x010fe40006800000 */
[----:B------:R-:W-:Y:S01]  /*cf30*/  SHF.R.S32.HI R15, RZ, 0x1f, R7 ;  /* 0x0000001fff0f7819 */ /* 0x000fe20000011407 */
[----:B------:R-:W-:Y:S01]  /*cf40*/  HMMA.1688.F32.TF32 R188, R204, R18, R48 ;  /* 0x00000012ccbc723c */ /* 0x000fe20000081030 */
[----:B------:R-:W-:-:S07]  /*cf50*/  ISETP.GT.AND P1, PT, R2, 0x3f, PT ;  /* 0x0000003f0200780c */ /* 0x000fce0003f24270 */
[----:B------:R-:W-:Y:S01]  /*cf60*/  HMMA.1688.F32.TF32 R184, R204, R22, R52 ;  /* 0x00000016ccb8723c */ /* 0x000fe20000081034 */
[----:B------:R-:W-:Y:S01]  /*cf70*/  LEA R12, P5, R7, R3, 0x2 ;  /* 0x00000003070c7211 */ /* 0x000fe200078a10ff */
[----:B------:R-:W-:Y:S01]  /*cf80*/  IMAD.MOV.U32 R20, RZ, RZ, c[0x0][0x188] ;  /* 0x00006200ff147624 */ /* 0x000fe200078e00ff */
[----:B------:R-:W-:-:S05]  /*cf90*/  SEL R13, R13, RZ, !P0 ;  /* 0x000000ff0d0d7207 */ /* 0x000fca0004000000 */
[----:B------:R-:W-:Y:S01]  /*cfa0*/  HMMA.1688.F32.TF32 R80, R200, R18, R80 ;  /* 0x00000012c850723c */ /* 0x000fe20000081050 */
[----:B------:R-:W-:-:S07]  /*cfb0*/  SHF.L.U64.HI R15, R7, 0x2, R15 ;  /* 0x00000002070f7819 */ /* 0x000fce000001020f */
[----:B------:R-:W-:Y:S01]  /*cfc0*/  HMMA.1688.F32.TF32 R112, R168, R18, R112 ;  /* 0x00000012a870723c */ /* 0x000fe20000081070 */
[----:B------:R-:W-:-:S07]  /*cfd0*/  ISETP.NE.U32.AND P4, PT, R14, RZ, PT ;  /* 0x000000ff0e00720c */ /* 0x000fce0003f85070 */
[----:B------:R-:W-:Y:S01]  /*cfe0*/  HMMA.1688.F32.TF32 R144, R172, R18, R144 ;  /* 0x00000012ac90723c */ /* 0x000fe20000081090 */
[----:B--2---:R-:W-:Y:S01]  /*cff0*/  LOP3.LUT R7, R219, 0x3f, RZ, 0xc0, !PT ;  /* 0x0000003fdb077812 */ /* 0x004fe200078ec0ff */
[----:B------:R-:W-:Y:S01]  /*d000*/  STL.64 [R1+0x1b0], R196 ;  /* 0x0001b0c401007387 */ /* 0x000fe20000100a00 */
[----:B------:R-:W-:Y:S02]  /*d010*/  SEL R14, RZ, 0x4, !P1 ;  /* 0x00000004ff0e7807 */ /* 0x000fe40004800000 */
[----:B------:R-:W-:Y:S01]  /*d020*/  ISETP.NE.U32.AND P1, PT, R13, RZ, PT ;  /* 0x000000ff0d00720c */ /* 0x000fe20003f25070 */
[----:B------:R-:W-:Y:S01]  /*d030*/  IMAD.X R13, R0, 0x1, R15, P5 ;  /* 0x00000001000d7824 */ /* 0x000fe200028e060f */
[----:B------:R-:W-:Y:S01]  /*d040*/  ISETP.GE.AND P5, PT, R7, R2, PT ;  /* 0x000000020700720c */ /* 0x000fe20003fa6270 */
[----:B------:R-:W-:Y:S01]  /*d050*/  IMAD.MOV.U32 R7, RZ, RZ, c[0x0][0x188] ;  /* 0x00006200ff077624 */ /* 0x000fe200078e00ff */
[----:B------:R2:W-:Y:S01]  /*d060*/  LDGSTS.E [R6+0x5e00], [R10.64], P2 ;  /* 0x05e000000a067fae */ /* 0x0005e20009121844 */
[----:B------:R-:W-:-:S02]  /*d070*/  IMAD.MOV.U32 R19, RZ, RZ, c[0x0][0x188] ;  /* 0x00006200ff137624 */ /* 0x000fc400078e00ff */
[----:B------:R-:W-:Y:S02]  /*d080*/  IMAD R7, R7, 0x3b, RZ ;  /* 0x0000003b07077824 */ /* 0x000fe400078e02ff */
[----:B------:R-:W-:Y:S01]  /*d090*/  IMAD R20, R20, 0x37, RZ ;  /* 0x0000003714147824 */ /* 0x000fe200078e02ff */
[----:B------:R-:W-:Y:S01]  /*d0a0*/  SEL R14, R14, RZ, !P0 ;  /* 0x000000ff0e0e7207 */ /* 0x000fe20004000000 */
[----:B------:R-:W-:Y:S01]  /*d0b0*/  IMAD R19, R19, 0x3f, RZ ;  /* 0x0000003f13137824 */ /* 0x000fe200078e02ff */
[----:B------:R-:W-:Y:S01]  /*d0c0*/  SHF.R.S32.HI R17, RZ, 0x1f, R7 ;  /* 0x0000001fff117819 */ /* 0x000fe20000011407 */
[----:B------:R-:W-:Y:S01]  /*d0d0*/  STL.64 [R1+0x1a8], R198 ;  /* 0x0001a8c601007387 */ /* 0x000fe20000100a00 */
[----:B------:R-:W-:Y:S02]  /*d0e0*/  SHF.R.S32.HI R18, RZ, 0x1f, R20 ;  /* 0x0000001fff127819 */ /* 0x000fe40000011414 */
[C---:B--2---:R-:W-:Y:S01]  /*d0f0*/  LEA R10, P6, R7.reuse, R3, 0x2 ;  /* 0x00000003070a7211 */ /* 0x044fe200078c10ff */
[----:B------:R-:W-:Y:S01]  /*d100*/  STL.64 [R1+0x1c0], R192 ;  /* 0x0001c0c001007387 */ /* 0x000fe20000100a00 */
[----:B------:R-:W-:-:S02]  /*d110*/  SHF.L.U64.HI R17, R7, 0x2, R17 ;  /* 0x0000000207117819 */ /* 0x000fc40000010211 */
[----:B------:R-:W-:Y:S01]  /*d120*/  SHF.R.S32.HI R7, RZ, 0x1f, R19 ;  /* 0x0000001fff077819 */ /* 0x000fe20000011413 */
[----:B------:R-:W-:Y:S01]  /*d130*/  STL.64 [R1+0x1b8], R194 ;  /* 0x0001b8c201007387 */ /* 0x000fe20000100a00 */
[----:B------:R-:W-:Y:S02]  /*d140*/  ISETP.NE.U32.AND P2, PT, R14, RZ, PT ;  /* 0x000000ff0e00720c */ /* 0x000fe40003f45070 */
[----:B------:R-:W-:Y:S01]  /*d150*/  SEL R11, RZ, 0x4, P5 ;  /* 0x00000004ff0b7807 */ /* 0x000fe20002800000 */
[----:B------:R2:W-:Y:S01]  /*d160*/  LDGSTS.E [R6+0x6600], [R12.64], P3 ;  /* 0x066000000c067fae */ /* 0x0005e20009921844 */
[----:B------:R-:W-:-:S03]  /*d170*/  SHF.L.U64.HI R18, R20, 0x2, R18 ;  /* 0x0000000214127819 */ /* 0x000fc60000010212 */
[----:B------:R-:W-:Y:S01]  /*d180*/  STL.64 [R1+0x1d0], R188 ;  /* 0x0001d0bc01007387 */ /* 0x000fe20000100a00 */
[CC--:B------:R-:W-:Y:S01]  /*d190*/  LEA R14, P3, R19.reuse, R3.reuse, 0x2 ;  /* 0x00000003130e7211 */ /* 0x0c0fe200078610ff */
[----:B------:R-:W-:Y:S01]  /*d1a0*/  HMMA.1688.F32.TF32 R68, R204, R38, R68 ;  /* 0x00000026cc44723c */ /* 0x000fe20000081044 */
[----:B------:R-:W-:Y:S01]  /*d1b0*/  SHF.L.U64.HI R7, R19, 0x2, R7 ;  /* 0x0000000213077819 */ /* 0x000fe20000010207 */
[----:B------:R-:W-:Y:S01]  /*d1c0*/  STL.64 [R1+0x1c8], R190 ;  /* 0x0001c8be01007387 */ /* 0x000fe20000100a00 */
[----:B--2---:R-:W-:-:S03]  /*d1d0*/  LEA R12, P5, R20, R3, 0x2 ;  /* 0x00000003140c7211 */ /* 0x004fc600078a10ff */
[----:B------:R2:W-:Y:S02]  /*d1e0*/  STL.64 [R1+0x1e0], R184 ;  /* 0x0001e0b801007387 */ /* 0x0005e40000100a00 */
[----:B------:R-:W-:Y:S01]  /*d1f0*/  HMMA.1688.F32.TF32 R100, R200, R38, R100 ;  /* 0x00000026c864723c */ /* 0x000fe20000081064 */
[----:B------:R-:W-:Y:S01]  /*d200*/  SEL R3, R11, RZ, !P0 ;  /* 0x000000ff0b037207 */ /* 0x000fe20004000000 */
[----:B------:R3:W-:Y:S01]  /*d210*/  STL.64 [R1+0x1d8], R186 ;  /* 0x0001d8ba01007387 */ /* 0x0007e20000100a00 */
[----:B------:R-:W-:-:S05]  /*d220*/  IMAD.X R13, R0, 0x1, R18, P5 ;  /* 0x00000001000d7824 */ /* 0x000fca00028e0612 */
[----:B------:R-:W-:Y:S01]  /*d230*/  HMMA.1688.F32.TF32 R132, R168, R38, R132 ;  /* 0x00000026a884723c */ /* 0x000fe20000081084 */
[C---:B------:R-:W-:Y:S01]  /*d240*/  IMAD.X R11, R0.reuse, 0x1, R17, P6 ;  /* 0x00000001000b7824 */ /* 0x040fe200030e0611 */
[----:B------:R3:W-:Y:S01]  /*d250*/  LDGSTS.E [R6+0x6e00], [R12.64], P4 ;  /* 0x06e000000c067fae */ /* 0x0007e2000a121844 */
[----:B------:R-:W-:-:S03]  /*d260*/  IMAD.X R15, R0, 0x1, R7, P3 ;  /* 0x00000001000f7824 */ /* 0x000fc600018e0607 */
[----:B------:R3:W-:Y:S02]  /*d270*/  LDGSTS.E [R6+0x7600], [R10.64], P1 ;  /* 0x076000000a067fae */ /* 0x0007e40008921844 */
[----:B------:R-:W-:Y:S02]  /*d280*/  HMMA.1688.F32.TF32 R164, R172, R38, R164 ;  /* 0x00000026aca4723c */ /* 0x000fe400000810a4 */
[----:B------:R-:W4:Y:S04]  /*d290*/  LDL.LU.64 R38, [R1+0x168] ;  /* 0x0001680001267983 */ /* 0x000f280000300a00 */
[----:B--2---:R-:W2:Y:S04]  /*d2a0*/  LDL.LU.64 R184, [R1+0x180] ;  /* 0x0001800001b87983 */ /* 0x004ea80000300a00 */
[----:B---3--:R-:W3:Y:S04]  /*d2b0*/  LDL.LU.64 R186, [R1+0x160] ;  /* 0x0001600001ba7983 */ /* 0x008ee80000300a00 */
[----:B------:R-:W3:Y:S04]  /*d2c0*/  LDL.LU.64 R188, [R1+0x140] ;  /* 0x0001400001bc7983 */ /* 0x000ee80000300a00 */
[----:B------:R-:W3:Y:S04]  /*d2d0*/  LDL.LU.64 R190, [R1+0x120] ;  /* 0x0001200001be7983 */ /* 0x000ee80000300a00 */
[----:B------:R-:W3:Y:S04]  /*d2e0*/  LDL.LU.64 R192, [R1+0x100] ;  /* 0x0001000001c07983 */ /* 0x000ee80000300a00 */
[----:B------:R-:W3:Y:S04]  /*d2f0*/  LDL.LU.64 R194, [R1+0xe0] ;  /* 0x0000e00001c27983 */ /* 0x000ee80000300a00 */
[----:B------:R-:W3:Y:S04]  /*d300*/  LDL.LU.64 R196, [R1+0xc0] ;  /* 0x0000c00001c47983 */ /* 0x000ee80000300a00 */
[----:B------:R1:W-:Y:S04]  /*d310*/  LDGSTS.E [R6+0x7e00], [R14.64], P2 ;  /* 0x07e000000e067fae */ /* 0x0003e80009121844 */
[----:B------:R-:W3:Y:S01]  /*d320*/  LDL.LU.64 R198, [R1+0xa0] ;  /* 0x0000a00001c67983 */ /* 0x000ee20000300a00 */
[C---:B------:R-:W-:Y:S08]  /*d330*/  HMMA.1688.F32.TF32 R180, R204.reuse, R26, R56 ;  /* 0x0000001accb4723c */ /* 0x040ff00000081038 */
[C---:B------:R-:W-:Y:S01]  /*d340*/  HMMA.1688.F32.TF32 R176, R204.reuse, R30, R60 ;  /* 0x0000001eccb0723c */ /* 0x040fe2000008103c */
[----:B-1----:R-:W3:Y:S04]  /*d350*/  LDL.LU.64 R6, [R1+0x80] ;  /* 0x0000800001067983 */ /* 0x002ee80000300a00 */
[----:B------:R-:W3:Y:S04]  /*d360*/  LDL.LU.64 R14, [R1+0x60] ;  /* 0x00006000010e7983 */ /* 0x000ee80000300a00 */
[----:B------:R-:W3:Y:S04]  /*d370*/  LDL.LU.64 R218, [R1+0x40] ;  /* 0x0000400001da7983 */ /* 0x000ee80000300a00 */
[----:B------:R-:W3:Y:S01]  /*d380*/  LDL.LU.64 R216, [R1+0x20] ;  /* 0x0000200001d87983 */ /* 0x000ee20000300a00 */
[----:B------:R-:W-:Y:S03]  /*d390*/  HMMA.1688.F32.TF32 R64, R204, R34, R64 ;  /* 0x00000022cc40723c */ /* 0x000fe60000081040 */
[----:B------:R-:W3:Y:S04]  /*d3a0*/  LDL.LU.64 R214, [R1] ;  /* 0x0000000001d67983 */ /* 0x000ee80000300a00 */
[----:B------:R-:W3:Y:S01]  /*d3b0*/  LDL.LU.64 R212, [R1+0x178] ;  /* 0x0001780001d47983 */ /* 0x000ee20000300a00 */
[C---:B------:R-:W-:Y:S03]  /*d3c0*/  HMMA.1688.F32.TF32 R84, R200.reuse, R22, R84 ;  /* 0x00000016c854723c */ /* 0x040fe60000081054 */
[----:B------:R-:W3:Y:S04]  /*d3d0*/  LDL.LU.64 R210, [R1+0x158] ;  /* 0x0001580001d27983 */ /* 0x000ee80000300a00 */
[----:B------:R-:W3:Y:S01]  /*d3e0*/  LDL.LU.64 R208, [R1+0x138] ;  /* 0x0001380001d07983 */ /* 0x000ee20000300a00 */
[C---:B------:R-:W-:Y:S03]  /*d3f0*/  HMMA.1688.F32.TF32 R88, R200.reuse, R26, R88 ;  /* 0x0000001ac858723c */ /* 0x040fe60000081058 */
[----:B------:R-:W3:Y:S04]  /*d400*/  LDL.LU.64 R206, [R1+0x118] ;  /* 0x0001180001ce7983 */ /* 0x000ee80000300a00 */
[----:B------:R-:W3:Y:S01]  /*d410*/  LDL.LU.64 R204, [R1+0xf8] ;  /* 0x0000f80001cc7983 */ /* 0x000ee20000300a00 */
[C---:B------:R-:W-:Y:S08]  /*d420*/  HMMA.1688.F32.TF32 R92, R200.reuse, R30, R92 ;  /* 0x0000001ec85c723c */ /* 0x040ff0000008105c */
[----:B------:R-:W-:Y:S01]  /*d430*/  HMMA.1688.F32.TF32 R96, R200, R34, R96 ;  /* 0x00000022c860723c */ /* 0x000fe20000081060 */
[----:B------:R-:W3:Y:S04]  /*d440*/  LDL.LU.64 R202, [R1+0xd8] ;  /* 0x0000d80001ca7983 */ /* 0x000ee80000300a00 */
[----:B------:R-:W3:Y:S03]  /*d450*/  LDL.LU.64 R200, [R1+0xb8] ;  /* 0x0000b80001c87983 */ /* 0x000ee60000300a00 */
[C---:B------:R-:W-:Y:S08]  /*d460*/  HMMA.1688.F32.TF32 R148, R172.reuse, R22, R148 ;  /* 0x00000016ac94723c */ /* 0x040ff00000081094 */
[C---:B------:R-:W-:Y:S08]  /*d470*/  HMMA.1688.F32.TF32 R152, R172.reuse, R26, R152 ;  /* 0x0000001aac98723c */ /* 0x040ff00000081098 */
        /* <DEDUP_REMOVED lines=33> */
[----:B------:R-:W3:Y:S01]  /*d690*/  LDL.LU.64 R12, [R1+0x8] ;  /* 0x00000800010c7983 */ /* 0x000ee20000300a00 */
[----:B------:R-:W-:-:S03]  /*d6a0*/  ISETP.NE.U32.AND P0, PT, R3, RZ, PT ;  /* 0x000000ff0300720c */ /* 0x000fc60003f05070 */
[----:B------:R-:W0:Y:S01]  /*d6b0*/  LDGDEPBAR ;  /* 0x00000000000079af */ /* 0x000e220000000000 */
[----:B------:R-:W-:Y:S01]  /*d6c0*/  IMAD.WIDE R244, R252, 0x4, R244 ;  /* 0x00000004fcf47825 */ /* 0x000fe200078e02f4 */
[----:B------:R-:W-:-:S03]  /*d6d0*/  LOP3.LUT R0, R5, 0x20, RZ, 0x3c, !PT ;  /* 0x0000002005007812 */ /* 0x000fc600078e3cff */
[----:B----4-:R-:W-:-:S04]  /*d6e0*/  IMAD.WIDE R38, R252, 0x4, R38 ;  /* 0x00000004fc267825 */ /* 0x010fc800078e0226 */
[----:B--2---:R-:W-:-:S04]  /*d6f0*/  IMAD.WIDE R184, R252, 0x4, R184 ;  /* 0x00000004fcb87825 */ /* 0x004fc800078e02b8 */
[C---:B---3--:R-:W-:Y:S01]  /*d700*/  IMAD.WIDE R186, R252.reuse, 0x4, R186 ;  /* 0x00000004fcba7825 */ /* 0x048fe200078e02ba */
[----:B------:R1:W-:Y:S03]  /*d710*/  STL.64 [R1+0x180], R184 ;  /* 0x000180b801007387 */ /* 0x0003e60000100a00 */
[C---:B------:R-:W-:Y:S01]  /*d720*/  IMAD.WIDE R188, R252.reuse, 0x4, R188 ;  /* 0x00000004fcbc7825 */ /* 0x040fe200078e02bc */
[----:B------:R1:W-:Y:S03]  /*d730*/  LDGSTS.E [R5+0x8000], [R184.64], P0 ;  /* 0x08000000b8057fae */ /* 0x0003e60008121844 */
[C---:B------:R-:W-:Y:S01]  /*d740*/  IMAD.WIDE R190, R252.reuse, 0x4, R190 ;  /* 0x00000004fcbe7825 */ /* 0x040fe200078e02be */
[----:B------:R2:W-:Y:S03]  /*d750*/  LDGSTS.E [R5+0x8800], [R186.64], P0 ;  /* 0x08800000ba057fae */ /* 0x0005e60008121844 */
[C---:B------:R-:W-:Y:S01]  /*d760*/  IMAD.WIDE R192, R252.reuse, 0x4, R192 ;  /* 0x00000004fcc07825 */ /* 0x040fe200078e02c0 */
[----:B------:R3:W-:Y:S03]  /*d770*/  LDGSTS.E [R5+0x9000], [R188.64], P0 ;  /* 0x09000000bc057fae */ /* 0x0007e60008121844 */
[C---:B------:R-:W-:Y:S01]  /*d780*/  IMAD.WIDE R194, R252.reuse, 0x4, R194 ;  /* 0x00000004fcc27825 */ /* 0x040fe200078e02c2 */
[----:B------:R4:W-:Y:S03]  /*d790*/  LDGSTS.E [R5+0x9800], [R190.64], P0 ;  /* 0x09800000be057fae */ /* 0x0009e60008121844 */
[C---:B------:R-:W-:Y:S01]  /*d7a0*/  IMAD.WIDE R196, R252.reuse, 0x4, R196 ;  /* 0x00000004fcc47825 */ /* 0x040fe200078e02c4 */
[----:B------:R1:W-:Y:S04]  /*d7b0*/  LDGSTS.E [R5+0xa000], [R192.64], P0 ;  /* 0x0a000000c0057fae */ /* 0x0003e80008121844 */
[----:B------:R1:W-:Y:S01]  /*d7c0*/  LDGSTS.E [R5+0xa800], [R194.64], P0 ;  /* 0x0a800000c2057fae */ /* 0x0003e20008121844 */
[----:B------:R-:W-:-:S03]  /*d7d0*/  IMAD.WIDE R198, R252, 0x4, R198 ;  /* 0x00000004fcc67825 */ /* 0x000fc600078e02c6 */
[----:B------:R1:W-:Y:S04]  /*d7e0*/  LDGSTS.E [R5+0xb000], [R196.64], P0 ;  /* 0x0b000000c4057fae */ /* 0x0003e80008121844 */
[----:B------:R1:W-:Y:S01]  /*d7f0*/  LDGSTS.E [R5+0xb800], [R198.64], P0 ;  /* 0x0b800000c6057fae */ /* 0x0003e20008121844 */
[----:B------:R-:W-:-:S04]  /*d800*/  IMAD.WIDE R212, R252, 0x4, R212 ;  /* 0x00000004fcd47825 */ /* 0x000fc800078e02d4 */
[C---:B------:R-:W-:Y:S01]  /*d810*/  IMAD.WIDE R210, R252.reuse, 0x4, R210 ;  /* 0x00000004fcd27825 */ /* 0x040fe200078e02d2 */
[----:B------:R-:W-:Y:S03]  /*d820*/  STL.64 [R1+0x178], R212 ;  /* 0x000178d401007387 */ /* 0x000fe60000100a00 */
[----:B------:R-:W-:-:S04]  /*d830*/  IMAD.WIDE R208, R252, 0x4, R208 ;  /* 0x00000004fcd07825 */ /* 0x000fc800078e02d0 */
[----:B------:R-:W-:-:S04]  /*d840*/  IMAD.WIDE R206, R252, 0x4, R206 ;  /* 0x00000004fcce7825 */ /* 0x000fc800078e02ce */
[----:B------:R-:W-:-:S04]  /*d850*/  IMAD.WIDE R204, R252, 0x4, R204 ;  /* 0x00000004fccc7825 */ /* 0x000fc800078e02cc */
[----:B------:R-:W-:-:S04]  /*d860*/  IMAD.WIDE R202, R252, 0x4, R202 ;  /* 0x00000004fcca7825 */ /* 0x000fc800078e02ca */
[----:B------:R-:W-:-:S04]  /*d870*/  IMAD.WIDE R200, R252, 0x4, R200 ;  /* 0x00000004fcc87825 */ /* 0x000fc800078e02c8 */
[----:B------:R-:W-:-:S04]  /*d880*/  IMAD.WIDE R6, R252, 0x4, R6 ;  /* 0x00000004fc067825 */ /* 0x000fc800078e0206 */
        /* <DEDUP_REMOVED lines=14> */
[----:B------:R-:W-:-:S04]  /*d970*/  IMAD.WIDE R60, R252, 0x4, R60 ;  /* 0x00000004fc3c7825 */ /* 0x000fc800078e023c */
[C---:B------:R-:W-:Y:S01]  /*d980*/  IMAD.WIDE R58, R252.reuse, 0x4, R58 ;  /* 0x00000004fc3a7825 */ /* 0x040fe200078e023a */
[----:B------:R-:W-:Y:S04]  /*d990*/  STL.64 [R1+0x170], R60 ;  /* 0x0001703c01007387 */ /* 0x000fe80000100a00 */
[----:B------:R2:W-:Y:S01]  /*d9a0*/  STL.64 [R1+0x160], R186 ;  /* 0x000160ba01007387 */ /* 0x0005e20000100a00 */
[----:B------:R-:W-:-:S03]  /*d9b0*/  IMAD.WIDE R56, R252, 0x4, R56 ;  /* 0x00000004fc387825 */ /* 0x000fc600078e0238 */
[----:B------:R-:W-:Y:S04]  /*d9c0*/  STL.64 [R1+0x168], R38 ;  /* 0x0001682601007387 */ /* 0x000fe80000100a00 */
[----:B------:R-:W-:Y:S01]  /*d9d0*/  STL.64 [R1+0x158], R210 ;  /* 0x000158d201007387 */ /* 0x000fe20000100a00 */
[----:B------:R-:W-:-:S03]  /*d9e0*/  IMAD.WIDE R54, R252, 0x4, R54 ;  /* 0x00000004fc367825 */ /* 0x000fc600078e0236 */
[----:B------:R-:W-:Y:S04]  /*d9f0*/  STL.64 [R1+0x150], R58 ;  /* 0x0001503a01007387 */ /* 0x000fe80000100a00 */
[----:B------:R3:W-:Y:S01]  /*da00*/  STL.64 [R1+0x140], R188 ;  /* 0x000140bc01007387 */ /* 0x0007e20000100a00 */
[----:B------:R-:W-:-:S04]  /*da10*/  IMAD.WIDE R52, R252, 0x4, R52 ;  /* 0x00000004fc347825 */ /* 0x000fc800078e0234 */
[----:B------:R-:W-:-:S04]  /*da20*/  IMAD.WIDE R50, R252, 0x4, R50 ;  /* 0x00000004fc327825 */ /* 0x000fc800078e0232 */
[----:B------:R-:W-:-:S04]  /*da30*/  IMAD.WIDE R36, R252, 0x4, R36 ;  /* 0x00000004fc247825 */ /* 0x000fc800078e0224 */
[C---:B------:R-:W-:Y:S01]  /*da40*/  IMAD.WIDE R34, R252.reuse, 0x4, R34 ;  /* 0x00000004fc227825 */ /* 0x040fe200078e0222 */
[----:B------:R-:W-:Y:S04]  /*da50*/  STL.64 [R1+0x148], R36 ;  /* 0x0001482401007387 */ /* 0x000fe80000100a00 */
[----:B------:R-:W-:Y:S01]  /*da60*/  STL.64 [R1+0x138], R208 ;  /* 0x000138d001007387 */ /* 0x000fe20000100a00 */
[----:B------:R-:W-:-:S03]  /*da70*/  IMAD.WIDE R32, R252, 0x4, R32 ;  /* 0x00000004fc207825 */ /* 0x000fc600078e0220 */
[----:B------:R-:W-:Y:S04]  /*da80*/  STL.64 [R1+0x130], R56 ;  /* 0x0001303801007387 */ /* 0x000fe80000100a00 */
[----:B------:R4:W-:Y:S01]  /*da90*/  STL.64 [R1+0x120], R190 ;  /* 0x000120be01007387 */ /* 0x0009e20000100a00 */
[----:B------:R-:W-:-:S03]  /*daa0*/  IMAD.WIDE R30, R252, 0x4, R30 ;  /* 0x00000004fc1e7825 */ /* 0x000fc600078e021e */
[----:B------:R-:W-:Y:S04]  /*dab0*/  STL.64 [R1+0x128], R34 ;  /* 0x0001282201007387 */ /* 0x000fe80000100a00 */
[----:B------:R-:W-:Y:S04]  /*dac0*/  STL.64 [R1+0x118], R206 ;  /* 0x000118ce01007387 */ /* 0x000fe80000100a00 */
        /* <DEDUP_REMOVED lines=21> */
[----:B------:R-:W-:Y:S01]  /*dc20*/  STL.64 [R1+0xa8], R26 ;  /* 0x0000a81a01007387 */ /* 0x000fe20000100a00 */
[----:B------:R-:W-:-:S03]  /*dc30*/  IMAD.WIDE R170, R252, 0x4, R170 ;  /* 0x00000004fcaa7825 */ /* 0x000fc600078e02aa */
        /* <DEDUP_REMOVED lines=17> */
[----:B------:R-:W-:Y:S04]  /*dd50*/  STL.64 [R1+0x50], R42 ;  /* 0x0000502a01007387 */ /* 0x000fe80000100a00 */
[----:B------:R-:W-:Y:S01]  /*dd60*/  STL.64 [R1+0x40], R218 ;  /* 0x000040da01007387 */ /* 0x000fe20000100a00 */
[----:B------:R-:W-:-:S03]  /*dd70*/  IMAD.WIDE R12, R252, 0x4, R12 ;  /* 0x00000004fc0c7825 */ /* 0x000fc600078e020c */
[----:B------:R-:W-:Y:S04]  /*dd80*/  STL.64 [R1+0x48], R20 ;  /* 0x0000481401007387 */ /* 0x000fe80000100a00 */
[----:B------:R-:W-:Y:S04]  /*dd90*/  STL.64 [R1+0x38], R168 ;  /* 0x000038a801007387 */ /* 0x000fe80000100a00 */
[----:B------:R1:W-:Y:S04]  /*dda0*/  LDGSTS.E [R5+0xf800], [R228.64], P0 ;  /* 0x0f800000e4057fae */ /* 0x0003e80008121844 */
[----:B------:R-:W-:Y:S04]  /*ddb0*/  STL.64 [R1+0x30], R40 ;  /* 0x0000302801007387 */ /* 0x000fe80000100a00 */
[----:B------:R1:W-:Y:S04]  /*ddc0*/  LDGSTS.E [R0+0x8200], [R212.64], P0 ;  /* 0x08200000d4007fae */ /* 0x0003e80008121844 */
[----:B------:R-:W-:Y:S04]  /*ddd0*/  STL.64 [R1+0x20], R216 ;  /* 0x000020d801007387 */ /* 0x000fe80000100a00 */
[----:B------:R1:W-:Y:S04]  /*dde0*/  LDGSTS.E [R0+0x8a00], [R210.64], P0 ;  /* 0x08a00000d2007fae */ /* 0x0003e80008121844 */
[----:B------:R-:W-:Y:S04]  /*ddf0*/  STL.64 [R1+0x28], R18 ;  /* 0x0000281201007387 */ /* 0x000fe80000100a00 */
[----:B------:R1:W-:Y:S04]  /*de00*/  LDGSTS.E [R0+0x9200], [R208.64], P0 ;  /* 0x09200000d0007fae */ /* 0x0003e80008121844 */
[----:B------:R-:W-:Y:S04]  /*de10*/  STL.64 [R1+0x18], R62 ;  /* 0x0000183e01007387 */ /* 0x000fe80000100a00 */
[----:B------:R1:W-:Y:S01]  /*de20*/  LDGSTS.E [R0+0x9a00], [R206.64], P0 ;  /* 0x09a00000ce007fae */ /* 0x0003e20008121844 */
[----:B------:R-:W-:-:S03]  /*de30*/  IMAD.WIDE R250, R252, 0x4, R250 ;  /* 0x00000004fcfa7825 */ /* 0x000fc600078e02fa */
[----:B------:R1:W-:Y:S04]  /*de40*/  STL.64 [R1+0x10], R10 ;  /* 0x0000100a01007387 */ /* 0x0003e80000100a00 */
[----:B------:R1:W-:Y:S01]  /*de50*/  LDGSTS.E [R0+0xa200], [R204.64], P0 ;  /* 0x0a200000cc007fae */ /* 0x0003e20008121844 */
[----:B------:R-:W-:-:S03]  /*de60*/  IMAD.WIDE R242, R252, 0x4, R242 ;  /* 0x00000004fcf27825 */ /* 0x000fc600078e02f2 */
[----:B------:R1:W-:Y:S04]  /*de70*/  STL.64 [R1], R214 ;  /* 0x000000d601007387 */ /* 0x0003e80000100a00 */
[----:B------:R1:W-:Y:S01]  /*de80*/  LDGSTS.E [R0+0xaa00], [R202.64], P0 ;  /* 0x0aa00000ca007fae */ /* 0x0003e20008121844 */
[----:B------:R-:W-:-:S03]  /*de90*/  IMAD.WIDE R234, R252, 0x4, R234 ;  /* 0x00000004fcea7825 */ /* 0x000fc600078e02ea */
[----:B------:R2:W-:Y:S04]  /*dea0*/  STL.64 [R1+0x8], R12 ;  /* 0x0000080c01007387 */ /* 0x0005e80000100a00 */
[----:B------:R2:W-:Y:S01]  /*deb0*/  LDGSTS.E [R0+0xb200], [R200.64], P0 ;  /* 0x0b200000c8007fae */ /* 0x0005e20008121844 */
[----:B------:R-:W-:-:S03]  /*dec0*/  IMAD.WIDE R226, R252, 0x4, R226 ;  /* 0x00000004fce27825 */ /* 0x000fc600078e02e2 */
[----:B-1----:R1:W5:Y:S04]  /*ded0*/  LDL.LU.64 R184, [R1+0x1e0] ;  /* 0x0001e00001b87983 */ /* 0x0023680000300a00 */
[----:B------:R1:W-:Y:S04]  /*dee0*/  LDGSTS.E [R0+0xba00], [R174.64], P0 ;  /* 0x0ba00000ae007fae */ /* 0x0003e80008121844 */
[----:B--2---:R2:W5:Y:S04]  /*def0*/  LDL.LU.64 R186, [R1+0x1d8] ;  /* 0x0001d80001ba7983 */ /* 0x0045680000300a00 */
[----:B------:R1:W-:Y:S04]  /*df00*/  LDGSTS.E [R0+0xc200], [R172.64], P0 ;  /* 0x0c200000ac007fae */ /* 0x0003e80008121844 */
[----:B---3--:R2:W5:Y:S04]  /*df10*/  LDL.LU.64 R188, [R1+0x1d0] ;  /* 0x0001d00001bc7983 */ /* 0x0085680000300a00 */
[----:B------:R1:W-:Y:S04]  /*df20*/  LDGSTS.E [R0+0xca00], [R170.64], P0 ;  /* 0x0ca00000aa007fae */ /* 0x0003e80008121844 */
[----:B----4-:R2:W5:Y:S04]  /*df30*/  LDL.LU.64 R190, [R1+0x1c8] ;  /* 0x0001c80001be7983 */ /* 0x0105680000300a00 */
[----:B------:R1:W-:Y:S04]  /*df40*/  LDGSTS.E [R0+0xd200], [R168.64], P0 ;  /* 0x0d200000a8007fae */ /* 0x0003e80008121844 */
[----:B------:R2:W5:Y:S04]  /*df50*/  LDL.LU.64 R192, [R1+0x1c0] ;  /* 0x0001c00001c07983 */ /* 0x0005680000300a00 */
        /* <DEDUP_REMOVED lines=9> */
[----:B-1----:R-:W3:Y:S01]  /*dff0*/  LDL R0, [R1+0x18c] ;  /* 0x00018c0001007983 */ /* 0x002ee20000100800 */
[----:B------:R-:W-:-:S05]  /*e000*/  LOP3.LUT R3, R5, 0x40, RZ, 0x3c, !PT ;  /* 0x0000004005037812 */ /* 0x000fca00078e3cff */
[----:B------:R1:W-:Y:S04]  /*e010*/  LDGSTS.E [R3+0x8400], [R60.64], P0 ;  /* 0x084000003c037fae */ /* 0x0003e80008121844 */
[----:B------:R1:W-:Y:S04]  /*e020*/  LDGSTS.E [R3+0x8c00], [R58.64], P0 ;  /* 0x08c000003a037fae */ /* 0x0003e80008121844 */
[----:B------:R1:W-:Y:S04]  /*e030*/  LDGSTS.E [R3+0x9400], [R56.64], P0 ;  /* 0x0940000038037fae */ /* 0x0003e80008121844 */
[----:B------:R1:W-:Y:S04]  /*e040*/  LDGSTS.E [R3+0x9c00], [R54.64], P0 ;  /* 0x09c0000036037fae */ /* 0x0003e80008121844 */
[----:B------:R1:W-:Y:S01]  /*e050*/  LDGSTS.E [R3+0xa400], [R52.64], P0 ;  /* 0x0a40000034037fae */ /* 0x0003e20008121844 */
[----:B------:R-:W-:-:S03]  /*e060*/  IMAD.WIDE R248, R252, 0x4, R248 ;  /* 0x00000004fcf87825 */ /* 0x000fc600078e02f8 */
[----:B------:R1:W-:Y:S01]  /*e070*/  LDGSTS.E [R3+0xac00], [R50.64], P0 ;  /* 0x0ac0000032037fae */ /* 0x0003e20008121844 */
[----:B------:R-:W-:-:S03]  /*e080*/  IMAD.WIDE R240, R252, 0x4, R240 ;  /* 0x00000004fcf07825 */ /* 0x000fc600078e02f0 */
[----:B------:R1:W-:Y:S01]  /*e090*/  LDGSTS.E [R3+0xb400], [R48.64], P0 ;  /* 0x0b40000030037fae */ /* 0x0003e20008121844 */
[----:B------:R-:W-:-:S03]  /*e0a0*/  IMAD.WIDE R232, R252, 0x4, R232 ;  /* 0x00000004fce87825 */ /* 0x000fc600078e02e8 */
[----:B------:R1:W-:Y:S01]  /*e0b0*/  LDGSTS.E [R3+0xbc00], [R46.64], P0 ;  /* 0x0bc000002e037fae */ /* 0x0003e20008121844 */
[----:B------:R-:W-:-:S03]  /*e0c0*/  IMAD.WIDE R224, R252, 0x4, R224 ;  /* 0x00000004fce07825 */ /* 0x000fc600078e02e0 */
[----:B------:R1:W-:Y:S04]  /*e0d0*/  LDGSTS.E [R3+0xc400], [R44.64], P0 ;  /* 0x0c4000002c037fae */ /* 0x0003e80008121844 */
[----:B------:R1:W-:Y:S04]  /*e0e0*/  LDGSTS.E [R3+0xcc00], [R42.64], P0 ;  /* 0x0cc000002a037fae */ /* 0x0003e80008121844 */
[----:B------:R1:W-:Y:S04]  /*e0f0*/  LDGSTS.E [R3+0xd400], [R40.64], P0 ;  /* 0x0d40000028037fae */ /* 0x0003e80008121844 */
[----:B------:R4:W-:Y:S04]  /*e100*/  LDGSTS.E [R3+0xdc00], [R10.64], P0 ;  /* 0x0dc000000a037fae */ /* 0x0009e80008121844 */
[----:B------:R1:W-:Y:S04]  /*e110*/  LDGSTS.E [R3+0xe400], [R248.64], P0 ;  /* 0x0e400000f8037fae */ /* 0x0003e80008121844 */
[----:B------:R1:W-:Y:S01]  /*e120*/  LDGSTS.E [R3+0xec00], [R240.64], P0 ;  /* 0x0ec00000f0037fae */ /* 0x0003e20008121844 */
[----:B----4-:R-:W-:-:S03]  /*e130*/  LOP3.LUT R10, R5, 0x60, RZ, 0x3c, !PT ;  /* 0x00000060050a7812 */ /* 0x010fc600078e3cff */
[----:B------:R1:W-:Y:S04]  /*e140*/  LDGSTS.E [R3+0xf400], [R232.64], P0 ;  /* 0x0f400000e8037fae */ /* 0x0003e80008121844 */
[----:B------:R1:W-:Y:S04]  /*e150*/  LDGSTS.E [R3+0xfc00], [R224.64], P0 ;  /* 0x0fc00000e0037fae */ /* 0x0003e80008121844 */
[----:B------:R2:W-:Y:S04]  /*e160*/  LDGSTS.E [R10+0x8600], [R38.64], P0 ;  /* 0x08600000260a7fae */ /* 0x0005e80008121844 */
[----:B------:R2:W-:Y:S04]  /*e170*/  LDGSTS.E [R10+0x8e00], [R36.64], P0 ;  /* 0x08e00000240a7fae */ /* 0x0005e80008121844 */
[----:B------:R2:W-:Y:S01]  /*e180*/  LDGSTS.E [R10+0x9600], [R34.64], P0 ;  /* 0x09600000220a7fae */ /* 0x0005e20008121844 */
[----:B------:R-:W-:-:S03]  /*e190*/  IADD3 R16, R16, 0x1, RZ ;  /* 0x0000000110107810 */ /* 0x000fc60007ffe0ff */
        /* <DEDUP_REMOVED lines=13> */
[----:B------:R2:W-:Y:S04]  /*e270*/  STL [R1+0x188], R16 ;  /* 0x0001881001007387 */ /* 0x0005e80000100800 */
[----:B------:R2:W-:Y:S04]  /*e280*/  LDGSTS.E [R10+0xe600], [R246.64], P0 ;  /* 0x0e600000f60a7fae */ /* 0x0005e80008121844 */
[----:B------:R2:W-:Y:S04]  /*e290*/  LDGSTS.E [R10+0xee00], [R238.64], P0 ;  /* 0x0ee00000ee0a7fae */ /* 0x0005e80008121844 */
[----:B------:R2:W-:Y:S04]  /*e2a0*/  LDGSTS.E [R10+0xf600], [R230.64], P0 ;  /* 0x0f600000e60a7fae */ /* 0x0005e80008121844 */
[----:B------:R2:W-:Y:S01]  /*e2b0*/  LDGSTS.E [R10+0xfe00], [R222.64], P0 ;  /* 0x0fe00000de0a7fae */ /* 0x0005e20008121844 */
[----:B-1----:R-:W-:-:S03]  /*e2c0*/  IMAD.MOV.U32 R3, RZ, RZ, c[0x0][0x188] ;  /* 0x00006200ff037624 */ /* 0x002fc600078e00ff */
[----:B------:R-:W0:Y:S01]  /*e2d0*/  LDGDEPBAR ;  /* 0x00000000000079af */ /* 0x000e220000000000 */
[----:B------:R-:W-:-:S04]  /*e2e0*/  IMAD.SHL.U32 R3, R3, 0x40, RZ ;  /* 0x0000004003037824 */ /* 0x000fc800078e00ff */
[----:B------:R-:W-:Y:S01]  /*e2f0*/  IMAD.WIDE R8, R3, 0x4, R8 ;  /* 0x0000000403087825 */ /* 0x000fe200078e0208 */
[----:B------:R-:W-:-:S03]  /*e300*/  IADD3 R2, R2, -0x40, RZ ;  /* 0xffffffc002027810 */ /* 0x000fc60007ffe0ff */
[----:B------:R-:W-:Y:S01]  /*e310*/  IMAD.MOV.U32 R3, RZ, RZ, R8 ;  /* 0x000000ffff037224 */ /* 0x000fe200078e0008 */
[----:B---3--:R-:W-:Y:S01]  /*e320*/  ISETP.NE.U32.AND P0, PT, R0, R16, PT ;  /* 0x000000100000720c */ /* 0x008fe20003f05070 */
[----:B------:R-:W-:-:S12]  /*e330*/  IMAD.MOV.U32 R0, RZ, RZ, R9 ;  /* 0x000000ffff007224 */ /* 0x000fd800078e0009 */
[----:B--2---:R-:W-:Y:S01]  /*e340*/  @!P0 CALL.REL.NOINC `(.L_x_1) ;  /* 0x0000001000008944 */ /* 0x004fe20003c00000 */
[----:B------:R-:W-:Y:S05]  /*e350*/  BRA `(.L_x_2) ;  /* 0xffffa89000007947 */ /* 0x000fea000383ffff */
.L_x_1:
[----:B-1----:R-:W2:Y:S01]  /*e360*/  LDL.LU R8, [R1+0x194] ;  /* 0x0001940001087983 */ /* 0x002ea20000300800 */
[----:B------:R-:W-:-:S04]  /*e370*/  DEPBAR.LE SB0, 0x0 ;  /* 0x000080000000791a */ /* 0x000fc80000000000 */
[----:B------:R-:W3:Y:S04]  /*e380*/  LDL.LU R169, [R1+0x190] ;  /* 0x0001900001a97983 */ /* 0x000ee80000300800 */
[----:B------:R-:W1:Y:S01]  /*e390*/  S2R R9, SR_TID.X ;  /* 0x0000000000097919 */ /* 0x000e620000002100 */
[C---:B------:R-:W-:Y:S02]  /*e3a0*/  IADD3 R4, R220.reuse, 0x1, RZ ;  /* 0x00000001dc047810 */ /* 0x040fe40007ffe0ff */
[C---:B------:R-:W-:Y:S02]  /*e3b0*/  IADD3 R2, R220.reuse, 0x2, RZ ;  /* 0x00000002dc027810 */ /* 0x040fe40007ffe0ff */
[----:B------:R-:W-:Y:S01]  /*e3c0*/  IADD3 R5, R220, 0x3, RZ ;  /* 0x00000003dc057810 */ /* 0x000fe20007ffe0ff */
[----:B-1----:R-:W-:-:S02]  /*e3d0*/  IMAD.SHL.U32 R0, R9, 0x200, RZ ;  /* 0x0000020009007824 */ /* 0x002fc400078e00ff */
[----:B------:R-:W-:-:S03]  /*e3e0*/  IMAD.SHL.U32 R3, R9, 0x20, RZ ;  /* 0x0000002009037824 */ /* 0x000fc600078e00ff */
[----:B------:R-:W-:-:S04]  /*e3f0*/  LOP3.LUT R0, R0, 0x3000, RZ, 0xc0, !PT ;  /* 0x0000300000007812 */ /* 0x000fc800078ec0ff */
[----:B------:R-:W-:Y:S01]  /*e400*/  LOP3.LUT R3, R0, 0x60, R3, 0xf8, !PT ;  /* 0x0000006000037812 */ /* 0x000fe200078ef803 */
[----:B------:R-:W-:-:S05]  /*e410*/  IMAD.SHL.U32 R0, R9, 0x4, RZ ;  /* 0x0000000409007824 */ /* 0x000fca00078e00ff */
[----:B------:R-:W-:Y:S01]  /*e420*/  LOP3.LUT R3, R3, 0x170, R0, 0x78, !PT ;  /* 0x0000017003037812 */ /* 0x000fe200078e7800 */
[----:B-----5:R-:W-:Y:S02]  /*e430*/  IMAD.MOV.U32 R6, RZ, RZ, R192 ;  /* 0x000000ffff067224 */ /* 0x020fe400078e00c0 */
[----:B------:R-:W-:Y:S02]  /*e440*/  IMAD.MOV.U32 R7, RZ, RZ, R193 ;  /* 0x000000ffff077224 */ /* 0x000fe400078e00c1 */
[----:B------:R-:W-:Y:S02]  /*e450*/  IMAD.MOV.U32 R10, RZ, RZ, R76 ;  /* 0x000000ffff0a7224 */ /* 0x000fe400078e004c */
[----:B------:R-:W-:Y:S02]  /*e460*/  IMAD.MOV.U32 R11, RZ, RZ, R77 ;  /* 0x000000ffff0b7224 */ /* 0x000fe400078e004d */
[----:B------:R-:W-:Y:S02]  /*e470*/  IMAD.MOV.U32 R14, RZ, RZ, R108 ;  /* 0x000000ffff0e7224 */ /* 0x000fe400078e006c */
[----:B------:R-:W-:-:S02]  /*e480*/  IMAD.MOV.U32 R15, RZ, RZ, R109 ;  /* 0x000000ffff0f7224 */ /* 0x000fc400078e006d */
[----:B------:R-:W-:Y:S02]  /*e490*/  IMAD.MOV.U32 R192, RZ, RZ, R198 ;  /* 0x000000ffffc07224 */ /* 0x000fe400078e00c6 */
        /* <DEDUP_REMOVED lines=38> */
[----:B------:R-:W-:Y:S01]  /*e700*/  IMAD.MOV.U32 R115, RZ, RZ, R101 ;  /* 0x000000ffff737224 */ /* 0x000fe200078e0065 */
[----:B------:R-:W-:Y:S01]  /*e710*/  BAR.SYNC.DEFER_BLOCKING 0x0 ;  /* 0x0000000000007b1d */ /* 0x000fe20000010000 */
[----:B---3--:R-:W-:-:S04]  /*e720*/  ISETP.GE.AND P0, PT, R169, c[0x0][0x178], PT ;  /* 0x00005e00a9007a0c */ /* 0x008fc80003f06270 */
[----:B------:R-:W-:Y:S02]  /*e730*/  ISETP.LT.AND P5, PT, R4, c[0x0][0x17c], !P0 ;  /* 0x00005f0004007a0c */ /* 0x000fe400047a1270 */
[----:B------:R-:W-:Y:S01]  /*e740*/  ISETP.LT.AND P1, PT, R2, c[0x0][0x17c], !P0 ;  /* 0x00005f0002007a0c */ /* 0x000fe20004721270 */
[----:B------:R-:W-:Y:S01]  /*e750*/  IMAD.SHL.U32 R2, R9, 0x800, RZ ;  /* 0x0000080009027824 */ /* 0x000fe200078e00ff */
[----:B------:R-:W-:Y:S01]  /*e760*/  IADD3 R4, R220, 0x4, RZ ;  /* 0x00000004dc047810 */ /* 0x000fe20007ffe0ff */
[----:B--2---:R-:W-:Y:S01]  /*e770*/  IMAD.IADD R168, R3, 0x1, R8 ;  /* 0x0000000103a87824 */ /* 0x004fe200078e0208 */
[----:B------:R-:W-:Y:S01]  /*e780*/  ISETP.LT.AND P4, PT, R5, c[0x0][0x17c], !P0 ;  /* 0x00005f0005007a0c */ /* 0x000fe20004781270 */
[----:B------:R-:W-:Y:S01]  /*e790*/  IMAD.MOV.U32 R5, RZ, RZ, R197 ;  /* 0x000000ffff057224 */ /* 0x000fe200078e00c5 */
[----:B------:R-:W-:Y:S01]  /*e7a0*/  ISETP.LT.AND P2, PT, R4, c[0x0][0x17c], !P0 ;  /* 0x00005f0004007a0c */ /* 0x000fe20004741270 */
[----:B------:R-:W-:Y:S01]  /*e7b0*/  IMAD.MOV.U32 R4, RZ, RZ, R196 ;  /* 0x000000ffff047224 */ /* 0x000fe200078e00c4 */
[----:B------:R-:W-:-:S02]  /*e7c0*/  LOP3.LUT R2, R2, 0x3000, RZ, 0xc0, !PT ;  /* 0x0000300002027812 */ /* 0x000fc400078ec0ff */
[----:B------:R-:W-:Y:S02]  /*e7d0*/  LOP3.LUT R9, R9, 0x7f, RZ, 0xc0, !PT ;  /* 0x0000007f09097812 */ /* 0x000fe400078ec0ff */
[----:B------:R1:W-:Y:S01]  /*e7e0*/  STS.128 [R168], R4 ;  /* 0x00000004a8007388 */ /* 0x0003e20000000c00 */
[----:B------:R-:W-:Y:S02]  /*e7f0*/  IMAD.MOV.U32 R8, RZ, RZ, R72 ;  /* 0x000000ffff087224 */ /* 0x000fe400078e0048 */
[----:B------:R-:W-:Y:S02]  /*e800*/  IMAD R0, R9, 0x10, R2 ;  /* 0x0000001009007824 */ /* 0x000fe400078e0202 */
[----:B------:R-:W-:Y:S01]  /*e810*/  IMAD.MOV.U32 R9, RZ, RZ, R73 ;  /* 0x000000ffff097224 */ /* 0x000fe200078e0049 */
[----:B------:R-:W-:Y:S04]  /*e820*/  STS.128 [R168+0x80], R192 ;  /* 0x000080c0a8007388 */ /* 0x000fe80000000c00 */
[----:B------:R-:W-:Y:S01]  /*e830*/  STS.128 [R168+0x200], R8 ;  /* 0x00020008a8007388 */ /* 0x000fe20000000c00 */
[----:B-1----:R-:W-:-:S02]  /*e840*/  IMAD.MOV.U32 R6, RZ, RZ, R140 ;  /* 0x000000ffff067224 */ /* 0x002fc400078e008c */
[----:B------:R-:W-:Y:S02]  /*e850*/  IMAD.MOV.U32 R7, RZ, RZ, R141 ;  /* 0x000000ffff077224 */ /* 0x000fe400078e008d */
[----:B------:R-:W-:Y:S02]  /*e860*/  IMAD.MOV.U32 R4, RZ, RZ, R136 ;  /* 0x000000ffff047224 */ /* 0x000fe400078e0088 */
[----:B------:R-:W-:Y:S02]  /*e870*/  IMAD.MOV.U32 R5, RZ, RZ, R137 ;  /* 0x000000ffff057224 */ /* 0x000fe400078e0089 */
[----:B------:R-:W-:Y:S02]  /*e880*/  IMAD.MOV.U32 R140, RZ, RZ, R138 ;  /* 0x000000ffff8c7224 */ /* 0x000fe400078e008a */
[----:B------:R-:W-:Y:S01]  /*e890*/  IMAD.MOV.U32 R141, RZ, RZ, R139 ;  /* 0x000000ffff8d7224 */ /* 0x000fe200078e008b */
[----:B------:R1:W-:Y:S04]  /*e8a0*/  STS.128 [R168+0x280], R76 ;  /* 0x0002804ca8007388 */ /* 0x0003e80000000c00 */
[----:B------:R-:W-:Y:S04]  /*e8b0*/  STS.128 [R168+0x400], R12 ;  /* 0x0004000ca8007388 */ /* 0x000fe80000000c00 */
[----:B------:R-:W-:Y:S04]  /*e8c0*/  STS.128 [R168+0x480], R108 ;  /* 0x0004806ca8007388 */ /* 0x000fe80000000c00 */
[----:B------:R-:W-:Y:S04]  /*e8d0*/  STS.128 [R168+0x600], R4 ;  /* 0x00060004a8007388 */ /* 0x000fe80000000c00 */
[----:B------:R-:W-:Y:S04]  /*e8e0*/  STS.128 [R168+0x680], R140 ;  /* 0x0006808ca8007388 */ /* 0x000fe80000000c00 */
[----:B------:R-:W-:Y:S01]  /*e8f0*/  BAR.SYNC.DEFER_BLOCKING 0x0 ;  /* 0x0000000000007b1d */ /* 0x000fe20000010000 */
[----:B-1----:R-:W-:-:S02]  /*e900*/  LOP3.LUT R76, R0, 0x20, RZ, 0x3c, !PT ;  /* 0x00000020004c7812 */ /* 0x002fc400078e3cff */
[C---:B------:R-:W-:Y:S02]  /*e910*/  LOP3.LUT R3, R0.reuse, 0x40, RZ, 0x3c, !PT ;  /* 0x0000004000037812 */ /* 0x040fe400078e3cff */
[----:B------:R-:W-:Y:S01]  /*e920*/  LOP3.LUT R2, R0, 0x60, RZ, 0x3c, !PT ;  /* 0x0000006000027812 */ /* 0x000fe200078e3cff */
[----:B------:R-:W1:Y:S04]  /*e930*/  LDS.128 R12, [R0] ;  /* 0x00000000000c7984 */ /* 0x000e680000000c00 */
[----:B------:R-:W-:Y:S04]  /*e940*/  LDS.128 R28, [R0+0x800] ;  /* 0x00080000001c7984 */ /* 0x000fe80000000c00 */
[----:B------:R-:W2:Y:S04]  /*e950*/  LDS.128 R8, [R76] ;  /* 0x000000004c087984 */ /* 0x000ea80000000c00 */
[----:B------:R-:W-:Y:S04]  /*e960*/  LDS.128 R24, [R76+0x800] ;  /* 0x000800004c187984 */ /* 0x000fe80000000c00 */
[----:B------:R-:W3:Y:S04]  /*e970*/  LDS.128 R4, [R3] ;  /* 0x0000000003047984 */ /* 0x000ee80000000c00 */
[----:B------:R-:W-:Y:S04]  /*e980*/  LDS.128 R20, [R3+0x800] ;  /* 0x0008000003147984 */ /* 0x000fe80000000c00 */
[----:B------:R-:W4:Y:S04]  /*e990*/  LDS.128 R32, [R2] ;  /* 0x0000000002207984 */ /* 0x000f280000000c00 */
[----:B------:R-:W1:Y:S04]  /*e9a0*/  LDS.128 R16, [R2+0x800] ;  /* 0x0008000002107984 */ /* 0x000e680000000c00 */
[----:B------:R-:W-:Y:S06]  /*e9b0*/  BAR.SYNC.DEFER_BLOCKING 0x0 ;  /* 0x0000000000007b1d */ /* 0x000fec0000010000 */
[----:B------:R1:W-:Y:S04]  /*e9c0*/  STS.128 [R168], R36 ;  /* 0x00000024a8007388 */ /* 0x0003e80000000c00 */
        /* <DEDUP_REMOVED lines=13> */
[----:B------:R-:W-:Y:S06]  /*eaa0*/  BAR.SYNC.DEFER_BLOCKING 0x0 ;  /* 0x0000000000007b1d */ /* 0x000fec0000010000 */
[----:B------:R-:W2:Y:S04]  /*eab0*/  LDS.128 R72, [R0] ;  /* 0x0000000000487984 */ /* 0x000ea80000000c00 */
[----:B------:R-:W-:Y:S04]  /*eac0*/  LDS.128 R48, [R0+0x800] ;  /* 0x0008000000307984 */ /* 0x000fe80000000c00 */
[----:B------:R-:W2:Y:S04]  /*ead0*/  LDS.128 R60, [R76] ;  /* 0x000000004c3c7984 */ /* 0x000ea80000000c00 */
[----:B------:R-:W-:Y:S04]  /*eae0*/  LDS.128 R44, [R76+0x800] ;  /* 0x000800004c2c7984 */ /* 0x000fe80000000c00 */
[----:B------:R-:W2:Y:S04]  /*eaf0*/  LDS.128 R56, [R3] ;  /* 0x0000000003387984 */ /* 0x000ea80000000c00 */
[----:B------:R-:W-:Y:S04]  /*eb00*/  LDS.128 R40, [R3+0x800] ;  /* 0x0008000003287984 */ /* 0x000fe80000000c00 */
[----:B------:R-:W2:Y:S04]  /*eb10*/  LDS.128 R52, [R2] ;  /* 0x0000000002347984 */ /* 0x000ea80000000c00 */
[----:B------:R-:W2:Y:S04]  /*eb20*/  LDS.128 R36, [R2+0x800] ;  /* 0x0008000002247984 */ /* 0x000ea80000000c00 */
[----:B------:R-:W-:Y:S01]  /*eb30*/  BAR.SYNC.DEFER_BLOCKING 0x0 ;  /* 0x0000000000007b1d */ /* 0x000fe20000010000 */
[----:B-1----:R-:W-:-:S02]  /*eb40*/  IMAD.MOV.U32 R86, RZ, RZ, R92 ;  /* 0x000000ffff567224 */ /* 0x002fc400078e005c */
        /* <DEDUP_REMOVED lines=10> */
[----:B------:R1:W-:Y:S01]  /*ebf0*/  STS.128 [R168], R80 ;  /* 0x00000050a8007388 */ /* 0x0003e20000000c00 */
[----:B------:R-:W-:-:S03]  /*ec00*/  IMAD.MOV.U32 R125, RZ, RZ, R123 ;  /* 0x000000ffff7d7224 */ /* 0x000fc600078e007b */
[----:B------:R-:W-:Y:S04]  /*ec10*/  STS.128 [R168+0x80], R176 ;  /* 0x000080b0a8007388 */ /* 0x000fe80000000c00 */
[----:B------:R-:W-:Y:S01]  /*ec20*/  STS.128 [R168+0x200], R84 ;  /* 0x00020054a8007388 */ /* 0x000fe20000000c00 */
[----:B-1----:R-:W-:Y:S02]  /*ec30*/  IMAD.MOV.U32 R82, RZ, RZ, R156 ;  /* 0x000000ffff527224 */ /* 0x002fe400078e009c */
[----:B------:R-:W-:Y:S02]  /*ec40*/  IMAD.MOV.U32 R83, RZ, RZ, R157 ;  /* 0x000000ffff537224 */ /* 0x000fe400078e009d */
[----:B------:R-:W-:Y:S02]  /*ec50*/  IMAD.MOV.U32 R80, RZ, RZ, R152 ;  /* 0x000000ffff507224 */ /* 0x000fe400078e0098 */
[----:B------:R-:W-:-:S02]  /*ec60*/  IMAD.MOV.U32 R81, RZ, RZ, R153 ;  /* 0x000000ffff517224 */ /* 0x000fc400078e0099 */
[----:B------:R-:W-:Y:S02]  /*ec70*/  IMAD.MOV.U32 R156, RZ, RZ, R154 ;  /* 0x000000ffff9c7224 */ /* 0x000fe400078e009a */
[----:B------:R-:W-:Y:S01]  /*ec80*/  IMAD.MOV.U32 R157, RZ, RZ, R155 ;  /* 0x000000ffff9d7224 */ /* 0x000fe200078e009b */
[----:B------:R-:W-:Y:S04]  /*ec90*/  STS.128 [R168+0x280], R92 ;  /* 0x0002805ca8007388 */ /* 0x000fe80000000c00 */
[----:B------:R-:W-:Y:S04]  /*eca0*/  STS.128 [R168+0x400], R88 ;  /* 0x00040058a8007388 */ /* 0x000fe80000000c00 */
[----:B------:R1:W-:Y:S04]  /*ecb0*/  STS.128 [R168+0x480], R124 ;  /* 0x0004807ca8007388 */ /* 0x0003e80000000c00 */
[----:B------:R-:W-:Y:S04]  /*ecc0*/  STS.128 [R168+0x600], R80 ;  /* 0x00060050a8007388 */ /* 0x000fe80000000c00 */
[----:B------:R-:W-:Y:S04]  /*ecd0*/  STS.128 [R168+0x680], R156 ;  /* 0x0006809ca8007388 */ /* 0x000fe80000000c00 */
[----:B------:R-:W-:Y:S01]  /*ece0*/  BAR.SYNC.DEFER_BLOCKING 0x0 ;  /* 0x0000000000007b1d */ /* 0x000fe20000010000 */
        /* <DEDUP_REMOVED lines=17> */
[----:B------:R-:W-:-:S02]  /*ee00*/  IMAD.MOV.U32 R122, RZ, RZ, R132 ;  /* 0x000000ffff7a7224 */ /* 0x000fc400078e0084 */
[----:B------:R-:W-:Y:S02]  /*ee10*/  IMAD.MOV.U32 R123, RZ, RZ, R133 ;  /* 0x000000ffff7b7224 */ /* 0x000fe400078e0085 */
[----:B-1----:R-:W-:Y:S02]  /*ee20*/  IMAD.MOV.U32 R126, RZ, RZ, R164 ;  /* 0x000000ffff7e7224 */ /* 0x002fe400078e00a4 */
        /* <DEDUP_REMOVED lines=8> */
[----:B------:R-:W-:Y:S01]  /*eeb0*/  IMAD.MOV.U32 R165, RZ, RZ, R163 ;  /* 0x000000ffffa57224 */ /* 0x000fe200078e00a3 */
[----:B------:R1:W-:Y:S04]  /*eec0*/  STS.128 [R168], R104 ;  /* 0x00000068a8007388 */ /* 0x0003e80000000c00 */
[----:B------:R1:W-:Y:S04]  /*eed0*/  STS.128 [R168+0x80], R108 ;  /* 0x0000806ca8007388 */ /* 0x0003e80000000c00 */
[----:B------:R-:W-:Y:S04]  /*eee0*/  STS.128 [R168+0x200], R112 ;  /* 0x00020070a8007388 */ /* 0x000fe80000000c00 */
[----:B------:R-:W-:Y:S04]  /*eef0*/  STS.128 [R168+0x280], R116 ;  /* 0x00028074a8007388 */ /* 0x000fe80000000c00 */
[----:B------:R-:W-:Y:S04]  /*ef00*/  STS.128 [R168+0x400], R120 ;  /* 0x00040078a8007388 */ /* 0x000fe80000000c00 */
[----:B------:R-:W-:Y:S04]  /*ef10*/  STS.128 [R168+0x480], R132 ;  /* 0x00048084a8007388 */ /* 0x000fe80000000c00 */
[----:B------:R-:W-:Y:S04]  /*ef20*/  STS.128 [R168+0x600], R124 ;  /* 0x0006007ca8007388 */ /* 0x000fe80000000c00 */
[----:B------:R-:W-:Y:S01]  /*ef30*/  STS.128 [R168+0x680], R164 ;  /* 0x000680a4a8007388 */ /* 0x000fe20000000c00 */
[----:B------:R-:W-:-:S02]  /*ef40*/  IMAD R78, R169, c[0x0][0x194], RZ ;  /* 0x00006500a94e7a24 */ /* 0x000fc400078e02ff */
[----:B------:R-:W-:Y:S01]  /*ef50*/  IMAD R79, R220, c[0x0][0x198], RZ ;  /* 0x00006600dc4f7a24 */ /* 0x000fe200078e02ff */
[----:B------:R-:W-:Y:S02]  /*ef60*/  BAR.SYNC.DEFER_BLOCKING 0x0 ;  /* 0x0000000000007b1d */ /* 0x000fe40000010000 */
[----:B------:R-:W-:Y:S02]  /*ef70*/  LEA R77, P6, R78, c[0x0][0x170], 0x2 ;  /* 0x00005c004e4d7a11 */ /* 0x000fe400078c10ff */
[----:B------:R-:W-:Y:S02]  /*ef80*/  ISETP.LT.AND P3, PT, R220, c[0x0][0x17c], !P0 ;  /* 0x00005f00dc007a0c */ /* 0x000fe40004761270 */
[----:B------:R-:W-:Y:S02]  /*ef90*/  LEA.HI.X.SX32 R78, R78, c[0x0][0x174], 0x2, P6 ;  /* 0x00005d004e4e7a11 */ /* 0x000fe400030f16ff */
[C---:B-1----:R-:W-:Y:S02]  /*efa0*/  LEA R104, P6, R79.reuse, R77, 0x2 ;  /* 0x0000004d4f687211 */ /* 0x042fe400078c10ff */
[----:B------:R-:W-:-:S02]  /*efb0*/  IADD3 R107, R79, c[0x0][0x198], RZ ;  /* 0x000066004f6b7a10 */ /* 0x000fc40007ffe0ff */
[-C--:B------:R-:W-:Y:S02]  /*efc0*/  LEA.HI.X.SX32 R105, R79, R78.reuse, 0x2, P6 ;  /* 0x0000004e4f697211 */ /* 0x080fe400030f16ff */
[CC--:B------:R-:W-:Y:S02]  /*efd0*/  LEA R106, P6, R107.reuse, R77.reuse, 0x2 ;  /* 0x0000004d6b6a7211 */ /* 0x0c0fe400078c10ff */
[C---:B------:R-:W-:Y:S02]  /*efe0*/  IADD3 R109, R107.reuse, c[0x0][0x198], RZ ;  /* 0x000066006b6d7a10 */ /* 0x040fe40007ffe0ff */
[----:B------:R-:W-:Y:S02]  /*eff0*/  IADD3 R79, R220, 0x5, RZ ;  /* 0x00000005dc4f7810 */ /* 0x000fe40007ffe0ff */
[----:B------:R-:W-:Y:S02]  /*f000*/  LEA.HI.X.SX32 R107, R107, R78, 0x2, P6 ;  /* 0x0000004e6b6b7211 */ /* 0x000fe400030f16ff */
[----:B------:R-:W-:Y:S01]  /*f010*/  LEA R108, P6, R109, R77, 0x2 ;  /* 0x0000004d6d6c7211 */ /* 0x000fe200078c10ff */
[----:B------:R1:W-:Y:S01]  /*f020*/  @P3 STG.E [R104.64], R12 ;  /* 0x0000000c68003986 */ /* 0x0003e2000c101904 */
[----:B------:R-:W-:-:S02]  /*f030*/  ISETP.LT.AND P3, PT, R79, c[0x0][0x17c], !P0 ;  /* 0x00005f004f007a0c */ /* 0x000fc40004761270 */
[C---:B------:R-:W-:Y:S02]  /*f040*/  IADD3 R111, R109.reuse, c[0x0][0x198], RZ ;  /* 0x000066006d6f7a10 */ /* 0x040fe40007ffe0ff */
[C---:B------:R-:W-:Y:S01]  /*f050*/  IADD3 R79, R220.reuse, 0x6, RZ ;  /* 0x00000006dc4f7810 */ /* 0x040fe20007ffe0ff */
[----:B------:R3:W-:Y:S01]  /*f060*/  @P5 STG.E [R106.64], R13 ;  /* 0x0000000d6a005986 */ /* 0x0007e2000c101904 */
[----:B------:R-:W-:Y:S02]  /*f070*/  LEA.HI.X.SX32 R109, R109, R78, 0x2, P6 ;  /* 0x0000004e6d6d7211 */ /* 0x000fe400030f16ff */
[----:B------:R-:W-:Y:S02]  /*f080*/  LEA R110, P6, R111, R77, 0x2 ;  /* 0x0000004d6f6e7211 */ /* 0x000fe400078c10ff */
[----:B------:R-:W-:Y:S02]  /*f090*/  ISETP.LT.AND P5, PT, R79, c[0x0][0x17c], !P0 ;  /* 0x00005f004f007a0c */ /* 0x000fe400047a1270 */
[----:B-1----:R-:W-:-:S02]  /*f0a0*/  IADD3 R12, R220, 0x7, RZ ;  /* 0x00000007dc0c7810 */ /* 0x002fc40007ffe0ff */
[C---:B------:R-:W-:Y:S01]  /*f0b0*/  IADD3 R79, R111.reuse, c[0x0][0x198], RZ ;  /* 0x000066006f4f7a10 */ /* 0x040fe20007ffe0ff */
[----:B--2---:R1:W-:Y:S01]  /*f0c0*/  @P1 STG.E [R108.64], R8 ;  /* 0x000000086c001986 */ /* 0x0043e2000c101904 */
[-C--:B------:R-:W-:Y:S02]  /*f0d0*/  LEA.HI.X.SX32 R111, R111, R78.reuse, 0x2, P6 ;  /* 0x0000004e6f6f7211 */ /* 0x080fe400030f16ff */
[----:B------:R-:W-:Y:S02]  /*f0e0*/  ISETP.LT.AND P1, PT, R12, c[0x0][0x17c], !P0 ;  /* 0x00005f000c007a0c */ /* 0x000fe40004721270 */
[----:B------:R-:W-:Y:S02]  /*f0f0*/  IADD3 R12, R220, 0x8, RZ ;  /* 0x00000008dc0c7810 */ /* 0x000fe40007ffe0ff */
[C---:B------:R-:W-:Y:S02]  /*f100*/  LEA R104, P6, R79.reuse, R77, 0x2 ;  /* 0x0000004d4f687211 */ /* 0x040fe400078c10ff */
[C---:B---3--:R-:W-:Y:S01]  /*f110*/  IADD3 R13, R79.reuse, c[0x0][0x198], RZ ;  /* 0x000066004f0d7a10 */ /* 0x048fe20007ffe0ff */
[----:B------:R2:W-:Y:S01]  /*f120*/  @P4 STG.E [R110.64], R9 ;  /* 0x000000096e004986 */ /* 0x0005e2000c101904 */
[----:B------:R-:W-:-:S02]  /*f130*/  LEA.HI.X.SX32 R105, R79, R78, 0x2, P6 ;  /* 0x0000004e4f697211 */ /* 0x000fc400030f16ff */
[----:B------:R-:W-:Y:S02]  /*f140*/  ISETP.LT.AND P4, PT, R12, c[0x0][0x17c], !P0 ;  /* 0x00005f000c007a0c */ /* 0x000fe40004781270 */
[CC--:B------:R-:W-:Y:S02]  /*f150*/  LEA R12, P6, R13.reuse, R77.reuse, 0x2 ;  /* 0x0000004d0d0c7211 */ /* 0x0c0fe400078c10ff */
[C---:B------:R-:W-:Y:S02]  /*f160*/  IADD3 R107, R13.reuse, c[0x0][0x198], RZ ;  /* 0x000066000d6b7a10 */ /* 0x040fe40007ffe0ff */
[----:B------:R-:W-:Y:S02]  /*f170*/  LEA.HI.X.SX32 R13, R13, R78, 0x2, P6 ;  /* 0x0000004e0d0d7211 */ /* 0x000fe400030f16ff */
[C---:B------:R-:W-:Y:S02]  /*f180*/  LEA R106, P6, R107.reuse, R77, 0x2 ;  /* 0x0000004d6b6a7211 */ /* 0x040fe400078c10ff */
[----:B-1----:R-:W-:Y:S01]  /*f190*/  IADD3 R8, R220, 0xa, RZ ;  /* 0x0000000adc087810 */ /* 0x002fe20007ffe0ff */
[----:B------:R1:W-:Y:S01]  /*f1a0*/  @P2 STG.E [R104.64], R4 ;  /* 0x0000000468002986 */ /* 0x0003e2000c101904 */
[----:B--2---:R-:W-:-:S02]  /*f1b0*/  IADD3 R9, R107, c[0x0][0x198], RZ ;  /* 0x000066006b097a10 */ /* 0x004fc40007ffe0ff */
[----:B------:R-:W-:Y:S01]  /*f1c0*/  IADD3 R79, R220, 0x9, RZ ;  /* 0x00000009dc4f7810 */ /* 0x000fe20007ffe0ff */
[----:B------:R2:W-:Y:S01]  /*f1d0*/  @P3 STG.E [R12.64], R5 ;  /* 0x000000050c003986 */ /* 0x0005e2000c101904 */
[----:B------:R-:W-:Y:S02]  /*f1e0*/  LEA.HI.X.SX32 R107, R107, R78, 0x2, P6 ;  /* 0x0000004e6b6b7211 */ /* 0x000fe400030f16ff */
[----:B------:R-:W-:Y:S02]  /*f1f0*/  ISETP.LT.AND P3, PT, R8, c[0x0][0x17c], !P0 ;  /* 0x00005f0008007a0c */ /* 0x000fe40004761270 */
[----:B------:R-:W-:Y:S02]  /*f200*/  LEA R8, P6, R9, R77, 0x2 ;  /* 0x0000004d09087211 */ /* 0x000fe400078c10ff */
[----:B------:R-:W-:Y:S02]  /*f210*/  ISETP.LT.AND P2, PT, R79, c[0x0][0x17c], !P0 ;  /* 0x00005f004f007a0c */ /* 0x000fe40004741270 */
[----:B-1----:R-:W-:-:S02]  /*f220*/  IADD3 R105, R9, c[0x0][0x198], RZ ;  /* 0x0000660009697a10 */ /* 0x002fc40007ffe0ff */
[C---:B------:R-:W-:Y:S01]  /*f230*/  IADD3 R79, R220.reuse, 0xb, RZ ;  /* 0x0000000bdc4f7810 */ /* 0x040fe20007ffe0ff */
[----:B----4-:R1:W-:Y:S01]  /*f240*/  @P5 STG.E [R106.64], R32 ;  /* 0x000000206a005986 */ /* 0x0103e2000c101904 */
[-C--:B------:R-:W-:Y:S02]  /*f250*/  LEA.HI.X.SX32 R9, R9, R78.reuse, 0x2, P6 ;  /* 0x0000004e09097211 */ /* 0x080fe400030f16ff */
[----:B------:R-:W-:Y:S02]  /*f260*/  LEA R104, P6, R105, R77, 0x2 ;  /* 0x0000004d69687211 */ /* 0x000fe400078c10ff */
[----:B------:R-:W-:Y:S02]  /*f270*/  ISETP.LT.AND P5, PT, R79, c[0x0][0x17c], !P0 ;  /* 0x00005f004f007a0c */ /* 0x000fe400047a1270 */
[----:B------:R-:W-:Y:S02]  /*f280*/  IADD3 R4, R220, 0xc, RZ ;  /* 0x0000000cdc047810 */ /* 0x000fe40007ffe0ff */
[C---:B------:R-:W-:Y:S01]  /*f290*/  IADD3 R79, R105.reuse, c[0x0][0x198], RZ ;  /* 0x00006600694f7a10 */ /* 0x040fe20007ffe0ff */
[----:B------:R3:W-:Y:S01]  /*f2a0*/  @P1 STG.E [R8.64], R33 ;  /* 0x0000002108001986 */ /* 0x0007e2000c101904 */
[----:B------:R-:W-:-:S02]  /*f2b0*/  LEA.HI.X.SX32 R105, R105, R78, 0x2, P6 ;  /* 0x0000004e69697211 */ /* 0x000fc400030f16ff */
[----:B------:R-:W-:Y:S02]  /*f2c0*/  ISETP.LT.AND P1, PT, R4, c[0x0][0x17c], !P0 ;  /* 0x00005f0004007a0c */ /* 0x000fe40004721270 */
[C---:B------:R-:W-:Y:S02]  /*f2d0*/  LEA R4, P6, R79.reuse, R77, 0x2 ;  /* 0x0000004d4f047211 */ /* 0x040fe400078c10ff */
[----:B--2---:R-:W-:Y:S02]  /*f2e0*/  IADD3 R12, R220, 0xd, RZ ;  /* 0x0000000ddc0c7810 */ /* 0x004fe40007ffe0ff */
[C---:B------:R-:W-:Y:S01]  /*f2f0*/  IADD3 R13, R79.reuse, c[0x0][0x198], RZ ;  /* 0x000066004f0d7a10 */ /* 0x040fe20007ffe0ff */
[----:B------:R-:W-:Y:S01]  /*f300*/  @P4 STG.E [R104.64], R28 ;  /* 0x0000001c68004986 */ /* 0x000fe2000c101904 */
[----:B------:R-:W-:Y:S02]  /*f310*/  LEA.HI.X.SX32 R5, R79, R78, 0x2, P6 ;  /* 0x0000004e4f057211 */ /* 0x000fe400030f16ff */
[----:B------:R-:W-:-:S02]  /*f320*/  ISETP.LT.AND P4, PT, R12, c[0x0][0x17c], !P0 ;  /* 0x00005f000c007a0c */ /* 0x000fc40004781270 */
[CC--:B------:R-:W-:Y:S02]  /*f330*/  LEA R12, P6, R13.reuse, R77.reuse, 0x2 ;  /* 0x0000004d0d0c7211 */ /* 0x0c0fe400078c10ff */
[----:B-1----:R-:W-:Y:S02]  /*f340*/  IADD3 R32, R220, 0xe, RZ ;  /* 0x0000000edc207810 */ /* 0x002fe40007ffe0ff */
[C---:B---3--:R-:W-:Y:S01]  /*f350*/  IADD3 R9, R13.reuse, c[0x0][0x198], RZ ;  /* 0x000066000d097a10 */ /* 0x048fe20007ffe0ff */
[----:B------:R1:W-:Y:S01]  /*f360*/  @P2 STG.E [R4.64], R29 ;  /* 0x0000001d04002986 */ /* 0x0003e2000c101904 */
[----:B------:R-:W-:Y:S02]  /*f370*/  LEA.HI.X.SX32 R13, R13, R78, 0x2, P6 ;  /* 0x0000004e0d0d7211 */ /* 0x000fe400030f16ff */
[----:B------:R-:W-:Y:S02]  /*f380*/  ISETP.LT.AND P2, PT, R32, c[0x0][0x17c], !P0 ;  /* 0x00005f0020007a0c */ /* 0x000fe40004741270 */
[----:B------:R-:W-:-:S02]  /*f390*/  LEA R8, P6, R9, R77, 0x2 ;  /* 0x0000004d09087211 */ /* 0x000fc400078c10ff */
[----:B------:R-:W-:Y:S02]  /*f3a0*/  IADD3 R32, R220, 0xf, RZ ;  /* 0x0000000fdc207810 */ /* 0x000fe40007ffe0ff */
[C---:B------:R-:W-:Y:S01]  /*f3b0*/  IADD3 R33, R9.reuse, c[0x0][0x198], RZ ;  /* 0x0000660009217a10 */ /* 0x040fe20007ffe0ff */
[----:B------:R2:W-:Y:S01]  /*f3c0*/  @P3 STG.E [R12.64], R24 ;  /* 0x000000180c003986 */ /* 0x0005e2000c101904 */
[----:B------:R-:W-:Y:S02]  /*f3d0*/  LEA.HI.X.SX32 R9, R9, R78, 0x2, P6 ;  /* 0x0000004e09097211 */ /* 0x000fe400030f16ff */
[----:B------:R-:W-:Y:S02]  /*f3e0*/  ISETP.LT.AND P3, PT, R32, c[0x0][0x17c], !P0 ;  /* 0x00005f0020007a0c */ /* 0x000fe40004761270 */
[----:B------:R-:W-:Y:S02]  /*f3f0*/  LEA R32, P6, R33, R77, 0x2 ;  /* 0x0000004d21207211 */ /* 0x000fe400078c10ff */
[----:B-1----:R-:W-:-:S02]  /*f400*/  IADD3 R4, R220, 0x10, RZ ;  /* 0x00000010dc047810 */ /* 0x002fc40007ffe0ff */
[C---:B------:R-:W-:Y:S01]  /*f410*/  IADD3 R5, R33.reuse, c[0x0][0x198], RZ ;  /* 0x0000660021057a10 */ /* 0x040fe20007ffe0ff */
[----:B------:R1:W-:Y:S01]  /*f420*/  @P5 STG.E [R8.64], R25 ;  /* 0x0000001908005986 */ /* 0x0003e2000c101904 */
[-C--:B------:R-:W-:Y:S02]  /*f430*/  LEA.HI.X.SX32 R33, R33, R78.reuse, 0x2, P6 ;  /* 0x0000004e21217211 */ /* 0x080fe400030f16ff */
[----:B------:R-:W-:Y:S02]  /*f440*/  ISETP.LT.AND P5, PT, R4, c[0x0][0x17c], !P0 ;  /* 0x00005f0004007a0c */ /* 0x000fe400047a1270 */
[C---:B------:R-:W-:Y:S02]  /*f450*/  LEA R4, P6, R5.reuse, R77, 0x2 ;  /* 0x0000004d05047211 */ /* 0x040fe400078c10ff */
[----:B------:R-:W-:Y:S02]  /*f460*/  IADD3 R28, R220, 0x11, RZ ;  /* 0x00000011dc1c7810 */ /* 0x000fe40007ffe0ff */
[C---:B--2---:R-:W-:Y:S01]  /*f470*/  IADD3 R13, R5.reuse, c[0x0][0x198], RZ ;  /* 0x00006600050d7a10 */ /* 0x044fe20007ffe0ff */
[----:B------:R-:W-:Y:S01]  /*f480*/  @P1 STG.E [R32.64], R20 ;  /* 0x0000001420001986 */ /* 0x000fe2000c101904 */
[----:B------:R-:W-:-:S02]  /*f490*/  LEA.HI.X.SX32 R5, R5, R78, 0x2, P6 ;  /* 0x0000004e05057211 */ /* 0x000fc400030f16ff */
[----:B------:R-:W-:Y:S02]  /*f4a0*/  ISETP.LT.AND P1, PT, R28, c[0x0][0x17c], !P0 ;  /* 0x00005f001c007a0c */ /* 0x000fe40004721270 */
[CC--:B------:R-:W-:Y:S02]  /*f4b0*/  LEA R12, P6, R13.reuse, R77.reuse, 0x2 ;  /* 0x0000004d0d0c7211 */ /* 0x0c0fe400078c10ff */
[C---:B------:R-:W-:Y:S02]  /*f4c0*/  IADD3 R28, R13.reuse, c[0x0][0x198], RZ ;  /* 0x000066000d1c7a10 */ /* 0x040fe40007ffe0ff */
[----:B------:R-:W-:Y:S02]  /*f4d0*/  LEA.HI.X.SX32 R13, R13, R78, 0x2, P6 ;  /* 0x0000004e0d0d7211 */ /* 0x000fe400030f16ff */
[----:B------:R-:W-:Y:S02]  /*f4e0*/  IADD3 R24, R220, 0x12, RZ ;  /* 0x00000012dc187810 */ /* 0x000fe40007ffe0ff */
[----:B-1----:R-:W-:-:S02]  /*f4f0*/  LEA R8, P6, R28, R77, 0x2 ;  /* 0x0000004d1c087211 */ /* 0x002fc400078c10ff */
[----:B------:R-:W-:Y:S01]  /*f500*/  IADD3 R25, R28, c[0x0][0x198], RZ ;  /* 0x000066001c197a10 */ /* 0x000fe20007ffe0ff */
[----:B------:R1:W-:Y:S01]  /*f510*/  @P4 STG.E [R4.64], R21 ;  /* 0x0000001504004986 */ /* 0x0003e2000c101904 */
[----:B------:R-:W-:Y:S02]  /*f520*/  ISETP.LT.AND P4, PT, R24, c[0x0][0x17c], !P0 ;  /* 0x00005f0018007a0c */ /* 0x000fe40004781270 */
[-C--:B------:R-:W-:Y:S02]  /*f530*/  LEA.HI.X.SX32 R9, R28, R78.reuse, 0x2, P6 ;  /* 0x0000004e1c097211 */ /* 0x080fe400030f16ff */
[C---:B------:R-:W-:Y:S02]  /*f540*/  LEA R24, P6, R25.reuse, R77, 0x2 ;  /* 0x0000004d19187211 */ /* 0x040fe400078c10ff */
[C---:B-1----:R-:W-:Y:S02]  /*f550*/  IADD3 R5, R25.reuse, c[0x0][0x198], RZ ;  /* 0x0000660019057a10 */ /* 0x042fe40007ffe0ff */
[----:B------:R-:W-:-:S02]  /*f560*/  LEA.HI.X.SX32 R25, R25, R78, 0x2, P6 ;  /* 0x0000004e19197211 */ /* 0x000fc400030f16ff */
[C---:B------:R-:W-:Y:S02]  /*f570*/  LEA R4, P6, R5.reuse, R77, 0x2 ;  /* 0x0000004d05047211 */ /* 0x040fe400078c10ff */
[C---:B------:R-:W-:Y:S02]  /*f580*/  IADD3 R21, R5.reuse, c[0x0][0x198], RZ ;  /* 0x0000660005157a10 */ /* 0x040fe40007ffe0ff */
[----:B------:R-:W-:Y:S01]  /*f590*/  IADD3 R20, R220, 0x13, RZ ;  /* 0x00000013dc147810 */ /* 0x000fe20007ffe0ff */
[----:B------:R1:W-:Y:S01]  /*f5a0*/  @P2 STG.E [R12.64], R16 ;  /* 0x000000100c002986 */ /* 0x0003e2000c101904 */
[----:B------:R-:W-:Y:S02]  /*f5b0*/  LEA.HI.X.SX32 R5, R5, R78, 0x2, P6 ;  /* 0x0000004e05057211 */ /* 0x000fe400030f16ff */
[----:B------:R-:W-:Y:S01]  /*f5c0*/  ISETP.LT.AND P2, PT, R20, c[0x0][0x17c], !P0 ;  /* 0x00005f0014007a0c */ /* 0x000fe20004741270 */
[----:B------:R2:W-:Y:S01]  /*f5d0*/  @P3 STG.E [R8.64], R17 ;  /* 0x0000001108003986 */ /* 0x0005e2000c101904 */
[----:B------:R-:W-:-:S03]  /*f5e0*/  IADD3 R20, R220, 0x14, RZ ;  /* 0x00000014dc147810 */ /* 0x000fc60007ffe0ff */
[----:B------:R-:W-:Y:S01]  /*f5f0*/  @P5 STG.E [R24.64], R14 ;  /* 0x0000000e18005986 */ /* 0x000fe2000c101904 */
[----:B-1----:R-:W-:-:S03]  /*f600*/  LEA R12, P6, R21, R77, 0x2 ;  /* 0x0000004d150c7211 */ /* 0x002fc600078c10ff */
[----:B------:R1:W-:Y:S01]  /*f610*/  @P1 STG.E [R4.64], R15 ;  /* 0x0000000f04001986 */ /* 0x0003e2000c101904 */
[----:B--2---:R-:W-:Y:S02]  /*f620*/  IADD3 R8, R220, 0x16, RZ ;  /* 0x00000016dc087810 */ /* 0x004fe40007ffe0ff */
[C---:B------:R-:W-:Y:S02]  /*f630*/  IADD3 R9, R21.reuse, c[0x0][0x198], RZ ;  /* 0x0000660015097a10 */ /* 0x040fe40007ffe0ff */
[----:B------:R-:W-:Y:S02]  /*f640*/  LEA.HI.X.SX32 R13, R21, R78, 0x2, P6 ;  /* 0x0000004e150d7211 */ /* 0x000fe400030f16ff */
[----:B------:R-:W-:Y:S02]  /*f650*/  ISETP.LT.AND P1, PT, R8, c[0x0][0x17c], !P0 ;  /* 0x00005f0008007a0c */ /* 0x000fe40004721270 */
[----:B------:R-:W-:Y:S02]  /*f660*/  ISETP.LT.AND P3, PT, R20, c[0x0][0x17c], !P0 ;  /* 0x00005f0014007a0c */ /* 0x000fe40004761270 */
[----:B------:R-:W-:-:S02]  /*f670*/  IADD3 R16, R220, 0x17, RZ ;  /* 0x00000017dc107810 */ /* 0x000fc40007ffe0ff */
[C---:B------:R-:W-:Y:S02]  /*f680*/  LEA R8, P6, R9.reuse, R77, 0x2 ;  /* 0x0000004d09087211 */ /* 0x040fe400078c10ff */
[----:B------:R-:W-:Y:S02]  /*f690*/  IADD3 R20, R220, 0x15, RZ ;  /* 0x00000015dc147810 */ /* 0x000fe40007ffe0ff */
[C---:B------:R-:W-:Y:S01]  /*f6a0*/  IADD3 R17, R9.reuse, c[0x0][0x198], RZ ;  /* 0x0000660009117a10 */ /* 0x040fe20007ffe0ff */
[----:B------:R2:W-:Y:S01]  /*f6b0*/  @P4 STG.E [R12.64], R10 ;  /* 0x0000000a0c004986 */ /* 0x0005e2000c101904 */
[----:B------:R-:W-:Y:S02]  /*f6c0*/  LEA.HI.X.SX32 R9, R9, R78, 0x2, P6 ;  /* 0x0000004e09097211 */ /* 0x000fe400030f16ff */
[----:B------:R-:W-:Y:S02]  /*f6d0*/  ISETP.LT.AND P4, PT, R16, c[0x0][0x17c], !P0 ;  /* 0x00005f0010007a0c */ /* 0x000fe40004781270 */
[----:B------:R-:W-:-:S02]  /*f6e0*/  ISETP.LT.AND P5, PT, R20, c[0x0][0x17c], !P0 ;  /* 0x00005f0014007a0c */ /* 0x000fc400047a1270 */
[CC--:B------:R-:W-:Y:S02]  /*f6f0*/  LEA R16, P6, R17.reuse, R77.reuse, 0x2 ;  /* 0x0000004d11107211 */ /* 0x0c0fe400078c10ff */
[C---:B------:R-:W-:Y:S02]  /*f700*/  IADD3 R20, R17.reuse, c[0x0][0x198], RZ ;  /* 0x0000660011147a10 */ /* 0x040fe40007ffe0ff */
[-C--:B------:R-:W-:Y:S02]  /*f710*/  LEA.HI.X.SX32 R17, R17, R78.reuse, 0x2, P6 ;  /* 0x0000004e11117211 */ /* 0x080fe400030f16ff */
[----:B-1----:R-:W-:Y:S02]  /*f720*/  LEA R4, P6, R20, R77, 0x2 ;  /* 0x0000004d14047211 */ /* 0x002fe400078c10ff */
[----:B--2---:R-:W-:Y:S02]  /*f730*/  IADD3 R10, R220, 0x19, RZ ;  /* 0x00000019dc0a7810 */ /* 0x004fe40007ffe0ff */
[C---:B------:R-:W-:Y:S01]  /*f740*/  IADD3 R13, R20.reuse, c[0x0][0x198], RZ ;  /* 0x00006600140d7a10 */ /* 0x040fe20007ffe0ff */
[----:B------:R1:W-:Y:S01]  /*f750*/  @P2 STG.E [R8.64], R11 ;  /* 0x0000000b08002986 */ /* 0x0003e2000c101904 */
[----:B------:R-:W-:-:S02]  /*f760*/  LEA.HI.X.SX32 R5, R20, R78, 0x2, P6 ;  /* 0x0000004e14057211 */ /* 0x000fc400030f16ff */
[C---:B------:R-:W-:Y:S01]  /*f770*/  LEA R12, P6, R13.reuse, R77, 0x2 ;  /* 0x0000004d0d0c7211 */ /* 0x040fe200078c10ff */
[----:B------:R-:W-:Y:S01]  /*f780*/  @P3 STG.E [R16.64], R6 ;  /* 0x0000000610003986 */ /* 0x000fe2000c101904 */
[----:B------:R-:W-:Y:S02]  /*f790*/  ISETP.LT.AND P3, PT, R10, c[0x0][0x17c], !P0 ;  /* 0x00005f000a007a0c */ /* 0x000fe40004761270 */
[C---:B------:R-:W-:Y:S01]  /*f7a0*/  IADD3 R10, R220.reuse, 0x1a, RZ ;  /* 0x0000001adc0a7810 */ /* 0x040fe20007ffe0ff */
[----:B------:R2:W-:Y:S01]  /*f7b0*/  @P5 STG.E [R4.64], R7 ;  /* 0x0000000704005986 */ /* 0x0005e2000c101904 */
[----:B------:R-:W-:Y:S02]  /*f7c0*/  IADD3 R14, R220, 0x18, RZ ;  /* 0x00000018dc0e7810 */ /* 0x000fe40007ffe0ff */
[C---:B-1----:R-:W-:Y:S02]  /*f7d0*/  IADD3 R9, R13.reuse, c[0x0][0x198], RZ ;  /* 0x000066000d097a10 */ /* 0x042fe40007ffe0ff */
[----:B------:R-:W-:-:S02]  /*f7e0*/  LEA.HI.X.SX32 R13, R13, R78, 0x2, P6 ;  /* 0x0000004e0d0d7211 */ /* 0x000fc400030f16ff */
[----:B------:R-:W-:Y:S02]  /*f7f0*/  ISETP.LT.AND P5, PT, R10, c[0x0][0x17c], !P0 ;  /* 0x00005f000a007a0c */ /* 0x000fe400047a1270 */
[----:B------:R-:W-:Y:S02]  /*f800*/  IADD3 R10, R220, 0x1b, RZ ;  /* 0x0000001bdc0a7810 */ /* 0x000fe40007ffe0ff */
[C---:B------:R-:W-:Y:S02]  /*f810*/  LEA R8, P6, R9.reuse, R77, 0x2 ;  /* 0x0000004d09087211 */ /* 0x040fe400078c10ff */
[----:B------:R-:W-:Y:S02]  /*f820*/  ISETP.LT.AND P2, PT, R14, c[0x0][0x17c], !P0 ;  /* 0x00005f000e007a0c */ /* 0x000fe40004741270 */
[C---:B------:R-:W-:Y:S01]  /*f830*/  IADD3 R11, R9.reuse, c[0x0][0x198], RZ ;  /* 0x00006600090b7a10 */ /* 0x040fe20007ffe0ff */
[----:B------:R1:W-:Y:S01]  /*f840*/  @P1 STG.E [R12.64], R34 ;  /* 0x000000220c001986 */ /* 0x0003e2000c101904 */
[----:B------:R-:W-:-:S02]  /*f850*/  LEA.HI.X.SX32 R9, R9, R78, 0x2, P6 ;  /* 0x0000004e09097211 */ /* 0x000fc400030f16ff */
[----:B------:R-:W-:Y:S02]  /*f860*/  ISETP.LT.AND P1, PT, R10, c[0x0][0x17c], !P0 ;  /* 0x00005f000a007a0c */ /* 0x000fe40004721270 */
[C---:B------:R-:W-:Y:S02]  /*f870*/  LEA R10, P6, R11.reuse, R77, 0x2 ;  /* 0x0000004d0b0a7211 */ /* 0x040fe400078c10ff */
[----:B--2---:R-:W-:Y:S02]  /*f880*/  IADD3 R4, R220, 0x1c, RZ ;  /* 0x0000001cdc047810 */ /* 0x004fe40007ffe0ff */
[C---:B------:R-:W-:Y:S01]  /*f890*/  IADD3 R5, R11.reuse, c[0x0][0x198], RZ ;  /* 0x000066000b057a10 */ /* 0x040fe20007ffe0ff */
[----:B------:R2:W-:Y:S01]  /*f8a0*/  @P4 STG.E [R8.64], R35 ;  /* 0x0000002308004986 */ /* 0x0005e2000c101904 */
[----:B------:R-:W-:Y:S02]  /*f8b0*/  LEA.HI.X.SX32 R11, R11, R78, 0x2, P6 ;  /* 0x0000004e0b0b7211 */ /* 0x000fe400030f16ff */
[----:B------:R-:W-:-:S02]  /*f8c0*/  ISETP.LT.AND P4, PT, R4, c[0x0][0x17c], !P0 ;  /* 0x00005f0004007a0c */ /* 0x000fc40004781270 */
[----:B------:R-:W-:Y:S02]  /*f8d0*/  IADD3 R6, R220, 0x1d, RZ ;  /* 0x0000001ddc067810 */ /* 0x000fe40007ffe0ff */
[CC--:B------:R-:W-:Y:S02]  /*f8e0*/  LEA R4, P6, R5.reuse, R77.reuse, 0x2 ;  /* 0x0000004d05047211 */ /* 0x0c0fe400078c10ff */
[C---:B------:R-:W-:Y:S01]  /*f8f0*/  IADD3 R7, R5.reuse, c[0x0][0x198], RZ ;  /* 0x0000660005077a10 */ /* 0x040fe20007ffe0ff */
[----:B------:R3:W-:Y:S01]  /*f900*/  @P2 STG.E [R10.64], R30 ;  /* 0x0000001e0a002986 */ /* 0x0007e2000c101904 */
[----:B------:R-:W-:Y:S02]  /*f910*/  LEA.HI.X.SX32 R5, R5, R78, 0x2, P6 ;  /* 0x0000004e05057211 */ /* 0x000fe400030f16ff */
[----:B------:R-:W-:Y:S02]  /*f920*/  ISETP.LT.AND P2, PT, R6, c[0x0][0x17c], !P0 ;  /* 0x00005f0006007a0c */ /* 0x000fe40004741270 */
[----:B------:R-:W-:-:S02]  /*f930*/  LEA R6, P6, R7, R77, 0x2 ;  /* 0x0000004d07067211 */ /* 0x000fc400078c10ff */
[C---:B-1----:R-:W-:Y:S02]  /*f940*/  IADD3 R13, R7.reuse, c[0x0][0x198], RZ ;  /* 0x00006600070d7a10 */ /* 0x042fe40007ffe0ff */
[-C--:B------:R-:W-:Y:S02]  /*f950*/  LEA.HI.X.SX32 R7, R7, R78.reuse, 0x2, P6 ;  /* 0x0000004e07077211 */ /* 0x080fe400030f16ff */
[C---:B--2---:R-:W-:Y:S02]  /*f960*/  LEA R8, P6, R13.reuse, R77, 0x2 ;  /* 0x0000004d0d087211 */ /* 0x044fe400078c10ff */
[----:B---3--:R-:W-:Y:S01]  /*f970*/  IADD3 R10, R220, 0x1f, RZ ;  /* 0x0000001fdc0a7810 */ /* 0x008fe20007ffe0ff */
[----:B------:R1:W-:Y:S01]  /*f980*/  @P3 STG.E [R4.64], R31 ;  /* 0x0000001f04003986 */ /* 0x0003e2000c101904 */
[C---:B------:R-:W-:Y:S02]  /*f990*/  IADD3 R11, R13.reuse, c[0x0][0x198], RZ ;  /* 0x000066000d0b7a10 */ /* 0x040fe40007ffe0ff */
[----:B------:R-:W-:Y:S01]  /*f9a0*/  LEA.HI.X.SX32 R9, R13, R78, 0x2, P6 ;  /* 0x0000004e0d097211 */ /* 0x000fe200030f16ff */
[----:B------:R2:W-:Y:S01]  /*f9b0*/  @P5 STG.E [R6.64], R26 ;  /* 0x0000001a06005986 */ /* 0x0005e2000c101904 */
[----:B------:R-:W-:-:S02]  /*f9c0*/  ISETP.LT.AND P5, PT, R10, c[0x0][0x17c], !P0 ;  /* 0x00005f000a007a0c */ /* 0x000fc400047a1270 */
[CC--:B------:R-:W-:Y:S02]  /*f9d0*/  LEA R10, P6, R11.reuse, R77.reuse, 0x2 ;  /* 0x0000004d0b0a7211 */ /* 0x0c0fe400078c10ff */
[C---:B-1----:R-:W-:Y:S02]  /*f9e0*/  IADD3 R5, R11.reuse, c[0x0][0x198], RZ ;  /* 0x000066000b057a10 */ /* 0x042fe40007ffe0ff */
[-C--:B------:R-:W-:Y:S02]  /*f9f0*/  LEA.HI.X.SX32 R11, R11, R78.reuse, 0x2, P6 ;  /* 0x0000004e0b0b7211 */ /* 0x080fe400030f16ff */
[C---:B------:R-:W-:Y:S02]  /*fa00*/  LEA R4, P6, R5.reuse, R77, 0x2 ;  /* 0x0000004d05047211 */ /* 0x040fe400078c10ff */
[C---:B------:R-:W-:Y:S02]  /*fa10*/  IADD3 R13, R5.reuse, c[0x0][0x198], RZ ;  /* 0x00006600050d7a10 */ /* 0x040fe40007ffe0ff */
[----:B------:R-:W-:Y:S01]  /*fa20*/  IADD3 R12, R220, 0x1e, RZ ;  /* 0x0000001edc0c7810 */ /* 0x000fe20007ffe0ff */
[----:B------:R1:W-:Y:S01]  /*fa30*/  @P1 STG.E [R8.64], R27 ;  /* 0x0000001b08001986 */ /* 0x0003e2000c101904 */
[----:B------:R-:W-:-:S02]  /*fa40*/  LEA.HI.X.SX32 R5, R5, R78, 0x2, P6 ;  /* 0x0000004e05057211 */ /* 0x000fc400030f16ff */
[C---:B--2---:R-:W-:Y:S01]  /*fa50*/  LEA R6, P6, R13.reuse, R77, 0x2 ;  /* 0x0000004d0d067211 */ /* 0x044fe200078c10ff */
[----:B------:R2:W-:Y:S01]  /*fa60*/  @P4 STG.E [R10.64], R22 ;  /* 0x000000160a004986 */ /* 0x0005e2000c101904 */
[----:B------:R-:W-:Y:S02]  /*fa70*/  ISETP.LT.AND P3, PT, R12, c[0x0][0x17c], !P0 ;  /* 0x00005f000c007a0c */ /* 0x000fe40004761270 */
[C---:B------:R-:W-:Y:S01]  /*fa80*/  IADD3 R12, R220.reuse, 0x20, RZ ;  /* 0x00000020dc0c7810 */ /* 0x040fe20007ffe0ff */
[----:B------:R3:W-:Y:S01]  /*fa90*/  @P2 STG.E [R4.64], R23 ;  /* 0x0000001704002986 */ /* 0x0007e2000c101904 */
[----:B-1----:R-:W-:Y:S02]  /*faa0*/  IADD3 R8, R220, 0x22, RZ ;  /* 0x00000022dc087810 */ /* 0x002fe40007ffe0ff */
[C---:B------:R-:W-:Y:S02]  /*fab0*/  IADD3 R9, R13.reuse, c[0x0][0x198], RZ ;  /* 0x000066000d097a10 */ /* 0x040fe40007ffe0ff */
[----:B------:R-:W-:-:S02]  /*fac0*/  LEA.HI.X.SX32 R7, R13, R78, 0x2, P6 ;  /* 0x0000004e0d077211 */ /* 0x000fc400030f16ff */
[----:B------:R-:W-:Y:S02]  /*fad0*/  ISETP.LT.AND P2, PT, R8, c[0x0][0x17c], !P0 ;  /* 0x00005f0008007a0c */ /* 0x000fe40004741270 */
[CC--:B------:R-:W-:Y:S02]  /*fae0*/  LEA R8, P6, R9.reuse, R77.reuse, 0x2 ;  /* 0x0000004d09087211 */ /* 0x0c0fe400078c10ff */
[----:B------:R-:W-:Y:S02]  /*faf0*/  ISETP.LT.AND P1, PT, R12, c[0x0][0x17c], !P0 ;  /* 0x00005f000c007a0c */ /* 0x000fe40004721270 */
[C---:B--2---:R-:W-:Y:S02]  /*fb00*/  IADD3 R11, R9.reuse, c[0x0][0x198], RZ ;  /* 0x00006600090b7a10 */ /* 0x044fe40007ffe0ff */
[----:B------:R-:W-:Y:S02]  /*fb10*/  LEA.HI.X.SX32 R9, R9, R78, 0x2, P6 ;  /* 0x0000004e09097211 */ /* 0x000fe400030f16ff */
[----:B------:R-:W-:-:S02]  /*fb20*/  LEA R10, P6, R11, R77, 0x2 ;  /* 0x0000004d0b0a7211 */ /* 0x000fc400078c10ff */
[C---:B------:R-:W-:Y:S02]  /*fb30*/  IADD3 R13, R11.reuse, c[0x0][0x198], RZ ;  /* 0x000066000b0d7a10 */ /* 0x040fe40007ffe0ff */
[----:B------:R-:W-:Y:S01]  /*fb40*/  IADD3 R12, R220, 0x21, RZ ;  /* 0x00000021dc0c7810 */ /* 0x000fe20007ffe0ff */
[----:B------:R1:W-:Y:S01]  /*fb50*/  @P3 STG.E [R6.64], R18 ;  /* 0x0000001206003986 */ /* 0x0003e2000c101904 */
[----:B------:R-:W-:Y:S02]  /*fb60*/  LEA.HI.X.SX32 R11, R11, R78, 0x2, P6 ;  /* 0x0000004e0b0b7211 */ /* 0x000fe400030f16ff */
[----:B---3--:R-:W-:Y:S01]  /*fb70*/  LEA R4, P6, R13, R77, 0x2 ;  /* 0x0000004d0d047211 */ /* 0x008fe200078c10ff */
[----:B------:R2:W-:Y:S01]  /*fb80*/  @P5 STG.E [R8.64], R19 ;  /* 0x0000001308005986 */ /* 0x0005e2000c101904 */
[----:B------:R-:W-:Y:S02]  /*fb90*/  ISETP.LT.AND P4, PT, R12, c[0x0][0x17c], !P0 ;  /* 0x00005f000c007a0c */ /* 0x000fe40004781270 */
[C---:B------:R-:W-:Y:S01]  /*fba0*/  IADD3 R12, R220.reuse, 0x23, RZ ;  /* 0x00000023dc0c7810 */ /* 0x040fe20007ffe0ff */
[----:B------:R3:W-:Y:S01]  /*fbb0*/  @P1 STG.E [R10.64], R72 ;  /* 0x000000480a001986 */ /* 0x0007e2000c101904 */
[----:B-1----:R-:W-:-:S02]  /*fbc0*/  IADD3 R6, R220, 0x25, RZ ;  /* 0x00000025dc067810 */ /* 0x002fc40007ffe0ff */
[C---:B------:R-:W-:Y:S02]  /*fbd0*/  IADD3 R7, R13.reuse, c[0x0][0x198], RZ ;  /* 0x000066000d077a10 */ /* 0x040fe40007ffe0ff */
[----:B------:R-:W-:Y:S02]  /*fbe0*/  LEA.HI.X.SX32 R5, R13, R78, 0x2, P6 ;  /* 0x0000004e0d057211 */ /* 0x000fe400030f16ff */
[----:B------:R-:W-:Y:S02]  /*fbf0*/  ISETP.LT.AND P1, PT, R6, c[0x0][0x17c], !P0 ;  /* 0x00005f0006007a0c */ /* 0x000fe40004721270 */
[C---:B------:R-:W-:Y:S02]  /*fc00*/  LEA R6, P6, R7.reuse, R77, 0x2 ;  /* 0x0000004d07067211 */ /* 0x040fe400078c10ff */
[----:B------:R-:W-:Y:S02]  /*fc10*/  ISETP.LT.AND P3, PT, R12, c[0x0][0x17c], !P0 ;  /* 0x00005f000c007a0c */ /* 0x000fe40004761270 */
[----:B--2---:R-:W-:-:S02]  /*fc20*/  IADD3 R9, R7, c[0x0][0x198], RZ ;  /* 0x0000660007097a10 */ /* 0x004fc40007ffe0ff */
[-C--:B------:R-:W-:Y:S02]  /*fc30*/  LEA.HI.X.SX32 R7, R7, R78.reuse, 0x2, P6 ;  /* 0x0000004e07077211 */ /* 0x080fe400030f16ff */
[CC--:B------:R-:W-:Y:S02]  /*fc40*/  LEA R8, P6, R9.reuse, R77.reuse, 0x2 ;  /* 0x0000004d09087211 */ /* 0x0c0fe400078c10ff */
[C---:B------:R-:W-:Y:S02]  /*fc50*/  IADD3 R13, R9.reuse, c[0x0][0x198], RZ ;  /* 0x00006600090d7a10 */ /* 0x040fe40007ffe0ff */
[----:B------:R-:W-:Y:S01]  /*fc60*/  IADD3 R12, R220, 0x24, RZ ;  /* 0x00000024dc0c7810 */ /* 0x000fe20007ffe0ff */
[----:B------:R1:W-:Y:S01]  /*fc70*/  @P4 STG.E [R4.64], R73 ;  /* 0x0000004904004986 */ /* 0x0003e2000c101904 */
[----:B------:R-:W-:Y:S02]  /*fc80*/  LEA.HI.X.SX32 R9, R9, R78, 0x2, P6 ;  /* 0x0000004e09097211 */ /* 0x000fe400030f16ff */
[----:B---3--:R-:W-:Y:S01]  /*fc90*/  LEA R10, P6, R13, R77, 0x2 ;  /* 0x0000004d0d0a7211 */ /* 0x008fe200078c10ff */
[----:B------:R2:W-:Y:S01]  /*fca0*/  @P2 STG.E [R6.64], R60 ;  /* 0x0000003c06002986 */ /* 0x0005e2000c101904 */
[----:B------:R-:W-:-:S02]  /*fcb0*/  ISETP.LT.AND P5, PT, R12, c[0x0][0x17c], !P0 ;  /* 0x00005f000c007a0c */ /* 0x000fc400047a1270 */
[C---:B------:R-:W-:Y:S01]  /*fcc0*/  IADD3 R12, R220.reuse, 0x26, RZ ;  /* 0x00000026dc0c7810 */ /* 0x040fe20007ffe0ff */
[----:B------:R3:W-:Y:S01]  /*fcd0*/  @P3 STG.E [R8.64], R61 ;  /* 0x0000003d08003986 */ /* 0x0007e2000c101904 */
[----:B-1----:R-:W-:Y:S02]  /*fce0*/  IADD3 R4, R220, 0x28, RZ ;  /* 0x00000028dc047810 */ /* 0x002fe40007ffe0ff */
[C---:B------:R-:W-:Y:S02]  /*fcf0*/  IADD3 R5, R13.reuse, c[0x0][0x198], RZ ;  /* 0x000066000d057a10 */ /* 0x040fe40007ffe0ff */
[----:B------:R-:W-:Y:S02]  /*fd00*/  LEA.HI.X.SX32 R11, R13, R78, 0x2, P6 ;  /* 0x0000004e0d0b7211 */ /* 0x000fe400030f16ff */
[----:B------:R-:W-:Y:S02]  /*fd10*/  ISETP.LT.AND P3, PT, R4, c[0x0][0x17c], !P0 ;  /* 0x00005f0004007a0c */ /* 0x000fe40004761270 */
[----:B------:R-:W-:-:S02]  /*fd20*/  LEA R4, P6, R5, R77, 0x2 ;  /* 0x0000004d05047211 */ /* 0x000fc400078c10ff */
[----:B------:R-:W-:Y:S02]  /*fd30*/  ISETP.LT.AND P4, PT, R12, c[0x0][0x17c], !P0 ;  /* 0x00005f000c007a0c */ /* 0x000fe40004781270 */
[C---:B--2---:R-:W-:Y:S02]  /*fd40*/  IADD3 R7, R5.reuse, c[0x0][0x198], RZ ;  /* 0x0000660005077a10 */ /* 0x044fe40007ffe0ff */
[-C--:B------:R-:W-:Y:S02]  /*fd50*/  LEA.HI.X.SX32 R5, R5, R78.reuse, 0x2, P6 ;  /* 0x0000004e05057211 */ /* 0x080fe400030f16ff */
[C---:B------:R-:W-:Y:S02]  /*fd60*/  LEA R6, P6, R7.reuse, R77, 0x2 ;  /* 0x0000004d07067211 */ /* 0x040fe400078c10ff */
[C---:B------:R-:W-:Y:S02]  /*fd70*/  IADD3 R13, R7.reuse, c[0x0][0x198], RZ ;  /* 0x00006600070d7a10 */ /* 0x040fe40007ffe0ff */
[----:B------:R-:W-:Y:S01]  /*fd80*/  IADD3 R12, R220, 0x27, RZ ;  /* 0x00000027dc0c7810 */ /* 0x000fe20007ffe0ff */
[----:B------:R1:W-:Y:S01]  /*fd90*/  @P5 STG.E [R10.64], R56 ;  /* 0x000000380a005986 */ /* 0x0003e2000c101904 */
[----:B------:R-:W-:-:S02]  /*fda0*/  LEA.HI.X.SX32 R7, R7, R78, 0x2, P6 ;  /* 0x0000004e07077211 */ /* 0x000fc400030f16ff */
[C---:B---3--:R-:W-:Y:S01]  /*fdb0*/  LEA R8, P6, R13.reuse, R77, 0x2 ;  /* 0x0000004d0d087211 */ /* 0x048fe200078c10ff */
        /* <DEDUP_REMOVED lines=265> */
[----:B------:R-:W-:Y:S02]  /*10e50*/  IADD3 R12, R220, 0x54, RZ ;  /* 0x00000054dc0c7810 */ /* 0x000fe40007ffe0ff */
[C---:B------:R-:W-:Y:S01]  /*10e60*/  IADD3 R13, R9.reuse, c[0x0][0x198], RZ ;  /* 0x00006600090d7a10 */ /* 0x040fe20007ffe0ff */
[----:B------:R1:W-:Y:S01]  /*10e70*/  @P5 STG.E [R4.64], R103 ;  /* 0x0000006704005986 */ /* 0x0003e2000c101904 */
[----:B------:R-:W-:-:S02]  /*10e80*/  LEA.HI.X.SX32 R9, R9, R78, 0x2, P6 ;  /* 0x0000004e09097211 */ /* 0x000fc400030f16ff */
[----:B------:R-:W-:Y:S02]  /*10e90*/  ISETP.LT.AND P2, PT, R12, c[0x0][0x17c], !P0 ;  /* 0x00005f000c007a0c */ /* 0x000fe40004741270 */
[C---:B---3--:R-:W-:Y:S01]  /*10ea0*/  LEA R10, P6, R13.reuse, R77, 0x2 ;  /* 0x0000004d0d0a7211 */ /* 0x048fe200078c10ff */
[----:B------:R2:W-:Y:S01]  /*10eb0*/  @P1 STG.E [R6.64], R98 ;  /* 0x0000006206001986 */ /* 0x0005e2000c101904 */
[C---:B------:R-:W-:Y:S02]  /*10ec0*/  IADD3 R12, R220.reuse, 0x56, RZ ;  /* 0x00000056dc0c7810 */ /* 0x040fe40007ffe0ff */
[----:B-1----:R-:W-:Y:S02]  /*10ed0*/  IADD3 R4, R220, 0x58, RZ ;  /* 0x00000058dc047810 */ /* 0x002fe40007ffe0ff */
[C---:B------:R-:W-:Y:S01]  /*10ee0*/  IADD3 R5, R13.reuse, c[0x0][0x198], RZ ;  /* 0x000066000d057a10 */ /* 0x040fe20007ffe0ff */
[----:B------:R1:W-:Y:S01]  /*10ef0*/  @P4 STG.E [R8.64], R99 ;  /* 0x0000006308004986 */ /* 0x0003e2000c101904 */
[----:B------:R-:W-:-:S02]  /*10f00*/  LEA.HI.X.SX32 R11, R13, R78, 0x2, P6 ;  /* 0x0000004e0d0b7211 */ /* 0x000fc400030f16ff */
[----:B------:R-:W-:Y:S02]  /*10f10*/  ISETP.LT.AND P4, PT, R4, c[0x0][0x17c], !P0 ;  /* 0x00005f0004007a0c */ /* 0x000fe40004781270 */
[----:B------:R-:W-:Y:S02]  /*10f20*/  ISETP.LT.AND P5, PT, R12, c[0x0][0x17c], !P0 ;  /* 0x00005f000c007a0c */ /* 0x000fe400047a1270 */
[C---:B------:R-:W-:Y:S02]  /*10f30*/  LEA R4, P6, R5.reuse, R77, 0x2 ;  /* 0x0000004d05047211 */ /* 0x040fe400078c10ff */
[----:B------:R-:W-:Y:S02]  /*10f40*/  IADD3 R12, R220, 0x57, RZ ;  /* 0x00000057dc0c7810 */ /* 0x000fe40007ffe0ff */
[C---:B--2---:R-:W-:Y:S02]  /*10f50*/  IADD3 R7, R5.reuse, c[0x0][0x198], RZ ;  /* 0x0000660005077a10 */ /* 0x044fe40007ffe0ff */
[----:B------:R-:W-:-:S02]  /*10f60*/  LEA.HI.X.SX32 R5, R5, R78, 0x2, P6 ;  /* 0x0000004e05057211 */ /* 0x000fc400030f16ff */
[----:B------:R-:W-:Y:S02]  /*10f70*/  ISETP.LT.AND P1, PT, R12, c[0x0][0x17c], !P0 ;  /* 0x00005f000c007a0c */ /* 0x000fe40004721270 */
[C---:B------:R-:W-:Y:S02]  /*10f80*/  LEA R6, P6, R7.reuse, R77, 0x2 ;  /* 0x0000004d07067211 */ /* 0x040fe400078c10ff */
[----:B------:R-:W-:Y:S02]  /*10f90*/  IADD3 R12, R220, 0x59, RZ ;  /* 0x00000059dc0c7810 */ /* 0x000fe40007ffe0ff */
[C---:B------:R-:W-:Y:S01]  /*10fa0*/  IADD3 R13, R7.reuse, c[0x0][0x198], RZ ;  /* 0x00006600070d7a10 */ /* 0x040fe20007ffe0ff */
[----:B------:R2:W-:Y:S01]  /*10fb0*/  @P2 STG.E [R10.64], R94 ;  /* 0x0000005e0a002986 */ /* 0x0005e2000c101904 */
[----:B------:R-:W-:Y:S02]  /*10fc0*/  LEA.HI.X.SX32 R7, R7, R78, 0x2, P6 ;  /* 0x0000004e07077211 */ /* 0x000fe400030f16ff */
[----:B------:R-:W-:-:S02]  /*10fd0*/  ISETP.LT.AND P2, PT, R12, c[0x0][0x17c], !P0 ;  /* 0x00005f000c007a0c */ /* 0x000fc40004741270 */
[C---:B-1----:R-:W-:Y:S02]  /*10fe0*/  LEA R8, P6, R13.reuse, R77, 0x2 ;  /* 0x0000004d0d087211 */ /* 0x042fe400078c10ff */
[C---:B------:R-:W-:Y:S01]  /*10ff0*/  IADD3 R12, R220.reuse, 0x5a, RZ ;  /* 0x0000005adc0c7810 */ /* 0x040fe20007ffe0ff */
[----:B------:R1:W-:Y:S01]  /*11000*/  @P3 STG.E [R4.64], R95 ;  /* 0x0000005f04003986 */ /* 0x0003e2000c101904 */
[C---:B------:R-:W-:Y:S02]  /*11010*/  LEA.HI.X.SX32 R9, R13.reuse, R78, 0x2, P6 ;  /* 0x0000004e0d097211 */ /* 0x040fe400030f16ff */
[----:B--2---:R-:W-:Y:S02]  /*11020*/  IADD3 R10, R220, 0x5b, RZ ;  /* 0x0000005bdc0a7810 */ /* 0x004fe40007ffe0ff */
[----:B------:R-:W-:Y:S01]  /*11030*/  IADD3 R11, R13, c[0x0][0x198], RZ ;  /* 0x000066000d0b7a10 */ /* 0x000fe20007ffe0ff */
[----:B------:R-:W-:Y:S01]  /*11040*/  @P5 STG.E [R6.64], R90 ;  /* 0x0000005a06005986 */ /* 0x000fe2000c101904 */
[----:B------:R-:W-:-:S02]  /*11050*/  ISETP.LT.AND P3, PT, R12, c[0x0][0x17c], !P0 ;  /* 0x00005f000c007a0c */ /* 0x000fc40004761270 */
[----:B------:R-:W-:Y:S02]  /*11060*/  ISETP.LT.AND P5, PT, R10, c[0x0][0x17c], !P0 ;  /* 0x00005f000a007a0c */ /* 0x000fe400047a1270 */
[----:B------:R-:W-:Y:S02]  /*11070*/  IADD3 R12, R220, 0x5c, RZ ;  /* 0x0000005cdc0c7810 */ /* 0x000fe40007ffe0ff */
[C---:B------:R-:W-:Y:S02]  /*11080*/  LEA R10, P6, R11.reuse, R77, 0x2 ;  /* 0x0000004d0b0a7211 */ /* 0x040fe400078c10ff */
[C---:B-1----:R-:W-:Y:S01]  /*11090*/  IADD3 R5, R11.reuse, c[0x0][0x198], RZ ;  /* 0x000066000b057a10 */ /* 0x042fe20007ffe0ff */
[----:B------:R1:W-:Y:S01]  /*110a0*/  @P1 STG.E [R8.64], R91 ;  /* 0x0000005b08001986 */ /* 0x0003e2000c101904 */
[----:B------:R-:W-:Y:S02]  /*110b0*/  LEA.HI.X.SX32 R11, R11, R78, 0x2, P6 ;  /* 0x0000004e0b0b7211 */ /* 0x000fe400030f16ff */
[----:B------:R-:W-:-:S02]  /*110c0*/  ISETP.LT.AND P1, PT, R12, c[0x0][0x17c], !P0 ;  /* 0x00005f000c007a0c */ /* 0x000fc40004721270 */
[CC--:B------:R-:W-:Y:S02]  /*110d0*/  LEA R12, P6, R5.reuse, R77.reuse, 0x2 ;  /* 0x0000004d050c7211 */ /* 0x0c0fe400078c10ff */
[----:B------:R-:W-:Y:S02]  /*110e0*/  IADD3 R4, R220, 0x5d, RZ ;  /* 0x0000005ddc047810 */ /* 0x000fe40007ffe0ff */
[C---:B------:R-:W-:Y:S01]  /*110f0*/  IADD3 R15, R5.reuse, c[0x0][0x198], RZ ;  /* 0x00006600050f7a10 */ /* 0x040fe20007ffe0ff */
[----:B------:R2:W-:Y:S01]  /*11100*/  @P4 STG.E [R10.64], R86 ;  /* 0x000000560a004986 */ /* 0x0005e2000c101904 */
[----:B------:R-:W-:Y:S02]  /*11110*/  LEA.HI.X.SX32 R13, R5, R78, 0x2, P6 ;  /* 0x0000004e050d7211 */ /* 0x000fe400030f16ff */
[----:B------:R-:W-:Y:S02]  /*11120*/  ISETP.LT.AND P4, PT, R4, c[0x0][0x17c], !P0 ;  /* 0x00005f0004007a0c */ /* 0x000fe40004781270 */
[----:B------:R-:W-:-:S02]  /*11130*/  LEA R14, P6, R15, R77, 0x2 ;  /* 0x0000004d0f0e7211 */ /* 0x000fc400078c10ff */
[----:B------:R-:W-:Y:S01]  /*11140*/  IADD3 R4, R220, 0x5e, RZ ;  /* 0x0000005edc047810 */ /* 0x000fe20007ffe0ff */
[----:B------:R3:W-:Y:S01]  /*11150*/  @P2 STG.E [R12.64], R87 ;  /* 0x000000570c002986 */ /* 0x0007e2000c101904 */
[C---:B------:R-:W-:Y:S02]  /*11160*/  IADD3 R5, R15.reuse, c[0x0][0x198], RZ ;  /* 0x000066000f057a10 */ /* 0x040fe40007ffe0ff */
[----:B------:R-:W-:Y:S02]  /*11170*/  LEA.HI.X.SX32 R15, R15, R78, 0x2, P6 ;  /* 0x0000004e0f0f7211 */ /* 0x000fe400030f16ff */
[----:B------:R-:W-:Y:S02]  /*11180*/  ISETP.LT.AND P2, PT, R4, c[0x0][0x17c], !P0 ;  /* 0x00005f0004007a0c */ /* 0x000fe40004741270 */
[----:B------:R-:W-:Y:S02]  /*11190*/  IADD3 R4, R220, 0x5f, RZ ;  /* 0x0000005fdc047810 */ /* 0x000fe40007ffe0ff */
[C---:B------:R-:W-:Y:S01]  /*111a0*/  LEA R16, P6, R5.reuse, R77, 0x2 ;  /* 0x0000004d05107211 */ /* 0x040fe200078c10ff */
[----:B------:R4:W-:Y:S01]  /*111b0*/  @P3 STG.E [R14.64], R82 ;  /* 0x000000520e003986 */ /* 0x0009e2000c101904 */
[----:B-1----:R-:W-:-:S02]  /*111c0*/  IADD3 R9, R5, c[0x0][0x198], RZ ;  /* 0x0000660005097a10 */ /* 0x002fc40007ffe0ff */
[----:B------:R-:W-:Y:S02]  /*111d0*/  ISETP.LT.AND P3, PT, R4, c[0x0][0x17c], !P0 ;  /* 0x00005f0004007a0c */ /* 0x000fe40004761270 */
[-C--:B------:R-:W-:Y:S02]  /*111e0*/  LEA.HI.X.SX32 R17, R5, R78.reuse, 0x2, P6 ;  /* 0x0000004e05117211 */ /* 0x080fe400030f16ff */
[----:B------:R-:W1:Y:S01]  /*111f0*/  LDS.128 R4, [R0] ;  /* 0x0000000000047984 */ /* 0x000e620000000c00 */
[C---:B------:R-:W-:Y:S02]  /*11200*/  LEA R18, P6, R9.reuse, R77, 0x2 ;  /* 0x0000004d09127211 */ /* 0x040fe400078c10ff */
[C---:B--2---:R-:W-:Y:S02]  /*11210*/  IADD3 R10, R9.reuse, c[0x0][0x198], RZ ;  /* 0x00006600090a7a10 */ /* 0x044fe40007ffe0ff */
[----:B------:R-:W-:Y:S02]  /*11220*/  IADD3 R8, R220, 0x60, RZ ;  /* 0x00000060dc087810 */ /* 0x000fe40007ffe0ff */
[----:B------:R-:W-:-:S02]  /*11230*/  LEA.HI.X.SX32 R19, R9, R78, 0x2, P6 ;  /* 0x0000004e09137211 */ /* 0x000fc400030f16ff */
[C---:B------:R-:W-:Y:S01]  /*11240*/  LEA R20, P6, R10.reuse, R77, 0x2 ;  /* 0x0000004d0a147211 */ /* 0x040fe200078c10ff */
[----:B------:R2:W-:Y:S01]  /*11250*/  @P5 STG.E [R16.64], R83 ;  /* 0x0000005310005986 */ /* 0x0005e2000c101904 */
[----:B---3--:R-:W-:Y:S02]  /*11260*/  IADD3 R13, R10, c[0x0][0x198], RZ ;  /* 0x000066000a0d7a10 */ /* 0x008fe40007ffe0ff */
[----:B------:R-:W-:Y:S02]  /*11270*/  ISETP.LT.AND P5, PT, R8, c[0x0][0x17c], !P0 ;  /* 0x00005f0008007a0c */ /* 0x000fe400047a1270 */
[----:B------:R-:W-:Y:S02]  /*11280*/  IADD3 R8, R220, 0x61, RZ ;  /* 0x00000061dc087810 */ /* 0x000fe40007ffe0ff */
[----:B------:R-:W-:Y:S02]  /*11290*/  LEA.HI.X.SX32 R21, R10, R78, 0x2, P6 ;  /* 0x0000004e0a157211 */ /* 0x000fe400030f16ff */
[----:B------:R-:W-:-:S02]  /*112a0*/  IADD3 R12, R220, 0x62, RZ ;  /* 0x00000062dc0c7810 */ /* 0x000fc40007ffe0ff */
[C---:B------:R-:W-:Y:S01]  /*112b0*/  LEA R22, P6, R13.reuse, R77, 0x2 ;  /* 0x0000004d0d167211 */ /* 0x040fe200078c10ff */
[----:B------:R3:W-:Y:S01]  /*112c0*/  @P1 STG.E [R18.64], R70 ;  /* 0x0000004612001986 */ /* 0x0007e2000c101904 */
[C---:B----4-:R-:W-:Y:S02]  /*112d0*/  IADD3 R14, R13.reuse, c[0x0][0x198], RZ ;  /* 0x000066000d0e7a10 */ /* 0x050fe40007ffe0ff */
[----:B------:R-:W-:Y:S01]  /*112e0*/  ISETP.LT.AND P1, PT, R8, c[0x0][0x17c], !P0 ;  /* 0x00005f0008007a0c */ /* 0x000fe20004721270 */
[----:B------:R4:W-:Y:S01]  /*112f0*/  @P4 STG.E [R20.64], R71 ;  /* 0x0000004714004986 */ /* 0x0009e2000c101904 */
[----:B------:R-:W-:Y:S02]  /*11300*/  LEA.HI.X.SX32 R23, R13, R78, 0x2, P6 ;  /* 0x0000004e0d177211 */ /* 0x000fe400030f16ff */
[----:B------:R-:W-:Y:S01]  /*11310*/  ISETP.LT.AND P4, PT, R12, c[0x0][0x17c], !P0 ;  /* 0x00005f000c007a0c */ /* 0x000fe20004781270 */
[----:B------:R-:W1:Y:S01]  /*11320*/  LDS.128 R8, [R76] ;  /* 0x000000004c087984 */ /* 0x000e620000000c00 */
[----:B------:R-:W-:-:S02]  /*11330*/  IADD3 R12, R220, 0x63, RZ ;  /* 0x00000063dc0c7810 */ /* 0x000fc40007ffe0ff */
[CC--:B------:R-:W-:Y:S01]  /*11340*/  LEA R24, P6, R14.reuse, R77.reuse, 0x2 ;  /* 0x0000004d0e187211 */ /* 0x0c0fe200078c10ff */
[----:B------:R1:W-:Y:S01]  /*11350*/  @P2 STG.E [R22.64], R66 ;  /* 0x0000004216002986 */ /* 0x0003e2000c101904 */
[----:B--2---:R-:W-:Y:S02]  /*11360*/  IADD3 R17, R14, c[0x0][0x198], RZ ;  /* 0x000066000e117a10 */ /* 0x004fe40007ffe0ff */
[----:B------:R-:W-:Y:S02]  /*11370*/  ISETP.LT.AND P2, PT, R12, c[0x0][0x17c], !P0 ;  /* 0x00005f000c007a0c */ /* 0x000fe40004741270 */
[----:B------:R-:W-:Y:S02]  /*11380*/  LEA.HI.X.SX32 R25, R14, R78, 0x2, P6 ;  /* 0x0000004e0e197211 */ /* 0x000fe400030f16ff */
[----:B------:R-:W2:Y:S01]  /*11390*/  LDS.128 R12, [R3] ;  /* 0x00000000030c7984 */ /* 0x000ea20000000c00 */
[C---:B------:R-:W-:Y:S02]  /*113a0*/  LEA R26, P6, R17.reuse, R77, 0x2 ;  /* 0x0000004d111a7211 */ /* 0x040fe400078c10ff */
[----:B------:R-:W-:Y:S01]  /*113b0*/  IADD3 R16, R220, 0x64, RZ ;  /* 0x00000064dc107810 */ /* 0x000fe20007ffe0ff */
[----:B------:R1:W-:Y:S01]  /*113c0*/  @P3 STG.E [R24.64], R67 ;  /* 0x0000004318003986 */ /* 0x0003e2000c101904 */
[----:B---3--:R-:W-:-:S02]  /*113d0*/  IADD3 R18, R17, c[0x0][0x198], RZ ;  /* 0x0000660011127a10 */ /* 0x008fc40007ffe0ff */
[-C--:B------:R-:W-:Y:S02]  /*113e0*/  LEA.HI.X.SX32 R27, R17, R78.reuse, 0x2, P6 ;  /* 0x0000004e111b7211 */ /* 0x080fe400030f16ff */
[----:B------:R-:W-:Y:S02]  /*113f0*/  ISETP.LT.AND P3, PT, R16, c[0x0][0x17c], !P0 ;  /* 0x00005f0010007a0c */ /* 0x000fe40004761270 */
[----:B------:R-:W-:Y:S02]  /*11400*/  IADD3 R16, R220, 0x65, RZ ;  /* 0x00000065dc107810 */ /* 0x000fe40007ffe0ff */
[C---:B----4-:R-:W-:Y:S01]  /*11410*/  LEA R20, P6, R18.reuse, R77, 0x2 ;  /* 0x0000004d12147211 */ /* 0x050fe200078c10ff */
[----:B-1----:R-:W-:Y:S01]  /*11420*/  @P5 STG.E [R26.64], R4 ;  /* 0x000000041a005986 */ /* 0x002fe2000c101904 */
[C---:B------:R-:W-:Y:S02]  /*11430*/  IADD3 R23, R18.reuse, c[0x0][0x198], RZ ;  /* 0x0000660012177a10 */ /* 0x040fe40007ffe0ff */
[----:B------:R-:W-:-:S02]  /*11440*/  LEA.HI.X.SX32 R21, R18, R78, 0x2, P6 ;  /* 0x0000004e12157211 */ /* 0x000fc400030f16ff */
[----:B------:R-:W-:Y:S02]  /*11450*/  ISETP.LT.AND P5, PT, R16, c[0x0][0x17c], !P0 ;  /* 0x00005f0010007a0c */ /* 0x000fe400047a1270 */
[----:B------:R-:W1:Y:S01]  /*11460*/  LDS.128 R16, [R2] ;  /* 0x0000000002107984 */ /* 0x000e620000000c00 */
[----:B------:R-:W-:Y:S02]  /*11470*/  IADD3 R28, R220, 0x66, RZ ;  /* 0x00000066dc1c7810 */ /* 0x000fe40007ffe0ff */
[C---:B------:R-:W-:Y:S02]  /*11480*/  LEA R22, P6, R23.reuse, R77, 0x2 ;  /* 0x0000004d17167211 */ /* 0x040fe400078c10ff */
[C---:B------:R-:W-:Y:S01]  /*11490*/  IADD3 R24, R23.reuse, c[0x0][0x198], RZ ;  /* 0x0000660017187a10 */ /* 0x040fe20007ffe0ff */
[----:B------:R3:W-:Y:S01]  /*114a0*/  @P1 STG.E [R20.64], R5 ;  /* 0x0000000514001986 */ /* 0x0007e2000c101904 */
[----:B------:R-:W-:Y:S02]  /*114b0*/  LEA.HI.X.SX32 R23, R23, R78, 0x2, P6 ;  /* 0x0000004e17177211 */ /* 0x000fe400030f16ff */
[----:B------:R-:W-:-:S02]  /*114c0*/  ISETP.LT.AND P1, PT, R28, c[0x0][0x17c], !P0 ;  /* 0x00005f001c007a0c */ /* 0x000fc40004721270 */
[CC--:B------:R-:W-:Y:S02]  /*114d0*/  LEA R28, P6, R24.reuse, R77.reuse, 0x2 ;  /* 0x0000004d181c7211 */ /* 0x0c0fe400078c10ff */
[C---:B------:R-:W-:Y:S02]  /*114e0*/  IADD3 R31, R24.reuse, c[0x0][0x198], RZ ;  /* 0x00006600181f7a10 */ /* 0x040fe40007ffe0ff */
[----:B------:R-:W-:Y:S02]  /*114f0*/  LEA.HI.X.SX32 R29, R24, R78, 0x2, P6 ;  /* 0x0000004e181d7211 */ /* 0x000fe400030f16ff */
[----:B------:R4:W1:Y:S01]  /*11500*/  LDS.128 R24, [R0+0x800] ;  /* 0x0008000000187984 */ /* 0x0008620000000c00 */
[C---:B---3--:R-:W-:Y:S02]  /*11510*/  IADD3 R5, R31.reuse, c[0x0][0x198], RZ ;  /* 0x000066001f057a10 */ /* 0x048fe40007ffe0ff */
[----:B------:R-:W-:Y:S02]  /*11520*/  IADD3 R4, R220, 0x67, RZ ;  /* 0x00000067dc047810 */ /* 0x000fe40007ffe0ff */
[----:B------:R-:W-:Y:S01]  /*11530*/  LEA R30, P6, R31, R77, 0x2 ;  /* 0x0000004d1f1e7211 */ /* 0x000fe200078c10ff */
[----:B------:R3:W-:Y:S01]  /*11540*/  @P4 STG.E [R22.64], R8 ;  /* 0x0000000816004986 */ /* 0x0007e2000c101904 */
[----:B------:R-:W-:-:S02]  /*11550*/  IADD3 R33, R5, c[0x0][0x198], RZ ;  /* 0x0000660005217a10 */ /* 0x000fc40007ffe0ff */
[----:B------:R-:W-:Y:S01]  /*11560*/  ISETP.LT.AND P4, PT, R4, c[0x0][0x17c], !P0 ;  /* 0x00005f0004007a0c */ /* 0x000fe20004781270 */
[----:B------:R-:W1:Y:S01]  /*11570*/  LDS.128 R20, [R76+0x800] ;  /* 0x000800004c147984 */ /* 0x000e620000000c00 */
[----:B------:R-:W-:Y:S02]  /*11580*/  IADD3 R4, R220, 0x68, RZ ;  /* 0x00000068dc047810 */ /* 0x000fe40007ffe0ff */
[----:B------:R-:W-:Y:S01]  /*11590*/  LEA.HI.X.SX32 R31, R31, R78, 0x2, P6 ;  /* 0x0000004e1f1f7211 */ /* 0x000fe200030f16ff */
[----:B------:R3:W-:Y:S01]  /*115a0*/  @P2 STG.E [R28.64], R9 ;  /* 0x000000091c002986 */ /* 0x0007e2000c101904 */
[----:B----4-:R-:W-:Y:S02]  /*115b0*/  IADD3 R0, R33, c[0x0][0x198], RZ ;  /* 0x0000660021007a10 */ /* 0x010fe40007ffe0ff */
[----:B------:R-:W-:Y:S01]  /*115c0*/  ISETP.LT.AND P2, PT, R4, c[0x0][0x17c], !P0 ;  /* 0x00005f0004007a0c */ /* 0x000fe20004741270 */
[----:B--2---:R-:W-:Y:S01]  /*115d0*/  @P3 STG.E [R30.64], R12 ;  /* 0x0000000c1e003986 */ /* 0x004fe2000c101904 */
[----:B------:R-:W-:-:S02]  /*115e0*/  LEA R4, P6, R5, R77, 0x2 ;  /* 0x0000004d05047211 */ /* 0x000fc400078c10ff */
[-C--:B---3--:R-:W-:Y:S01]  /*115f0*/  LEA R8, P3, R0, R77.reuse, 0x2 ;  /* 0x0000004d00087211 */ /* 0x088fe200078610ff */
[----:B------:R-:W2:Y:S01]  /*11600*/  LDS.128 R28, [R3+0x800] ;  /* 0x00080000031c7984 */ /* 0x000ea20000000c00 */
[----:B------:R-:W-:Y:S02]  /*11610*/  IADD3 R34, R220, 0x6a, RZ ;  /* 0x0000006adc227810 */ /* 0x000fe40007ffe0ff */
[-C--:B------:R-:W-:Y:S02]  /*11620*/  LEA.HI.X.SX32 R5, R5, R78.reuse, 0x2, P6 ;  /* 0x0000004e05057211 */ /* 0x080fe400030f16ff */
[----:B------:R-:W-:Y:S02]  /*11630*/  LEA R32, P6, R33, R77, 0x2 ;  /* 0x0000004d21207211 */ /* 0x000fe400078c10ff */
[----:B------:R-:W-:Y:S02]  /*11640*/  LEA.HI.X.SX32 R9, R0, R78, 0x2, P3 ;  /* 0x0000004e00097211 */ /* 0x000fe400018f16ff */
[----:B------:R-:W-:-:S02]  /*11650*/  IADD3 R35, R220, 0x69, RZ ;  /* 0x00000069dc237810 */ /* 0x000fc40007ffe0ff */
[----:B------:R-:W-:Y:S02]  /*11660*/  ISETP.LT.AND P3, PT, R34, c[0x0][0x17c], !P0 ;  /* 0x00005f0022007a0c */ /* 0x000fe40004761270 */
[----:B------:R-:W-:Y:S01]  /*11670*/  IADD3 R34, R0, c[0x0][0x198], RZ ;  /* 0x0000660000227a10 */ /* 0x000fe20007ffe0ff */
[----:B------:R3:W-:Y:S01]  /*11680*/  @P5 STG.E [R4.64], R13 ;  /* 0x0000000d04005986 */ /* 0x0007e2000c101904 */
[----:B------:R-:W-:Y:S02]  /*11690*/  LEA.HI.X.SX32 R33, R33, R78, 0x2, P6 ;  /* 0x0000004e21217211 */ /* 0x000fe400030f16ff */
[----:B------:R-:W-:Y:S02]  /*116a0*/  ISETP.LT.AND P5, PT, R35, c[0x0][0x17c], !P0 ;  /* 0x00005f0023007a0c */ /* 0x000fe400047a1270 */
[C---:B------:R-:W-:Y:S01]  /*116b0*/  IADD3 R35, R34.reuse, c[0x0][0x198], RZ ;  /* 0x0000660022237a10 */ /* 0x040fe20007ffe0ff */
[----:B-1----:R1:W-:Y:S01]  /*116c0*/  @P1 STG.E [R32.64], R16 ;  /* 0x0000001020001986 */ /* 0x0023e2000c101904 */
[----:B------:R-:W-:-:S02]  /*116d0*/  LEA R36, P1, R34, R77, 0x2 ;  /* 0x0000004d22247211 */ /* 0x000fc400078210ff */
[C---:B---3--:R-:W-:Y:S02]  /*116e0*/  LEA R4, P6, R35.reuse, R77, 0x2 ;  /* 0x0000004d23047211 */ /* 0x048fe400078c10ff */
[-C--:B------:R-:W-:Y:S02]  /*116f0*/  LEA.HI.X.SX32 R37, R34, R78.reuse, 0x2, P1 ;  /* 0x0000004e22257211 */ /* 0x080fe400008f16ff */
[C---:B------:R-:W-:Y:S02]  /*11700*/  IADD3 R13, R35.reuse, c[0x0][0x198], RZ ;  /* 0x00006600230d7a10 */ /* 0x040fe40007ffe0ff */
[----:B------:R-:W-:Y:S02]  /*11710*/  LEA.HI.X.SX32 R5, R35, R78, 0x2, P6 ;  /* 0x0000004e23057211 */ /* 0x000fe400030f16ff */
[----:B------:R-:W3:Y:S01]  /*11720*/  LDS.128 R32, [R2+0x800] ;  /* 0x0008000002207984 */ /* 0x000ee20000000c00 */
[----:B------:R-:W-:Y:S02]  /*11730*/  IADD3 R12, R220, 0x6b, RZ ;  /* 0x0000006bdc0c7810 */ /* 0x000fe40007ffe0ff */
[----:B-1----:R-:W-:Y:S01]  /*11740*/  IADD3 R16, R13, c[0x0][0x198], RZ ;  /* 0x000066000d107a10 */ /* 0x002fe20007ffe0ff */
[----:B------:R1:W-:Y:S01]  /*11750*/  @P4 STG.E [R8.64], R17 ;  /* 0x0000001108004986 */ /* 0x0003e2000c101904 */
[----:B------:R-:W-:-:S03]  /*11760*/  ISETP.LT.AND P4, PT, R12, c[0x0][0x17c], !P0 ;  /* 0x00005f000c007a0c */ /* 0x000fc60004781270 */
[----:B------:R-:W-:Y:S01]  /*11770*/  @P2 STG.E [R36.64], R24 ;  /* 0x0000001824002986 */ /* 0x000fe2000c101904 */
[-C--:B------:R-:W-:Y:S02]  /*11780*/  LEA R12, P6, R16, R77.reuse, 0x2 ;  /* 0x0000004d100c7211 */ /* 0x080fe400078c10ff */
[----:B------:R-:W-:Y:S02]  /*11790*/  IADD3 R0, R220, 0x6c, RZ ;  /* 0x0000006cdc007810 */ /* 0x000fe40007ffe0ff */
[----:B-1----:R-:W-:-:S04]  /*117a0*/  LEA R8, P2, R13, R77, 0x2 ;  /* 0x0000004d0d087211 */ /* 0x002fc800078410ff */
[-C--:B------:R-:W-:Y:S02]  /*117b0*/  LEA.HI.X.SX32 R9, R13, R78.reuse, 0x2, P2 ;  /* 0x0000004e0d097211 */ /* 0x080fe400010f16ff */
[C---:B------:R-:W-:Y:S02]  /*117c0*/  LEA.HI.X.SX32 R13, R16.reuse, R78, 0x2, P6 ;  /* 0x0000004e100d7211 */ /* 0x040fe400030f16ff */
[----:B------:R-:W-:Y:S01]  /*117d0*/  IADD3 R16, R16, c[0x0][0x198], RZ ;  /* 0x0000660010107a10 */ /* 0x000fe20007ffe0ff */
[----:B------:R1:W-:Y:S01]  /*117e0*/  @P5 STG.E [R4.64], R25 ;  /* 0x0000001904005986 */ /* 0x0003e2000c101904 */
[----:B------:R-:W-:Y:S02]  /*117f0*/  ISETP.LT.AND P1, PT, R0, c[0x0][0x17c], !P0 ;  /* 0x00005f0000007a0c */ /* 0x000fe40004721270 */
[----:B------:R-:W-:Y:S01]  /*11800*/  IADD3 R3, R220, 0x6d, RZ ;  /* 0x0000006ddc037810 */ /* 0x000fe20007ffe0ff */
[----:B------:R4:W-:Y:S01]  /*11810*/  @P3 STG.E [R8.64], R20 ;  /* 0x0000001408003986 */ /* 0x0009e2000c101904 */
[----:B------:R-:W-:-:S02]  /*11820*/  IADD3 R17, R16, c[0x0][0x198], RZ ;  /* 0x0000660010117a10 */ /* 0x000fc40007ffe0ff */
[-C--:B------:R-:W-:Y:S02]  /*11830*/  LEA R2, P3, R16, R77.reuse, 0x2 ;  /* 0x0000004d10027211 */ /* 0x080fe400078610ff */
[----:B------:R-:W-:Y:S02]  /*11840*/  ISETP.LT.AND P5, PT, R3, c[0x0][0x17c], !P0 ;  /* 0x00005f0003007a0c */ /* 0x000fe400047a1270 */
[C---:B------:R-:W-:Y:S02]  /*11850*/  IADD3 R0, R220.reuse, 0x6e, RZ ;  /* 0x0000006edc007810 */ /* 0x040fe40007ffe0ff */
[----:B-1----:R-:W-:Y:S02]  /*11860*/  IADD3 R5, R220, 0x6f, RZ ;  /* 0x0000006fdc057810 */ /* 0x002fe40007ffe0ff */
[C---:B------:R-:W-:Y:S02]  /*11870*/  LEA R4, P6, R17.reuse, R77, 0x2 ;  /* 0x0000004d11047211 */ /* 0x040fe400078c10ff */
[----:B------:R-:W-:Y:S01]  /*11880*/  LEA.HI.X.SX32 R3, R16, R78, 0x2, P3 ;  /* 0x0000004e10037211 */ /* 0x000fe200018f16ff */
[----:B------:R1:W-:Y:S01]  /*11890*/  @P4 STG.E [R12.64], R21 ;  /* 0x000000150c004986 */ /* 0x0003e2000c101904 */
[----:B------:R-:W-:-:S02]  /*118a0*/  IADD3 R16, R17, c[0x0][0x198], RZ ;  /* 0x0000660011107a10 */ /* 0x000fc40007ffe0ff */
[----:B------:R-:W-:Y:S02]  /*118b0*/  ISETP.LT.AND P4, PT, R5, c[0x0][0x17c], !P0 ;  /* 0x00005f0005007a0c */ /* 0x000fe40004781270 */
[----:B------:R-:W-:Y:S02]  /*118c0*/  ISETP.LT.AND P2, PT, R0, c[0x0][0x17c], !P0 ;  /* 0x00005f0000007a0c */ /* 0x000fe40004741270 */
[----:B------:R-:W-:Y:S02]  /*118d0*/  LEA.HI.X.SX32 R5, R17, R78, 0x2, P6 ;  /* 0x0000004e11057211 */ /* 0x000fe400030f16ff */
[C---:B------:R-:W-:Y:S01]  /*118e0*/  IADD3 R17, R16.reuse, c[0x0][0x198], RZ ;  /* 0x0000660010117a10 */ /* 0x040fe20007ffe0ff */
[----:B--2---:R2:W-:Y:S01]  /*118f0*/  @P1 STG.E [R2.64], R28 ;  /* 0x0000001c02001986 */ /* 0x0045e2000c101904 */
[----:B----4-:R-:W-:Y:S02]  /*11900*/  LEA R8, P1, R16, R77, 0x2 ;  /* 0x0000004d10087211 */ /* 0x010fe400078210ff */
[----:B-1----:R-:W-:-:S02]  /*11910*/  IADD3 R13, R220, 0x71, RZ ;  /* 0x00000071dc0d7810 */ /* 0x002fc40007ffe0ff */
[----:B------:R-:W-:Y:S01]  /*11920*/  LEA R12, P6, R17, R77, 0x2 ;  /* 0x0000004d110c7211 */ /* 0x000fe200078c10ff */
[----:B------:R1:W-:Y:S01]  /*11930*/  @P5 STG.E [R4.64], R29 ;  /* 0x0000001d04005986 */ /* 0x0003e2000c101904 */
[-C--:B------:R-:W-:Y:S02]  /*11940*/  LEA.HI.X.SX32 R9, R16, R78.reuse, 0x2, P1 ;  /* 0x0000004e10097211 */ /* 0x080fe400008f16ff */
[----:B------:R-:W-:Y:S02]  /*11950*/  ISETP.LT.AND P5, PT, R13, c[0x0][0x17c], !P0 ;  /* 0x00005f000d007a0c */ /* 0x000fe400047a1270 */
[C---:B------:R-:W-:Y:S02]  /*11960*/  LEA.HI.X.SX32 R13, R17.reuse, R78, 0x2, P6 ;  /* 0x0000004e110d7211 */ /* 0x040fe400030f16ff */
[----:B------:R-:W-:Y:S02]  /*11970*/  IADD3 R0, R220, 0x70, RZ ;  /* 0x00000070dc007810 */ /* 0x000fe40007ffe0ff */
[----:B------:R-:W-:Y:S01]  /*11980*/  IADD3 R17, R17, c[0x0][0x198], RZ ;  /* 0x0000660011117a10 */ /* 0x000fe20007ffe0ff */
[----:B---3--:R-:W-:Y:S01]  /*11990*/  @P2 STG.E [R8.64], R32 ;  /* 0x0000002008002986 */ /* 0x008fe2000c101904 */
[----:B------:R-:W-:-:S02]  /*119a0*/  ISETP.LT.AND P3, PT, R0, c[0x0][0x17c], !P0 ;  /* 0x00005f0000007a0c */ /* 0x000fc40004761270 */
[C---:B------:R-:W-:Y:S02]  /*119b0*/  IADD3 R16, R17.reuse, c[0x0][0x198], RZ ;  /* 0x0000660011107a10 */ /* 0x040fe40007ffe0ff */
[CC--:B--2---:R-:W-:Y:S02]  /*119c0*/  LEA R2, P2, R17.reuse, R77.reuse, 0x2 ;  /* 0x0000004d11027211 */ /* 0x0c4fe400078410ff */
[----:B-1----:R-:W-:Y:S02]  /*119d0*/  IADD3 R5, R220, 0x73, RZ ;  /* 0x00000073dc057810 */ /* 0x002fe40007ffe0ff */
[C---:B------:R-:W-:Y:S02]  /*119e0*/  LEA R4, P6, R16.reuse, R77, 0x2 ;  /* 0x0000004d10047211 */ /* 0x040fe400078c10ff */
[----:B------:R-:W-:Y:S01]  /*119f0*/  LEA.HI.X.SX32 R3, R17, R78, 0x2, P2 ;  /* 0x0000004e11037211 */ /* 0x000fe200010f16ff */
[----:B------:R1:W-:Y:S01]  /*11a00*/  @P4 STG.E [R12.64], R33 ;  /* 0x000000210c004986 */ /* 0x0003e2000c101904 */
[----:B------:R-:W-:-:S02]  /*11a10*/  IADD3 R17, R16, c[0x0][0x198], RZ ;  /* 0x0000660010117a10 */ /* 0x000fc40007ffe0ff */
[----:B------:R-:W-:Y:S02]  /*11a20*/  IADD3 R0, R220, 0x72, RZ ;  /* 0x00000072dc007810 */ /* 0x000fe40007ffe0ff */
[----:B------:R-:W-:Y:S02]  /*11a30*/  ISETP.LT.AND P4, PT, R5, c[0x0][0x17c], !P0 ;  /* 0x00005f0005007a0c */ /* 0x000fe40004781270 */
[----:B------:R-:W-:Y:S02]  /*11a40*/  LEA.HI.X.SX32 R5, R16, R78, 0x2, P6 ;  /* 0x0000004e10057211 */ /* 0x000fe400030f16ff */
[----:B------:R-:W-:Y:S02]  /*11a50*/  IADD3 R16, R17, c[0x0][0x198], RZ ;  /* 0x0000660011107a10 */ /* 0x000fe40007ffe0ff */
[----:B------:R-:W-:Y:S01]  /*11a60*/  ISETP.LT.AND P1, PT, R0, c[0x0][0x17c], !P0 ;  /* 0x00005f0000007a0c */ /* 0x000fe20004721270 */
[----:B------:R2:W-:Y:S01]  /*11a70*/  @P3 STG.E [R2.64], R6 ;  /* 0x0000000602003986 */ /* 0x0005e2000c101904 */
[----:B-1----:R-:W-:-:S02]  /*11a80*/  IADD3 R13, R220, 0x75, RZ ;  /* 0x00000075dc0d7810 */ /* 0x002fc40007ffe0ff */
[-C--:B------:R-:W-:Y:S01]  /*11a90*/  LEA R12, P6, R16, R77.reuse, 0x2 ;  /* 0x0000004d100c7211 */ /* 0x080fe200078c10ff */
[----:B------:R1:W-:Y:S01]  /*11aa0*/  @P5 STG.E [R4.64], R7 ;  /* 0x0000000704005986 */ /* 0x0003e2000c101904 */
[----:B------:R-:W-:Y:S02]  /*11ab0*/  LEA R8, P3, R17, R77, 0x2 ;  /* 0x0000004d11087211 */ /* 0x000fe400078610ff */
[----:B------:R-:W-:Y:S02]  /*11ac0*/  IADD3 R0, R220, 0x74, RZ ;  /* 0x00000074dc007810 */ /* 0x000fe40007ffe0ff */
[----:B------:R-:W-:Y:S02]  /*11ad0*/  ISETP.LT.AND P5, PT, R13, c[0x0][0x17c], !P0 ;  /* 0x00005f000d007a0c */ /* 0x000fe400047a1270 */
[-C--:B------:R-:W-:Y:S02]  /*11ae0*/  LEA.HI.X.SX32 R13, R16, R78.reuse, 0x2, P6 ;  /* 0x0000004e100d7211 */ /* 0x080fe400030f16ff */
[----:B------:R-:W-:-:S02]  /*11af0*/  LEA.HI.X.SX32 R9, R17, R78, 0x2, P3 ;  /* 0x0000004e11097211 */ /* 0x000fc400018f16ff */
[----:B------:R-:W-:Y:S02]  /*11b00*/  IADD3 R16, R16, c[0x0][0x198], RZ ;  /* 0x0000660010107a10 */ /* 0x000fe40007ffe0ff */
[----:B------:R-:W-:Y:S01]  /*11b10*/  ISETP.LT.AND P2, PT, R0, c[0x0][0x17c], !P0 ;  /* 0x00005f0000007a0c */ /* 0x000fe20004741270 */
[----:B------:R3:W-:Y:S01]  /*11b20*/  @P1 STG.E [R8.64], R10 ;  /* 0x0000000a08001986 */ /* 0x0007e2000c101904 */
[C---:B--2---:R-:W-:Y:S02]  /*11b30*/  IADD3 R6, R16.reuse, c[0x0][0x198], RZ ;  /* 0x0000660010067a10 */ /* 0x044fe40007ffe0ff */
[-C--:B------:R-:W-:Y:S02]  /*11b40*/  LEA R2, P1, R16, R77.reuse, 0x2 ;  /* 0x0000004d10027211 */ /* 0x080fe400078210ff */
[----:B-1----:R-:W-:Y:S02]  /*11b50*/  IADD3 R5, R220, 0x77, RZ ;  /* 0x00000077dc057810 */ /* 0x002fe40007ffe0ff */
[----:B------:R-:W-:Y:S01]  /*11b60*/  LEA R4, P6, R6, R77, 0x2 ;  /* 0x0000004d06047211 */ /* 0x000fe200078c10ff */
[----:B------:R-:W-:Y:S01]  /*11b70*/  @P4 STG.E [R12.64], R11 ;  /* 0x0000000b0c004986 */ /* 0x000fe2000c101904 */
[----:B------:R-:W-:-:S02]  /*11b80*/  IADD3 R0, R220, 0x76, RZ ;  /* 0x00000076dc007810 */ /* 0x000fc40007ffe0ff */
[-C--:B------:R-:W-:Y:S02]  /*11b90*/  LEA.HI.X.SX32 R3, R16, R78.reuse, 0x2, P1 ;  /* 0x0000004e10037211 */ /* 0x080fe400008f16ff */
[C---:B------:R-:W-:Y:S02]  /*11ba0*/  IADD3 R7, R6.reuse, c[0x0][0x198], RZ ;  /* 0x0000660006077a10 */ /* 0x040fe40007ffe0ff */
[----:B------:R-:W-:Y:S02]  /*11bb0*/  ISETP.LT.AND P4, PT, R5, c[0x0][0x17c], !P0 ;  /* 0x00005f0005007a0c */ /* 0x000fe40004781270 */
[----:B------:R-:W-:Y:S02]  /*11bc0*/  LEA.HI.X.SX32 R5, R6, R78, 0x2, P6 ;  /* 0x0000004e06057211 */ /* 0x000fe400030f16ff */
[----:B------:R-:W-:Y:S01]  /*11bd0*/  ISETP.LT.AND P3, PT, R0, c[0x0][0x17c], !P0 ;  /* 0x00005f0000007a0c */ /* 0x000fe20004761270 */
[----:B------:R1:W-:Y:S01]  /*11be0*/  @P2 STG.E [R2.64], R14 ;  /* 0x0000000e02002986 */ /* 0x0003e2000c101904 */
[----:B---3--:R-:W-:-:S02]  /*11bf0*/  IADD3 R10, R7, c[0x0][0x198], RZ ;  /* 0x00006600070a7a10 */ /* 0x008fc40007ffe0ff */
[CC--:B------:R-:W-:Y:S01]  /*11c00*/  LEA R6, P2, R7.reuse, R77.reuse, 0x2 ;  /* 0x0000004d07067211 */ /* 0x0c0fe200078410ff */
[----:B------:R2:W-:Y:S01]  /*11c10*/  @P5 STG.E [R4.64], R15 ;  /* 0x0000000f04005986 */ /* 0x0005e2000c101904 */
[----:B------:R-:W-:Y:S02]  /*11c20*/  IADD3 R9, R220, 0x79, RZ ;  /* 0x00000079dc097810 */ /* 0x000fe40007ffe0ff */
[----:B------:R-:W-:Y:S02]  /*11c30*/  LEA R8, P5, R10, R77, 0x2 ;  /* 0x0000004d0a087211 */ /* 0x000fe400078a10ff */
[----:B------:R-:W-:Y:S02]  /*11c40*/  LEA.HI.X.SX32 R7, R7, R78, 0x2, P2 ;  /* 0x0000004e07077211 */ /* 0x000fe400010f16ff */
[----:B------:R-:W-:Y:S02]  /*11c50*/  IADD3 R0, R220, 0x78, RZ ;  /* 0x00000078dc007810 */ /* 0x000fe40007ffe0ff */
[----:B------:R-:W-:-:S02]  /*11c60*/  ISETP.LT.AND P2, PT, R9, c[0x0][0x17c], !P0 ;  /* 0x00005f0009007a0c */ /* 0x000fc40004741270 */
[C---:B------:R-:W-:Y:S02]  /*11c70*/  LEA.HI.X.SX32 R9, R10.reuse, R78, 0x2, P5 ;  /* 0x0000004e0a097211 */ /* 0x040fe400028f16ff */
[----:B------:R-:W-:Y:S01]  /*11c80*/  IADD3 R10, R10, c[0x0][0x198], RZ ;  /* 0x000066000a0a7a10 */ /* 0x000fe20007ffe0ff */
[----:B------:R-:W-:Y:S01]  /*11c90*/  @P3 STG.E [R6.64], R18 ;  /* 0x0000001206003986 */ /* 0x000fe2000c101904 */
[----:B------:R-:W-:Y:S02]  /*11ca0*/  ISETP.LT.AND P1, PT, R0, c[0x0][0x17c], !P0 ;  /* 0x00005f0000007a0c */ /* 0x000fe40004721270 */
[C---:B-1----:R-:W-:Y:S02]  /*11cb0*/  LEA R2, P3, R10.reuse, R77, 0x2 ;  /* 0x0000004d0a027211 */ /* 0x042fe400078610ff */
[----:B------:R-:W-:Y:S02]  /*11cc0*/  IADD3 R11, R10, c[0x0][0x198], RZ ;  /* 0x000066000a0b7a10 */ /* 0x000fe40007ffe0ff */
[----:B------:R-:W-:-:S02]  /*11cd0*/  IADD3 R0, R220, 0x7a, RZ ;  /* 0x0000007adc007810 */ /* 0x000fc40007ffe0ff */
[----:B------:R-:W-:Y:S02]  /*11ce0*/  LEA.HI.X.SX32 R3, R10, R78, 0x2, P3 ;  /* 0x0000004e0a037211 */ /* 0x000fe400018f16ff */
[----:B--2---:R-:W-:Y:S02]  /*11cf0*/  IADD3 R5, R220, 0x7b, RZ ;  /* 0x0000007bdc057810 */ /* 0x004fe40007ffe0ff */
[C---:B------:R-:W-:Y:S02]  /*11d00*/  IADD3 R10, R11.reuse, c[0x0][0x198], RZ ;  /* 0x000066000b0a7a10 */ /* 0x040fe40007ffe0ff */
[----:B------:R-:W-:Y:S02]  /*11d10*/  ISETP.LT.AND P5, PT, R0, c[0x0][0x17c], !P0 ;  /* 0x00005f0000007a0c */ /* 0x000fe400047a1270 */
[----:B------:R-:W-:Y:S01]  /*11d20*/  LEA R4, P6, R11, R77, 0x2 ;  /* 0x0000004d0b047211 */ /* 0x000fe200078c10ff */
[----:B------:R1:W-:Y:S01]  /*11d30*/  @P4 STG.E [R8.64], R19 ;  /* 0x0000001308004986 */ /* 0x0003e2000c101904 */
[----:B------:R-:W-:-:S02]  /*11d40*/  IADD3 R0, R220, 0x7c, RZ ;  /* 0x0000007cdc007810 */ /* 0x000fc40007ffe0ff */
[----:B------:R-:W-:Y:S01]  /*11d50*/  ISETP.LT.AND P4, PT, R5, c[0x0][0x17c], !P0 ;  /* 0x00005f0005007a0c */ /* 0x000fe20004781270 */
[----:B------:R2:W-:Y:S01]  /*11d60*/  @P1 STG.E [R2.64], R26 ;  /* 0x0000001a02001986 */ /* 0x0005e2000c101904 */
[----:B------:R-:W-:Y:S02]  /*11d70*/  LEA.HI.X.SX32 R5, R11, R78, 0x2, P6 ;  /* 0x0000004e0b057211 */ /* 0x000fe400030f16ff */
[----:B------:R-:W-:Y:S02]  /*11d80*/  ISETP.LT.AND P3, PT, R0, c[0x0][0x17c], !P0 ;  /* 0x00005f0000007a0c */ /* 0x000fe40004761270 */
[----:B------:R-:W-:Y:S02]  /*11d90*/  IADD3 R0, R220, 0x7d, RZ ;  /* 0x0000007ddc007810 */ /* 0x000fe40007ffe0ff */
[C---:B-1----:R-:W-:Y:S02]  /*11da0*/  IADD3 R9, R10.reuse, c[0x0][0x198], RZ ;  /* 0x000066000a097a10 */ /* 0x042fe40007ffe0ff */
[----:B------:R-:W-:-:S02]  /*11db0*/  LEA R6, P1, R10, R77, 0x2 ;  /* 0x0000004d0a067211 */ /* 0x000fc400078210ff */
[C---:B------:R-:W-:Y:S01]  /*11dc0*/  IADD3 R11, R9.reuse, c[0x0][0x198], RZ ;  /* 0x00006600090b7a10 */ /* 0x040fe20007ffe0ff */
[----:B------:R1:W-:Y:S01]  /*11dd0*/  @P2 STG.E [R4.64], R27 ;  /* 0x0000001b04002986 */ /* 0x0003e2000c101904 */
[-C--:B------:R-:W-:Y:S02]  /*11de0*/  LEA R8, P6, R9, R77.reuse, 0x2 ;  /* 0x0000004d09087211 */ /* 0x080fe400078c10ff */
[----:B------:R-:W-:Y:S02]  /*11df0*/  ISETP.LT.AND P2, PT, R0, c[0x0][0x17c], !P0 ;  /* 0x00005f0000007a0c */ /* 0x000fe40004741270 */
[----:B------:R-:W-:Y:S02]  /*11e00*/  LEA.HI.X.SX32 R7, R10, R78, 0x2, P1 ;  /* 0x0000004e0a077211 */ /* 0x000fe400008f16ff */
[C---:B------:R-:W-:Y:S02]  /*11e10*/  IADD3 R0, R11.reuse, c[0x0][0x198], RZ ;  /* 0x000066000b007a10 */ /* 0x040fe40007ffe0ff */
[----:B--2---:R-:W-:-:S02]  /*11e20*/  LEA R2, P1, R11, R77, 0x2 ;  /* 0x0000004d0b027211 */ /* 0x004fc400078210ff */
[C---:B------:R-:W-:Y:S02]  /*11e30*/  IADD3 R12, R220.reuse, 0x7e, RZ ;  /* 0x0000007edc0c7810 */ /* 0x040fe40007ffe0ff */
[----:B------:R-:W-:Y:S02]  /*11e40*/  IADD3 R220, R220, 0x7f, RZ ;  /* 0x0000007fdcdc7810 */ /* 0x000fe40007ffe0ff */
[-C--:B------:R-:W-:Y:S02]  /*11e50*/  LEA.HI.X.SX32 R9, R9, R78.reuse, 0x2, P6 ;  /* 0x0000004e09097211 */ /* 0x080fe400030f16ff */
[C---:B------:R-:W-:Y:S02]  /*11e60*/  LEA R10, P6, R0.reuse, R77, 0x2 ;  /* 0x0000004d000a7211 */ /* 0x040fe400078c10ff */
[----:B------:R-:W-:Y:S02]  /*11e70*/  LEA.HI.X.SX32 R3, R11, R78, 0x2, P1 ;  /* 0x0000004e0b037211 */ /* 0x000fe400008f16ff */
[----:B-1----:R-:W-:-:S02]  /*11e80*/  IADD3 R5, R0, c[0x0][0x198], RZ ;  /* 0x0000660000057a10 */ /* 0x002fc40007ffe0ff */
[----:B------:R-:W-:Y:S02]  /*11e90*/  ISETP.LT.AND P1, PT, R12, c[0x0][0x17c], !P0 ;  /* 0x00005f000c007a0c */ /* 0x000fe40004721270 */
[----:B------:R-:W-:Y:S02]  /*11ea0*/  ISETP.LT.AND P0, PT, R220, c[0x0][0x17c], !P0 ;  /* 0x00005f00dc007a0c */ /* 0x000fe40004701270 */
[-C--:B------:R-:W-:Y:S02]  /*11eb0*/  LEA.HI.X.SX32 R11, R0, R78.reuse, 0x2, P6 ;  /* 0x0000004e000b7211 */ /* 0x080fe400030f16ff */
[C---:B------:R-:W-:Y:S02]  /*11ec0*/  LEA R4, P6, R5.reuse, R77, 0x2 ;  /* 0x0000004d05047211 */ /* 0x040fe400078c10ff */
[C---:B------:R-:W-:Y:S01]  /*11ed0*/  IADD3 R0, R5.reuse, c[0x0][0x198], RZ ;  /* 0x0000660005007a10 */ /* 0x040fe20007ffe0ff */
[----:B------:R1:W-:Y:S01]  /*11ee0*/  @P5 STG.E [R6.64], R22 ;  /* 0x0000001606005986 */ /* 0x0003e2000c101904 */
[----:B------:R-:W-:-:S03]  /*11ef0*/  LEA.HI.X.SX32 R5, R5, R78, 0x2, P6 ;  /* 0x0000004e05057211 */ /* 0x000fc600030f16ff */
[----:B------:R1:W-:Y:S01]  /*11f00*/  @P4 STG.E [R8.64], R23 ;  /* 0x0000001708004986 */ /* 0x0003e2000c101904 */
[----:B------:R-:W-:-:S03]  /*11f10*/  LEA R12, P6, R0, R77, 0x2 ;  /* 0x0000004d000c7211 */ /* 0x000fc600078c10ff */
[----:B------:R1:W-:Y:S04]  /*11f20*/  @P3 STG.E [R2.64], R30 ;  /* 0x0000001e02003986 */ /* 0x0003e8000c101904 */
[----:B------:R1:W-:Y:S01]  /*11f30*/  @P2 STG.E [R10.64], R31 ;  /* 0x0000001f0a002986 */ /* 0x0003e2000c101904 */
[----:B------:R-:W-:-:S03]  /*11f40*/  LEA.HI.X.SX32 R13, R0, R78, 0x2, P6 ;  /* 0x0000004e000d7211 */ /* 0x000fc600030f16ff */
[----:B------:R1:W-:Y:S01]  /*11f50*/  @P1 STG.E [R4.64], R34 ;  /* 0x0000002204001986 */ /* 0x0003e2000c101904 */
[----:B------:R-:W-:Y:S05]  /*11f60*/  @!P0 EXIT ;  /* 0x000000000000894d */ /* 0x000fea0003800000 */
[----:B------:R-:W-:Y:S01]  /*11f70*/  STG.E [R12.64], R35 ;  /* 0x000000230c007986 */ /* 0x000fe2000c101904 */
[----:B------:R-:W-:Y:S05]  /*11f80*/  EXIT ;  /* 0x000000000000794d */ /* 0x000fea0003800000 */
.L_x_3:
[----:B------:R-:W-:-:S00]  /*11f90*/  BRA `(.L_x_3) ;  /* 0xfffffff000007947 */ /* 0x000fc0000383ffff */
[----:B------:R-:W-:-:S00]  /*11fa0*/  NOP ;  /* 0x0000000000007918 */ /* 0x000fc00000000000 */
        /* <DEDUP_REMOVED lines=13> */
.L_x_4:


//--------------------- .nv.shared.matmul_kernel  --------------------------
	.section	.nv.shared.matmul_kernel,"aw",@nobits
	.sectionflags	@""
	.align	16
